//
// Generated by NVIDIA NVVM Compiler
//
// Compiler Build ID: CL-36424714
// Cuda compilation tools, release 13.0, V13.0.88
// Based on NVVM 20.0.0
//

.version 9.0
.target sm_100
.address_size 64

	// .globl	_Z12init_dev_rngPjP17curandStateXORWOW
.global .align 4 .b8 precalc_xorwow_matrix[102400];
.global .align 4 .b8 precalc_xorwow_offset_matrix[102400];
.global .align 4 .b8 mrg32k3aM1[2304];
.global .align 4 .b8 mrg32k3aM2[2304];
.global .align 4 .b8 mrg32k3aM1SubSeq[2016];
.global .align 4 .b8 mrg32k3aM2SubSeq[2016];
.global .align 4 .b8 mrg32k3aM1Seq[2304];
.global .align 4 .b8 mrg32k3aM2Seq[2304];
.const .align 8 .b8 __cr_lgamma_table[72];
.const .align 4 .f32 d_amp;
.const .align 4 .f32 d_omega;
.const .align 4 .f32 d_force;
.const .align 4 .f32 d_Dg;
.const .align 4 .f32 d_Dp;
.const .align 4 .f32 d_lambda;
.const .align 4 .f32 d_mean;
.const .align 4 .f32 d_fa;
.const .align 4 .f32 d_fb;
.const .align 4 .f32 d_mua;
.const .align 4 .f32 d_mub;
.const .align 4 .u32 d_comp;
.const .align 4 .u32 d_spp;
.const .align 4 .u32 d_2ndorder;
.const .align 4 .u32 d_samples;
.const .align 4 .u32 d_initnoise;
.const .align 4 .u32 d_paths;
.const .align 1 .u8 d_domainx;
.const .align 4 .u32 d_moments;
.const .align 4 .u32 d_points;
.global .align 4 .b8 __cudart_i2opi_f[24] = {65, 144, 67, 60, 153, 149, 98, 219, 192, 221, 52, 245, 209, 87, 39, 252, 41, 21, 68, 78, 110, 131, 249, 162};

.visible .entry _Z12init_dev_rngPjP17curandStateXORWOW(
	.param .u64 .ptr .align 1 _Z12init_dev_rngPjP17curandStateXORWOW_param_0,
	.param .u64 .ptr .align 1 _Z12init_dev_rngPjP17curandStateXORWOW_param_1
)
{
	.reg .b32 	%r<15>;
	.reg .b64 	%rd<10>;

	ld.param.u64 	%rd1, [_Z12init_dev_rngPjP17curandStateXORWOW_param_0];
	ld.param.u64 	%rd2, [_Z12init_dev_rngPjP17curandStateXORWOW_param_1];
	cvta.to.global.u64 	%rd3, %rd2;
	cvta.to.global.u64 	%rd4, %rd1;
	mov.u32 	%r1, %ctaid.x;
	mov.u32 	%r2, %ntid.x;
	mov.u32 	%r3, %tid.x;
	mad.lo.s32 	%r4, %r1, %r2, %r3;
	mul.wide.u32 	%rd5, %r4, 4;
	add.s64 	%rd6, %rd4, %rd5;
	ld.global.u32 	%r5, [%rd6];
	mul.wide.u32 	%rd7, %r4, 48;
	add.s64 	%rd8, %rd3, %rd7;
	xor.b32  	%r6, %r5, -1429050551;
	mul.lo.s32 	%r7, %r6, 1099087573;
	add.s32 	%r8, %r7, -638133224;
	add.s32 	%r9, %r7, 123456789;
	st.global.v2.u32 	[%rd8], {%r8, %r9};
	xor.b32  	%r10, %r7, 362436069;
	mov.b32 	%r11, -123459836;
	st.global.v2.u32 	[%rd8+8], {%r10, %r11};
	add.s32 	%r12, %r7, 5783321;
	mov.b32 	%r13, -589760388;
	st.global.v2.u32 	[%rd8+16], {%r13, %r12};
	mov.b32 	%r14, 0;
	st.global.v2.u32 	[%rd8+24], {%r14, %r14};
	st.global.u32 	[%rd8+32], %r14;
	mov.b64 	%rd9, 0;
	st.global.u64 	[%rd8+40], %rd9;
	ret;

}
	// .globl	_Z4foldPfS_f
.visible .entry _Z4foldPfS_f(
	.param .u64 .ptr .align 1 _Z4foldPfS_f_param_0,
	.param .u64 .ptr .align 1 _Z4foldPfS_f_param_1,
	.param .f32 _Z4foldPfS_f_param_2
)
{
	.reg .pred 	%p<2>;
	.reg .b32 	%r<5>;
	.reg .b32 	%f<14>;
	.reg .b64 	%rd<8>;

	ld.param.u64 	%rd3, [_Z4foldPfS_f_param_0];
	ld.param.u64 	%rd4, [_Z4foldPfS_f_param_1];
	ld.param.f32 	%f7, [_Z4foldPfS_f_param_2];
	cvta.to.global.u64 	%rd5, %rd4;
	cvta.to.global.u64 	%rd6, %rd3;
	mov.u32 	%r1, %ctaid.x;
	mov.u32 	%r2, %ntid.x;
	mov.u32 	%r3, %tid.x;
	mad.lo.s32 	%r4, %r1, %r2, %r3;
	mul.wide.u32 	%rd7, %r4, 4;
	add.s64 	%rd1, %rd6, %rd7;
	ld.global.f32 	%f12, [%rd1];
	add.s64 	%rd2, %rd5, %rd7;
	ld.global.f32 	%f13, [%rd2];
	abs.f32 	%f8, %f12;
	setp.ltu.f32 	%p1, %f8, %f7;
	@%p1 bra 	$L__BB1_2;
	div.rn.f32 	%f9, %f12, %f7;
	cvt.rmi.f32.f32 	%f10, %f9;
	mul.f32 	%f11, %f7, %f10;
	sub.f32 	%f12, %f12, %f11;
	add.f32 	%f13, %f13, %f11;
$L__BB1_2:
	st.global.f32 	[%rd1], %f12;
	st.global.f32 	[%rd2], %f13;
	ret;

}
	// .globl	_Z7run_simPfS_S_PiS0_S0_P17curandStateXORWOW
.visible .entry _Z7run_simPfS_S_PiS0_S0_P17curandStateXORWOW(
	.param .u64 .ptr .align 1 _Z7run_simPfS_S_PiS0_S0_P17curandStateXORWOW_param_0,
	.param .u64 .ptr .align 1 _Z7run_simPfS_S_PiS0_S0_P17curandStateXORWOW_param_1,
	.param .u64 .ptr .align 1 _Z7run_simPfS_S_PiS0_S0_P17curandStateXORWOW_param_2,
	.param .u64 .ptr .align 1 _Z7run_simPfS_S_PiS0_S0_P17curandStateXORWOW_param_3,
	.param .u64 .ptr .align 1 _Z7run_simPfS_S_PiS0_S0_P17curandStateXORWOW_param_4,
	.param .u64 .ptr .align 1 _Z7run_simPfS_S_PiS0_S0_P17curandStateXORWOW_param_5,
	.param .u64 .ptr .align 1 _Z7run_simPfS_S_PiS0_S0_P17curandStateXORWOW_param_6
)
{
	.local .align 4 .b8 	__local_depot2[28];
	.reg .b64 	%SP;
	.reg .b64 	%SPL;
	.reg .pred 	%p<219>;
	.reg .b16 	%rs<2>;
	.reg .b32 	%r<1090>;
	.reg .b32 	%f<971>;
	.reg .b64 	%rd<205>;
	.reg .b64 	%fd<198>;

	mov.u64 	%SPL, __local_depot2;
	ld.param.u64 	%rd49, [_Z7run_simPfS_S_PiS0_S0_P17curandStateXORWOW_param_0];
	ld.param.u64 	%rd50, [_Z7run_simPfS_S_PiS0_S0_P17curandStateXORWOW_param_1];
	ld.param.u64 	%rd55, [_Z7run_simPfS_S_PiS0_S0_P17curandStateXORWOW_param_6];
	cvta.to.global.u64 	%rd56, %rd55;
	cvta.to.global.u64 	%rd57, %rd50;
	cvta.to.global.u64 	%rd58, %rd49;
	add.u64 	%rd1, %SPL, 0;
	add.u64 	%rd2, %SPL, 0;
	add.u64 	%rd3, %SPL, 0;
	add.u64 	%rd4, %SPL, 0;
	add.u64 	%rd5, %SPL, 0;
	add.u64 	%rd6, %SPL, 0;
	add.u64 	%rd7, %SPL, 0;
	add.u64 	%rd8, %SPL, 0;
	mov.u32 	%r351, %ctaid.x;
	mov.u32 	%r352, %ntid.x;
	mov.u32 	%r353, %tid.x;
	mad.lo.s32 	%r354, %r351, %r352, %r353;
	cvt.u64.u32 	%rd9, %r354;
	mul.wide.u32 	%rd67, %r354, 4;
	add.s64 	%rd68, %rd58, %rd67;
	ld.global.f32 	%f970, [%rd68];
	add.s64 	%rd69, %rd57, %rd67;
	ld.global.f32 	%f969, [%rd69];
	mul.wide.u32 	%rd70, %r354, 48;
	add.s64 	%rd71, %rd56, %rd70;
	ld.global.v2.u32 	{%r970, %r969}, [%rd71];
	ld.global.v2.u32 	{%r3, %r974}, [%rd71+8];
	ld.global.v2.u32 	{%r973, %r972}, [%rd71+16];
	ld.global.v2.u32 	{%r7, %r1022}, [%rd71+24];
	ld.global.f32 	%f3, [%rd71+32];
	ld.global.f64 	%fd194, [%rd71+40];
	ld.const.f32 	%f4, [d_amp];
	ld.const.f32 	%f5, [d_omega];
	ld.const.f32 	%f6, [d_force];
	ld.const.f32 	%f7, [d_Dg];
	ld.const.f32 	%f936, [d_Dp];
	ld.const.f32 	%f937, [d_lambda];
	ld.const.f32 	%f10, [d_mean];
	ld.const.u32 	%r10, [d_comp];
	ld.const.f32 	%f938, [d_fa];
	ld.const.f32 	%f939, [d_fb];
	ld.const.f32 	%f940, [d_mua];
	ld.const.f32 	%f941, [d_mub];
	ld.const.u32 	%r11, [d_2ndorder];
	ld.const.u32 	%r355, [d_moments];
	setp.eq.s32 	%p3, %r355, 0;
	mov.f32 	%f932, %f7;
	mov.f32 	%f933, %f6;
	mov.f32 	%f934, %f5;
	mov.f32 	%f935, %f4;
	@%p3 bra 	$L__BB2_41;
	ld.const.s32 	%rd10, [d_paths];
	and.b64  	%rd72, %rd10, -4294967296;
	setp.ne.s64 	%p4, %rd72, 0;
	@%p4 bra 	$L__BB2_3;
	cvt.u32.u64 	%r356, %rd10;
	cvt.u32.u64 	%r357, %rd9;
	div.u32 	%r358, %r357, %r356;
	cvt.u64.u32 	%rd193, %r358;
	bra.uni 	$L__BB2_4;
$L__BB2_3:
	div.s64 	%rd193, %rd9, %rd10;
$L__BB2_4:
	ld.const.s32 	%rd14, [d_points];
	or.b64  	%rd73, %rd193, %rd14;
	and.b64  	%rd74, %rd73, -4294967296;
	setp.ne.s64 	%p5, %rd74, 0;
	@%p5 bra 	$L__BB2_6;
	cvt.u32.u64 	%r359, %rd14;
	cvt.u32.u64 	%r360, %rd193;
	rem.u32 	%r361, %r360, %r359;
	cvt.u64.u32 	%rd194, %r361;
	bra.uni 	$L__BB2_7;
$L__BB2_6:
	rem.s64 	%rd194, %rd193, %rd14;
$L__BB2_7:
	ld.param.u64 	%rd188, [_Z7run_simPfS_S_PiS0_S0_P17curandStateXORWOW_param_2];
	cvta.to.global.u64 	%rd75, %rd188;
	shl.b64 	%rd76, %rd194, 2;
	add.s64 	%rd77, %rd75, %rd76;
	ld.global.f32 	%f15, [%rd77];
	ld.const.u8 	%rs1, [d_domainx];
	setp.gt.s16 	%p6, %rs1, 107;
	@%p6 bra 	$L__BB2_16;
	setp.gt.s16 	%p13, %rs1, 101;
	@%p13 bra 	$L__BB2_11;
	setp.eq.s16 	%p17, %rs1, 68;
	mov.f32 	%f932, %f15;
	mov.f32 	%f933, %f6;
	mov.f32 	%f934, %f5;
	mov.f32 	%f935, %f4;
	@%p17 bra 	$L__BB2_41;
	setp.eq.s16 	%p18, %rs1, 97;
	mov.f32 	%f932, %f7;
	mov.f32 	%f933, %f6;
	mov.f32 	%f934, %f5;
	mov.f32 	%f935, %f15;
	@%p18 bra 	$L__BB2_41;
	bra.uni 	$L__BB2_24;
$L__BB2_11:
	setp.eq.s16 	%p14, %rs1, 102;
	mov.f32 	%f932, %f7;
	mov.f32 	%f933, %f15;
	mov.f32 	%f934, %f5;
	mov.f32 	%f935, %f4;
	@%p14 bra 	$L__BB2_41;
	setp.eq.s16 	%p15, %rs1, 105;
	@%p15 bra 	$L__BB2_29;
	setp.eq.s16 	%p16, %rs1, 106;
	@%p16 bra 	$L__BB2_14;
	bra.uni 	$L__BB2_24;
$L__BB2_14:
	setp.ne.s32 	%p25, %r10, 1;
	@%p25 bra 	$L__BB2_33;
	neg.f32 	%f186, %f15;
	mul.f32 	%f187, %f940, %f186;
	div.rn.f32 	%f941, %f187, %f938;
	mov.f32 	%f932, %f7;
	mov.f32 	%f933, %f6;
	mov.f32 	%f934, %f5;
	mov.f32 	%f935, %f4;
	mov.f32 	%f939, %f15;
	bra.uni 	$L__BB2_41;
$L__BB2_16:
	setp.gt.s16 	%p7, %rs1, 109;
	@%p7 bra 	$L__BB2_21;
	setp.eq.s16 	%p11, %rs1, 108;
	@%p11 bra 	$L__BB2_27;
	setp.eq.s16 	%p12, %rs1, 109;
	@%p12 bra 	$L__BB2_19;
	bra.uni 	$L__BB2_24;
$L__BB2_19:
	setp.ne.s32 	%p22, %r10, 1;
	@%p22 bra 	$L__BB2_35;
	neg.f32 	%f180, %f939;
	mul.f32 	%f181, %f15, %f180;
	div.rn.f32 	%f938, %f181, %f941;
	mov.f32 	%f932, %f7;
	mov.f32 	%f933, %f6;
	mov.f32 	%f934, %f5;
	mov.f32 	%f935, %f4;
	mov.f32 	%f940, %f15;
	bra.uni 	$L__BB2_41;
$L__BB2_21:
	setp.eq.s16 	%p8, %rs1, 110;
	@%p8 bra 	$L__BB2_37;
	setp.eq.s16 	%p9, %rs1, 112;
	@%p9 bra 	$L__BB2_25;
	setp.ne.s16 	%p10, %rs1, 119;
	mov.f32 	%f932, %f7;
	mov.f32 	%f933, %f6;
	mov.f32 	%f934, %f15;
	mov.f32 	%f935, %f4;
	@%p10 bra 	$L__BB2_24;
	bra.uni 	$L__BB2_41;
$L__BB2_24:
	mov.f32 	%f932, %f7;
	mov.f32 	%f933, %f6;
	mov.f32 	%f934, %f5;
	mov.f32 	%f935, %f4;
	bra.uni 	$L__BB2_41;
$L__BB2_25:
	setp.eq.f32 	%p19, %f10, 0f00000000;
	mov.f32 	%f932, %f7;
	mov.f32 	%f933, %f6;
	mov.f32 	%f934, %f5;
	mov.f32 	%f935, %f4;
	mov.f32 	%f936, %f15;
	@%p19 bra 	$L__BB2_41;
	mul.f32 	%f169, %f10, %f10;
	div.rn.f32 	%f937, %f169, %f15;
	mov.f32 	%f932, %f7;
	mov.f32 	%f933, %f6;
	mov.f32 	%f934, %f5;
	mov.f32 	%f935, %f4;
	mov.f32 	%f936, %f15;
	bra.uni 	$L__BB2_41;
$L__BB2_27:
	setp.eq.f32 	%p24, %f10, 0f00000000;
	mov.f32 	%f932, %f7;
	mov.f32 	%f933, %f6;
	mov.f32 	%f934, %f5;
	mov.f32 	%f935, %f4;
	mov.f32 	%f937, %f15;
	@%p24 bra 	$L__BB2_41;
	mul.f32 	%f182, %f10, %f10;
	div.rn.f32 	%f936, %f182, %f15;
	mov.f32 	%f932, %f7;
	mov.f32 	%f933, %f6;
	mov.f32 	%f934, %f5;
	mov.f32 	%f935, %f4;
	mov.f32 	%f937, %f15;
	bra.uni 	$L__BB2_41;
$L__BB2_29:
	setp.ne.s32 	%p27, %r10, 1;
	@%p27 bra 	$L__BB2_31;
	neg.f32 	%f191, %f15;
	mul.f32 	%f192, %f941, %f191;
	div.rn.f32 	%f940, %f192, %f939;
	mov.f32 	%f932, %f7;
	mov.f32 	%f933, %f6;
	mov.f32 	%f934, %f5;
	mov.f32 	%f935, %f4;
	mov.f32 	%f938, %f15;
	bra.uni 	$L__BB2_41;
$L__BB2_31:
	setp.eq.f32 	%p28, %f10, 0f00000000;
	mov.f32 	%f932, %f7;
	mov.f32 	%f933, %f6;
	mov.f32 	%f934, %f5;
	mov.f32 	%f935, %f4;
	mov.f32 	%f938, %f15;
	@%p28 bra 	$L__BB2_41;
	sub.f32 	%f188, %f15, %f10;
	mul.f32 	%f189, %f941, %f188;
	sub.f32 	%f190, %f10, %f939;
	div.rn.f32 	%f940, %f189, %f190;
	mov.f32 	%f932, %f7;
	mov.f32 	%f933, %f6;
	mov.f32 	%f934, %f5;
	mov.f32 	%f935, %f4;
	mov.f32 	%f938, %f15;
	bra.uni 	$L__BB2_41;
$L__BB2_33:
	setp.eq.f32 	%p26, %f10, 0f00000000;
	mov.f32 	%f932, %f7;
	mov.f32 	%f933, %f6;
	mov.f32 	%f934, %f5;
	mov.f32 	%f935, %f4;
	mov.f32 	%f939, %f15;
	@%p26 bra 	$L__BB2_41;
	sub.f32 	%f183, %f15, %f10;
	mul.f32 	%f184, %f940, %f183;
	sub.f32 	%f185, %f10, %f938;
	div.rn.f32 	%f941, %f184, %f185;
	mov.f32 	%f932, %f7;
	mov.f32 	%f933, %f6;
	mov.f32 	%f934, %f5;
	mov.f32 	%f935, %f4;
	mov.f32 	%f939, %f15;
	bra.uni 	$L__BB2_41;
$L__BB2_35:
	setp.eq.f32 	%p23, %f10, 0f00000000;
	mov.f32 	%f932, %f7;
	mov.f32 	%f933, %f6;
	mov.f32 	%f934, %f5;
	mov.f32 	%f935, %f4;
	mov.f32 	%f940, %f15;
	@%p23 bra 	$L__BB2_41;
	add.f32 	%f176, %f941, %f15;
	mul.f32 	%f177, %f10, %f176;
	mul.f32 	%f178, %f939, %f15;
	sub.f32 	%f179, %f177, %f178;
	div.rn.f32 	%f938, %f179, %f941;
	mov.f32 	%f932, %f7;
	mov.f32 	%f933, %f6;
	mov.f32 	%f934, %f5;
	mov.f32 	%f935, %f4;
	mov.f32 	%f940, %f15;
	bra.uni 	$L__BB2_41;
$L__BB2_37:
	setp.ne.s32 	%p20, %r10, 1;
	@%p20 bra 	$L__BB2_39;
	neg.f32 	%f174, %f938;
	mul.f32 	%f175, %f15, %f174;
	div.rn.f32 	%f939, %f175, %f940;
	mov.f32 	%f932, %f7;
	mov.f32 	%f933, %f6;
	mov.f32 	%f934, %f5;
	mov.f32 	%f935, %f4;
	mov.f32 	%f941, %f15;
	bra.uni 	$L__BB2_41;
$L__BB2_39:
	setp.eq.f32 	%p21, %f10, 0f00000000;
	mov.f32 	%f932, %f7;
	mov.f32 	%f933, %f6;
	mov.f32 	%f934, %f5;
	mov.f32 	%f935, %f4;
	mov.f32 	%f941, %f15;
	@%p21 bra 	$L__BB2_41;
	add.f32 	%f170, %f940, %f15;
	mul.f32 	%f171, %f10, %f170;
	mul.f32 	%f172, %f938, %f15;
	sub.f32 	%f173, %f171, %f172;
	div.rn.f32 	%f939, %f173, %f940;
	mov.f32 	%f932, %f7;
	mov.f32 	%f933, %f6;
	mov.f32 	%f934, %f5;
	mov.f32 	%f935, %f4;
	mov.f32 	%f941, %f15;
$L__BB2_41:
	mov.f32 	%f193, 0f40C90FDB;
	div.rn.f32 	%f943, %f193, %f934;
	setp.neu.f32 	%p29, %f937, 0f00000000;
	setp.ne.s32 	%p30, %r11, 0;
	and.pred  	%p1, %p29, %p30;
	not.pred 	%p31, %p1;
	@%p31 bra 	$L__BB2_43;
	rcp.rn.f32 	%f194, %f937;
	setp.lt.f32 	%p32, %f194, %f943;
	selp.f32 	%f943, %f194, %f943, %p32;
$L__BB2_43:
	setp.neu.f32 	%p33, %f940, 0f00000000;
	setp.neu.f32 	%p34, %f941, 0f00000000;
	or.pred  	%p2, %p33, %p34;
	not.pred 	%p35, %p2;
	@%p35 bra 	$L__BB2_45;
	rcp.rn.f32 	%f195, %f940;
	rcp.rn.f32 	%f196, %f941;
	setp.lt.f32 	%p36, %f195, %f196;
	selp.f32 	%f197, %f195, %f196, %p36;
	setp.lt.f32 	%p37, %f197, %f943;
	selp.f32 	%f943, %f197, %f943, %p37;
$L__BB2_45:
	ld.param.u64 	%rd191, [_Z7run_simPfS_S_PiS0_S0_P17curandStateXORWOW_param_5];
	ld.param.u64 	%rd190, [_Z7run_simPfS_S_PiS0_S0_P17curandStateXORWOW_param_4];
	ld.param.u64 	%rd189, [_Z7run_simPfS_S_PiS0_S0_P17curandStateXORWOW_param_3];
	ld.const.u32 	%r362, [d_spp];
	cvt.rn.f32.s32 	%f198, %r362;
	div.rn.f32 	%f41, %f943, %f198;
	ld.const.u32 	%r12, [d_samples];
	ld.const.u32 	%r363, [d_initnoise];
	setp.eq.s32 	%p38, %r363, 0;
	cvta.to.global.u64 	%rd78, %rd189;
	shl.b64 	%rd79, %rd9, 2;
	add.s64 	%rd18, %rd78, %rd79;
	cvta.to.global.u64 	%rd80, %rd190;
	add.s64 	%rd19, %rd80, %rd79;
	cvta.to.global.u64 	%rd81, %rd191;
	add.s64 	%rd20, %rd81, %rd79;
	@%p38 bra 	$L__BB2_52;
	mov.u32 	%r902, %r972;
	mov.u32 	%r903, %r973;
	mov.u32 	%r904, %r974;
	mov.u32 	%r975, %r3;
	@%p31 bra 	$L__BB2_48;
	shr.u32 	%r365, %r969, 2;
	xor.b32  	%r366, %r365, %r969;
	shl.b32 	%r367, %r972, 4;
	shl.b32 	%r368, %r366, 1;
	xor.b32  	%r369, %r367, %r368;
	xor.b32  	%r370, %r369, %r972;
	xor.b32  	%r902, %r370, %r366;
	add.s32 	%r970, %r970, 362437;
	add.s32 	%r371, %r902, %r970;
	cvt.rn.f32.u32 	%f199, %r371;
	fma.rn.f32 	%f200, %f199, 0f2F800000, 0f2F000000;
	setp.lt.f32 	%p40, %f200, 0f00800000;
	mul.f32 	%f201, %f200, 0f4B000000;
	selp.f32 	%f202, %f201, %f200, %p40;
	selp.f32 	%f203, 0fC1B80000, 0f00000000, %p40;
	mov.b32 	%r372, %f202;
	add.s32 	%r373, %r372, -1059760811;
	and.b32  	%r374, %r373, -8388608;
	sub.s32 	%r375, %r372, %r374;
	mov.b32 	%f204, %r375;
	cvt.rn.f32.s32 	%f205, %r374;
	fma.rn.f32 	%f206, %f205, 0f34000000, %f203;
	add.f32 	%f207, %f204, 0fBF800000;
	fma.rn.f32 	%f208, %f207, 0fBE055027, 0f3E1039F6;
	fma.rn.f32 	%f209, %f208, %f207, 0fBDF8CDCC;
	fma.rn.f32 	%f210, %f209, %f207, 0f3E0F2955;
	fma.rn.f32 	%f211, %f210, %f207, 0fBE2AD8B9;
	fma.rn.f32 	%f212, %f211, %f207, 0f3E4CED0B;
	fma.rn.f32 	%f213, %f212, %f207, 0fBE7FFF22;
	fma.rn.f32 	%f214, %f213, %f207, 0f3EAAAA78;
	fma.rn.f32 	%f215, %f214, %f207, 0fBF000000;
	mul.f32 	%f216, %f207, %f215;
	fma.rn.f32 	%f217, %f216, %f207, %f207;
	fma.rn.f32 	%f218, %f206, 0f3F317218, %f217;
	setp.gt.u32 	%p41, %r372, 2139095039;
	fma.rn.f32 	%f219, %f202, 0f7F800000, 0f7F800000;
	selp.f32 	%f220, %f219, %f218, %p41;
	setp.eq.f32 	%p42, %f202, 0f00000000;
	neg.f32 	%f221, %f220;
	selp.f32 	%f222, 0f7F800000, %f221, %p42;
	div.rn.f32 	%f223, %f222, %f937;
	div.rn.f32 	%f224, %f223, %f41;
	add.f32 	%f225, %f224, 0f3F000000;
	cvt.rmi.f32.f32 	%f226, %f225;
	cvt.rzi.s32.f32 	%r971, %f226;
	mov.u32 	%r903, %r972;
	mov.u32 	%r904, %r973;
	mov.u32 	%r975, %r974;
	mov.u32 	%r969, %r3;
	mov.u32 	%r972, %r902;
	mov.u32 	%r973, %r903;
	mov.u32 	%r974, %r904;
$L__BB2_48:
	@%p35 bra 	$L__BB2_203;
	shr.u32 	%r377, %r969, 2;
	xor.b32  	%r378, %r377, %r969;
	shl.b32 	%r379, %r902, 4;
	shl.b32 	%r380, %r378, 1;
	xor.b32  	%r381, %r379, %r380;
	xor.b32  	%r382, %r381, %r902;
	xor.b32  	%r973, %r382, %r378;
	add.s32 	%r383, %r970, %r973;
	add.s32 	%r384, %r383, 362437;
	cvt.rn.f32.u32 	%f227, %r384;
	fma.rn.f32 	%f228, %f227, 0f2F800000, 0f2F000000;
	setp.geu.f32 	%p44, %f228, 0f3F000000;
	@%p44 bra 	$L__BB2_51;
	shr.u32 	%r398, %r975, 2;
	xor.b32  	%r399, %r398, %r975;
	shl.b32 	%r400, %r973, 4;
	shl.b32 	%r401, %r399, 1;
	xor.b32  	%r402, %r401, %r400;
	xor.b32  	%r403, %r402, %r399;
	xor.b32  	%r972, %r403, %r973;
	add.s32 	%r970, %r970, 724874;
	add.s32 	%r404, %r972, %r970;
	cvt.rn.f32.u32 	%f257, %r404;
	fma.rn.f32 	%f258, %f257, 0f2F800000, 0f2F000000;
	setp.lt.f32 	%p48, %f258, 0f00800000;
	mul.f32 	%f259, %f258, 0f4B000000;
	selp.f32 	%f260, %f259, %f258, %p48;
	selp.f32 	%f261, 0fC1B80000, 0f00000000, %p48;
	mov.b32 	%r405, %f260;
	add.s32 	%r406, %r405, -1059760811;
	and.b32  	%r407, %r406, -8388608;
	sub.s32 	%r408, %r405, %r407;
	mov.b32 	%f262, %r408;
	cvt.rn.f32.s32 	%f263, %r407;
	fma.rn.f32 	%f264, %f263, 0f34000000, %f261;
	add.f32 	%f265, %f262, 0fBF800000;
	fma.rn.f32 	%f266, %f265, 0fBE055027, 0f3E1039F6;
	fma.rn.f32 	%f267, %f266, %f265, 0fBDF8CDCC;
	fma.rn.f32 	%f268, %f267, %f265, 0f3E0F2955;
	fma.rn.f32 	%f269, %f268, %f265, 0fBE2AD8B9;
	fma.rn.f32 	%f270, %f269, %f265, 0f3E4CED0B;
	fma.rn.f32 	%f271, %f270, %f265, 0fBE7FFF22;
	fma.rn.f32 	%f272, %f271, %f265, 0f3EAAAA78;
	fma.rn.f32 	%f273, %f272, %f265, 0fBF000000;
	mul.f32 	%f274, %f265, %f273;
	fma.rn.f32 	%f275, %f274, %f265, %f265;
	fma.rn.f32 	%f276, %f264, 0f3F317218, %f275;
	setp.gt.u32 	%p49, %r405, 2139095039;
	fma.rn.f32 	%f277, %f260, 0f7F800000, 0f7F800000;
	selp.f32 	%f278, %f277, %f276, %p49;
	setp.eq.f32 	%p50, %f260, 0f00000000;
	neg.f32 	%f279, %f278;
	selp.f32 	%f280, 0f7F800000, %f279, %p50;
	div.rn.f32 	%f281, %f280, %f940;
	div.rn.f32 	%f282, %f281, %f41;
	add.f32 	%f283, %f282, 0f3F000000;
	cvt.rmi.f32.f32 	%f284, %f283;
	cvt.rzi.s32.f32 	%r978, %f284;
	mov.b32 	%r979, 0;
	mov.u32 	%r974, %r902;
	mov.u32 	%r975, %r903;
	mov.u32 	%r969, %r904;
	bra.uni 	$L__BB2_203;
$L__BB2_51:
	shr.u32 	%r386, %r975, 2;
	xor.b32  	%r387, %r386, %r975;
	shl.b32 	%r388, %r973, 4;
	shl.b32 	%r389, %r387, 1;
	xor.b32  	%r390, %r389, %r388;
	xor.b32  	%r391, %r390, %r387;
	xor.b32  	%r972, %r391, %r973;
	add.s32 	%r970, %r970, 724874;
	add.s32 	%r392, %r972, %r970;
	cvt.rn.f32.u32 	%f229, %r392;
	fma.rn.f32 	%f230, %f229, 0f2F800000, 0f2F000000;
	setp.lt.f32 	%p45, %f230, 0f00800000;
	mul.f32 	%f231, %f230, 0f4B000000;
	selp.f32 	%f232, %f231, %f230, %p45;
	selp.f32 	%f233, 0fC1B80000, 0f00000000, %p45;
	mov.b32 	%r393, %f232;
	add.s32 	%r394, %r393, -1059760811;
	and.b32  	%r395, %r394, -8388608;
	sub.s32 	%r396, %r393, %r395;
	mov.b32 	%f234, %r396;
	cvt.rn.f32.s32 	%f235, %r395;
	fma.rn.f32 	%f236, %f235, 0f34000000, %f233;
	add.f32 	%f237, %f234, 0fBF800000;
	fma.rn.f32 	%f238, %f237, 0fBE055027, 0f3E1039F6;
	fma.rn.f32 	%f239, %f238, %f237, 0fBDF8CDCC;
	fma.rn.f32 	%f240, %f239, %f237, 0f3E0F2955;
	fma.rn.f32 	%f241, %f240, %f237, 0fBE2AD8B9;
	fma.rn.f32 	%f242, %f241, %f237, 0f3E4CED0B;
	fma.rn.f32 	%f243, %f242, %f237, 0fBE7FFF22;
	fma.rn.f32 	%f244, %f243, %f237, 0f3EAAAA78;
	fma.rn.f32 	%f245, %f244, %f237, 0fBF000000;
	mul.f32 	%f246, %f237, %f245;
	fma.rn.f32 	%f247, %f246, %f237, %f237;
	fma.rn.f32 	%f248, %f236, 0f3F317218, %f247;
	setp.gt.u32 	%p46, %r393, 2139095039;
	fma.rn.f32 	%f249, %f232, 0f7F800000, 0f7F800000;
	selp.f32 	%f250, %f249, %f248, %p46;
	setp.eq.f32 	%p47, %f232, 0f00000000;
	neg.f32 	%f251, %f250;
	selp.f32 	%f252, 0f7F800000, %f251, %p47;
	div.rn.f32 	%f253, %f252, %f941;
	div.rn.f32 	%f254, %f253, %f41;
	add.f32 	%f255, %f254, 0f3F000000;
	cvt.rmi.f32.f32 	%f256, %f255;
	cvt.rzi.s32.f32 	%r978, %f256;
	mov.b32 	%r979, 1;
	mov.u32 	%r974, %r902;
	mov.u32 	%r975, %r903;
	mov.u32 	%r969, %r904;
	bra.uni 	$L__BB2_203;
$L__BB2_52:
	@%p31 bra 	$L__BB2_54;
	ld.global.u32 	%r971, [%rd18];
$L__BB2_54:
	@%p35 bra 	$L__BB2_56;
	ld.global.u32 	%r978, [%rd19];
	ld.global.u32 	%r979, [%rd20];
$L__BB2_56:
	setp.lt.s32 	%p53, %r12, 1;
	mov.u32 	%r975, %r3;
	@%p53 bra 	$L__BB2_203;
	mul.f32 	%f42, %f936, %f937;
	neg.f32 	%f43, %f41;
	div.rn.f32 	%f44, %f937, %f936;
	mul.f32 	%f285, %f937, %f41;
	cvt.f64.f32 	%fd43, %f285;
	mov.b32 	%r412, 1127219200;
	mov.b32 	%r413, -2147483648;
	mov.b64 	%fd2, {%r413, %r412};
	sqrt.rn.f64 	%fd3, %fd43;
	fma.rn.f32 	%f286, %f285, 0f3BBB989D, 0f3F000000;
	cvt.sat.f32.f32 	%f287, %f286;
	mov.f32 	%f288, 0f4B400001;
	mov.f32 	%f289, 0f437C0000;
	fma.rm.f32 	%f290, %f287, %f289, %f288;
	add.f32 	%f291, %f290, 0fCB40007F;
	neg.f32 	%f292, %f291;
	fma.rn.f32 	%f293, %f285, 0f3FB8AA3B, %f292;
	fma.rn.f32 	%f45, %f285, 0f32A57060, %f293;
	mov.b32 	%r912, 0;
	ex2.approx.ftz.f32 	%f687, %f45;
	mov.u64 	%rd168, __cr_lgamma_table;
	mov.u64 	%rd158, __cudart_i2opi_f;
	mov.u32 	%r975, %r3;
$L__BB2_58:
	setp.eq.s32 	%p54, %r11, 0;
	@%p54 bra 	$L__BB2_136;
	mul.f32 	%f48, %f970, 0f40C90FDB;
	mul.f32 	%f294, %f48, 0f3F22F983;
	cvt.rni.s32.f32 	%r926, %f294;
	cvt.rn.f32.s32 	%f295, %r926;
	fma.rn.f32 	%f296, %f295, 0fBFC90FDA, %f48;
	fma.rn.f32 	%f297, %f295, 0fB3A22168, %f296;
	fma.rn.f32 	%f946, %f295, 0fA7C234C5, %f297;
	abs.f32 	%f50, %f48;
	setp.ltu.f32 	%p55, %f50, 0f47CE4780;
	@%p55 bra 	$L__BB2_67;
	setp.neu.f32 	%p56, %f50, 0f7F800000;
	@%p56 bra 	$L__BB2_62;
	mov.f32 	%f300, 0f00000000;
	mul.rn.f32 	%f946, %f48, %f300;
	mov.b32 	%r926, 0;
	bra.uni 	$L__BB2_67;
$L__BB2_62:
	mov.b32 	%r48, %f48;
	mov.b64 	%rd197, 0;
	mov.b32 	%r923, 0;
	mov.u64 	%rd195, __cudart_i2opi_f;
	mov.u64 	%rd196, %rd8;
$L__BB2_63:
	.pragma "nounroll";
	ld.global.nc.u32 	%r416, [%rd195];
	shl.b32 	%r417, %r48, 8;
	or.b32  	%r418, %r417, -2147483648;
	mad.wide.u32 	%rd84, %r416, %r418, %rd197;
	shr.u64 	%rd197, %rd84, 32;
	st.local.u32 	[%rd196], %rd84;
	add.s32 	%r923, %r923, 1;
	add.s64 	%rd196, %rd196, 4;
	add.s64 	%rd195, %rd195, 4;
	setp.ne.s32 	%p57, %r923, 6;
	@%p57 bra 	$L__BB2_63;
	shr.u32 	%r419, %r48, 23;
	st.local.u32 	[%rd8+24], %rd197;
	and.b32  	%r51, %r419, 31;
	and.b32  	%r420, %r419, 224;
	add.s32 	%r421, %r420, -128;
	shr.u32 	%r422, %r421, 5;
	mul.wide.u32 	%rd85, %r422, 4;
	sub.s64 	%rd27, %rd8, %rd85;
	ld.local.u32 	%r924, [%rd27+24];
	ld.local.u32 	%r925, [%rd27+20];
	setp.eq.s32 	%p58, %r51, 0;
	@%p58 bra 	$L__BB2_66;
	shf.l.wrap.b32 	%r924, %r925, %r924, %r51;
	ld.local.u32 	%r423, [%rd27+16];
	shf.l.wrap.b32 	%r925, %r423, %r925, %r51;
$L__BB2_66:
	shr.u32 	%r424, %r924, 30;
	shf.l.wrap.b32 	%r425, %r925, %r924, 2;
	shl.b32 	%r426, %r925, 2;
	shr.u32 	%r427, %r425, 31;
	add.s32 	%r428, %r427, %r424;
	neg.s32 	%r429, %r428;
	setp.lt.s32 	%p59, %r48, 0;
	selp.b32 	%r926, %r429, %r428, %p59;
	xor.b32  	%r430, %r425, %r48;
	shr.s32 	%r431, %r425, 31;
	xor.b32  	%r432, %r431, %r425;
	xor.b32  	%r433, %r431, %r426;
	cvt.u64.u32 	%rd86, %r432;
	shl.b64 	%rd87, %rd86, 32;
	cvt.u64.u32 	%rd88, %r433;
	or.b64  	%rd89, %rd87, %rd88;
	cvt.rn.f64.s64 	%fd44, %rd89;
	mul.f64 	%fd45, %fd44, 0d3BF921FB54442D19;
	cvt.rn.f32.f64 	%f298, %fd45;
	neg.f32 	%f299, %f298;
	setp.lt.s32 	%p60, %r430, 0;
	selp.f32 	%f946, %f299, %f298, %p60;
$L__BB2_67:
	add.s32 	%r435, %r926, 1;
	mul.rn.f32 	%f301, %f946, %f946;
	and.b32  	%r436, %r926, 1;
	setp.eq.b32 	%p61, %r436, 1;
	selp.f32 	%f302, %f946, 0f3F800000, %p61;
	fma.rn.f32 	%f303, %f301, %f302, 0f00000000;
	fma.rn.f32 	%f304, %f301, 0f37CBAC00, 0fBAB607ED;
	selp.f32 	%f305, 0fB94D4153, %f304, %p61;
	selp.f32 	%f306, 0f3C0885E4, 0f3D2AAABB, %p61;
	fma.rn.f32 	%f307, %f305, %f301, %f306;
	selp.f32 	%f308, 0fBE2AAAA8, 0fBEFFFFFF, %p61;
	fma.rn.f32 	%f309, %f307, %f301, %f308;
	fma.rn.f32 	%f310, %f309, %f303, %f302;
	and.b32  	%r437, %r435, 2;
	setp.eq.s32 	%p62, %r437, 0;
	mov.f32 	%f311, 0f00000000;
	sub.f32 	%f312, %f311, %f310;
	selp.f32 	%f54, %f310, %f312, %p62;
	mul.f32 	%f313, %f969, 0f3F22F983;
	cvt.rni.s32.f32 	%r930, %f313;
	cvt.rn.f32.s32 	%f314, %r930;
	fma.rn.f32 	%f315, %f314, 0fBFC90FDA, %f969;
	fma.rn.f32 	%f316, %f314, 0fB3A22168, %f315;
	fma.rn.f32 	%f947, %f314, 0fA7C234C5, %f316;
	abs.f32 	%f56, %f969;
	setp.ltu.f32 	%p63, %f56, 0f47CE4780;
	@%p63 bra 	$L__BB2_75;
	setp.neu.f32 	%p64, %f56, 0f7F800000;
	@%p64 bra 	$L__BB2_70;
	mov.f32 	%f319, 0f00000000;
	mul.rn.f32 	%f947, %f969, %f319;
	mov.b32 	%r930, 0;
	bra.uni 	$L__BB2_75;
$L__BB2_70:
	mov.b32 	%r61, %f969;
	mov.b64 	%rd198, 0;
	mov.b32 	%r927, 0;
$L__BB2_71:
	.pragma "nounroll";
	mul.wide.u32 	%rd91, %r927, 4;
	mov.u64 	%rd92, __cudart_i2opi_f;
	add.s64 	%rd93, %rd92, %rd91;
	ld.global.nc.u32 	%r439, [%rd93];
	shl.b32 	%r440, %r61, 8;
	or.b32  	%r441, %r440, -2147483648;
	mad.wide.u32 	%rd94, %r439, %r441, %rd198;
	shr.u64 	%rd198, %rd94, 32;
	add.s64 	%rd95, %rd7, %rd91;
	st.local.u32 	[%rd95], %rd94;
	add.s32 	%r927, %r927, 1;
	setp.ne.s32 	%p65, %r927, 6;
	@%p65 bra 	$L__BB2_71;
	shr.u32 	%r442, %r61, 23;
	st.local.u32 	[%rd7+24], %rd198;
	and.b32  	%r64, %r442, 31;
	and.b32  	%r443, %r442, 224;
	add.s32 	%r444, %r443, -128;
	shr.u32 	%r445, %r444, 5;
	mul.wide.u32 	%rd96, %r445, 4;
	sub.s64 	%rd30, %rd7, %rd96;
	ld.local.u32 	%r928, [%rd30+24];
	ld.local.u32 	%r929, [%rd30+20];
	setp.eq.s32 	%p66, %r64, 0;
	@%p66 bra 	$L__BB2_74;
	shf.l.wrap.b32 	%r928, %r929, %r928, %r64;
	ld.local.u32 	%r446, [%rd30+16];
	shf.l.wrap.b32 	%r929, %r446, %r929, %r64;
$L__BB2_74:
	shr.u32 	%r447, %r928, 30;
	shf.l.wrap.b32 	%r448, %r929, %r928, 2;
	shl.b32 	%r449, %r929, 2;
	shr.u32 	%r450, %r448, 31;
	add.s32 	%r451, %r450, %r447;
	neg.s32 	%r452, %r451;
	setp.lt.s32 	%p67, %r61, 0;
	selp.b32 	%r930, %r452, %r451, %p67;
	xor.b32  	%r453, %r448, %r61;
	shr.s32 	%r454, %r448, 31;
	xor.b32  	%r455, %r454, %r448;
	xor.b32  	%r456, %r454, %r449;
	cvt.u64.u32 	%rd97, %r455;
	shl.b64 	%rd98, %rd97, 32;
	cvt.u64.u32 	%rd99, %r456;
	or.b64  	%rd100, %rd98, %rd99;
	cvt.rn.f64.s64 	%fd46, %rd100;
	mul.f64 	%fd47, %fd46, 0d3BF921FB54442D19;
	cvt.rn.f32.f64 	%f317, %fd47;
	neg.f32 	%f318, %f317;
	setp.lt.s32 	%p68, %r453, 0;
	selp.f32 	%f947, %f318, %f317, %p68;
$L__BB2_75:
	setp.eq.f32 	%p69, %f932, 0f00000000;
	add.s32 	%r458, %r930, 1;
	mul.rn.f32 	%f321, %f947, %f947;
	and.b32  	%r459, %r930, 1;
	setp.eq.b32 	%p70, %r459, 1;
	selp.f32 	%f322, %f947, 0f3F800000, %p70;
	fma.rn.f32 	%f323, %f321, %f322, 0f00000000;
	fma.rn.f32 	%f324, %f321, 0f37CBAC00, 0fBAB607ED;
	selp.f32 	%f325, 0fB94D4153, %f324, %p70;
	selp.f32 	%f326, 0f3C0885E4, 0f3D2AAABB, %p70;
	fma.rn.f32 	%f327, %f325, %f321, %f326;
	selp.f32 	%f328, 0fBE2AAAA8, 0fBEFFFFFF, %p70;
	fma.rn.f32 	%f329, %f327, %f321, %f328;
	fma.rn.f32 	%f330, %f329, %f323, %f322;
	and.b32  	%r460, %r458, 2;
	setp.eq.s32 	%p71, %r460, 0;
	mov.f32 	%f948, 0f00000000;
	sub.f32 	%f331, %f948, %f330;
	selp.f32 	%f332, %f330, %f331, %p71;
	mul.f32 	%f333, %f54, 0fC0C90FDB;
	fma.rn.f32 	%f334, %f935, %f332, %f333;
	add.f32 	%f60, %f933, %f334;
	mov.u32 	%r931, %r972;
	mov.u32 	%r932, %r973;
	mov.u32 	%r933, %r974;
	mov.u32 	%r934, %r975;
	@%p69 bra 	$L__BB2_80;
	mul.f32 	%f61, %f41, 0f40400000;
	shr.u32 	%r461, %r969, 2;
	xor.b32  	%r462, %r461, %r969;
	shl.b32 	%r463, %r972, 4;
	shl.b32 	%r464, %r462, 1;
	xor.b32  	%r465, %r463, %r464;
	xor.b32  	%r466, %r465, %r972;
	xor.b32  	%r931, %r466, %r462;
	add.s32 	%r970, %r970, 362437;
	add.s32 	%r467, %r931, %r970;
	cvt.rn.f32.u32 	%f335, %r467;
	fma.rn.f32 	%f62, %f335, 0f2F800000, 0f2F000000;
	add.f32 	%f336, %f932, %f932;
	sqrt.rn.f32 	%f63, %f336;
	setp.gtu.f32 	%p72, %f62, 0f3E2AAAAB;
	@%p72 bra 	$L__BB2_78;
	neg.f32 	%f337, %f63;
	sqrt.rn.f32 	%f338, %f61;
	mul.f32 	%f948, %f338, %f337;
	mov.u32 	%r932, %r972;
	mov.u32 	%r933, %r973;
	mov.u32 	%r934, %r974;
	mov.u32 	%r969, %r975;
	bra.uni 	$L__BB2_80;
$L__BB2_78:
	setp.leu.f32 	%p73, %f62, 0f3E2AAAAB;
	setp.gtu.f32 	%p74, %f62, 0f3EAAAAAB;
	or.pred  	%p75, %p73, %p74;
	mov.u32 	%r932, %r972;
	mov.u32 	%r933, %r973;
	mov.u32 	%r934, %r974;
	mov.u32 	%r969, %r975;
	@%p75 bra 	$L__BB2_80;
	sqrt.rn.f32 	%f340, %f61;
	mul.f32 	%f948, %f63, %f340;
	mov.u32 	%r932, %r972;
	mov.u32 	%r933, %r973;
	mov.u32 	%r934, %r974;
	mov.u32 	%r969, %r975;
$L__BB2_80:
	fma.rn.f32 	%f341, %f41, %f60, %f970;
	add.f32 	%f342, %f341, %f948;
	mul.f32 	%f67, %f342, 0f40C90FDB;
	mul.f32 	%f343, %f67, 0f3F22F983;
	cvt.rni.s32.f32 	%r940, %f343;
	cvt.rn.f32.s32 	%f344, %r940;
	fma.rn.f32 	%f345, %f344, 0fBFC90FDA, %f67;
	fma.rn.f32 	%f346, %f344, 0fB3A22168, %f345;
	fma.rn.f32 	%f949, %f344, 0fA7C234C5, %f346;
	abs.f32 	%f69, %f67;
	setp.ltu.f32 	%p76, %f69, 0f47CE4780;
	@%p76 bra 	$L__BB2_88;
	setp.neu.f32 	%p77, %f69, 0f7F800000;
	@%p77 bra 	$L__BB2_83;
	mov.f32 	%f349, 0f00000000;
	mul.rn.f32 	%f949, %f67, %f349;
	mov.b32 	%r940, 0;
	bra.uni 	$L__BB2_88;
$L__BB2_83:
	mov.b32 	%r82, %f67;
	mov.b64 	%rd199, 0;
	mov.b32 	%r937, 0;
$L__BB2_84:
	.pragma "nounroll";
	mul.wide.u32 	%rd102, %r937, 4;
	mov.u64 	%rd103, __cudart_i2opi_f;
	add.s64 	%rd104, %rd103, %rd102;
	ld.global.nc.u32 	%r469, [%rd104];
	shl.b32 	%r470, %r82, 8;
	or.b32  	%r471, %r470, -2147483648;
	mad.wide.u32 	%rd105, %r469, %r471, %rd199;
	shr.u64 	%rd199, %rd105, 32;
	add.s64 	%rd106, %rd6, %rd102;
	st.local.u32 	[%rd106], %rd105;
	add.s32 	%r937, %r937, 1;
	setp.ne.s32 	%p78, %r937, 6;
	@%p78 bra 	$L__BB2_84;
	shr.u32 	%r472, %r82, 23;
	st.local.u32 	[%rd6+24], %rd199;
	and.b32  	%r85, %r472, 31;
	and.b32  	%r473, %r472, 224;
	add.s32 	%r474, %r473, -128;
	shr.u32 	%r475, %r474, 5;
	mul.wide.u32 	%rd107, %r475, 4;
	sub.s64 	%rd33, %rd6, %rd107;
	ld.local.u32 	%r938, [%rd33+24];
	ld.local.u32 	%r939, [%rd33+20];
	setp.eq.s32 	%p79, %r85, 0;
	@%p79 bra 	$L__BB2_87;
	shf.l.wrap.b32 	%r938, %r939, %r938, %r85;
	ld.local.u32 	%r476, [%rd33+16];
	shf.l.wrap.b32 	%r939, %r476, %r939, %r85;
$L__BB2_87:
	shr.u32 	%r477, %r938, 30;
	shf.l.wrap.b32 	%r478, %r939, %r938, 2;
	shl.b32 	%r479, %r939, 2;
	shr.u32 	%r480, %r478, 31;
	add.s32 	%r481, %r480, %r477;
	neg.s32 	%r482, %r481;
	setp.lt.s32 	%p80, %r82, 0;
	selp.b32 	%r940, %r482, %r481, %p80;
	xor.b32  	%r483, %r478, %r82;
	shr.s32 	%r484, %r478, 31;
	xor.b32  	%r485, %r484, %r478;
	xor.b32  	%r486, %r484, %r479;
	cvt.u64.u32 	%rd108, %r485;
	shl.b64 	%rd109, %rd108, 32;
	cvt.u64.u32 	%rd110, %r486;
	or.b64  	%rd111, %rd109, %rd110;
	cvt.rn.f64.s64 	%fd48, %rd111;
	mul.f64 	%fd49, %fd48, 0d3BF921FB54442D19;
	cvt.rn.f32.f64 	%f347, %fd49;
	neg.f32 	%f348, %f347;
	setp.lt.s32 	%p81, %r483, 0;
	selp.f32 	%f949, %f348, %f347, %p81;
$L__BB2_88:
	add.s32 	%r488, %r940, 1;
	mul.rn.f32 	%f350, %f949, %f949;
	and.b32  	%r489, %r940, 1;
	setp.eq.b32 	%p82, %r489, 1;
	selp.f32 	%f351, %f949, 0f3F800000, %p82;
	fma.rn.f32 	%f352, %f350, %f351, 0f00000000;
	fma.rn.f32 	%f353, %f350, 0f37CBAC00, 0fBAB607ED;
	selp.f32 	%f354, 0fB94D4153, %f353, %p82;
	selp.f32 	%f355, 0f3C0885E4, 0f3D2AAABB, %p82;
	fma.rn.f32 	%f356, %f354, %f350, %f355;
	selp.f32 	%f357, 0fBE2AAAA8, 0fBEFFFFFF, %p82;
	fma.rn.f32 	%f358, %f356, %f350, %f357;
	fma.rn.f32 	%f359, %f358, %f352, %f351;
	and.b32  	%r490, %r488, 2;
	setp.eq.s32 	%p83, %r490, 0;
	mov.f32 	%f360, 0f00000000;
	sub.f32 	%f361, %f360, %f359;
	selp.f32 	%f73, %f359, %f361, %p83;
	fma.rn.f32 	%f74, %f934, %f41, %f969;
	mul.f32 	%f362, %f74, 0f3F22F983;
	cvt.rni.s32.f32 	%r944, %f362;
	cvt.rn.f32.s32 	%f363, %r944;
	fma.rn.f32 	%f364, %f363, 0fBFC90FDA, %f74;
	fma.rn.f32 	%f365, %f363, 0fB3A22168, %f364;
	fma.rn.f32 	%f950, %f363, 0fA7C234C5, %f365;
	abs.f32 	%f76, %f74;
	setp.ltu.f32 	%p84, %f76, 0f47CE4780;
	@%p84 bra 	$L__BB2_96;
	setp.neu.f32 	%p85, %f76, 0f7F800000;
	@%p85 bra 	$L__BB2_91;
	mov.f32 	%f368, 0f00000000;
	mul.rn.f32 	%f950, %f74, %f368;
	mov.b32 	%r944, 0;
	bra.uni 	$L__BB2_96;
$L__BB2_91:
	mov.b32 	%r95, %f74;
	mov.b64 	%rd200, 0;
	mov.b32 	%r941, 0;
$L__BB2_92:
	.pragma "nounroll";
	mul.wide.u32 	%rd113, %r941, 4;
	mov.u64 	%rd114, __cudart_i2opi_f;
	add.s64 	%rd115, %rd114, %rd113;
	ld.global.nc.u32 	%r492, [%rd115];
	shl.b32 	%r493, %r95, 8;
	or.b32  	%r494, %r493, -2147483648;
	mad.wide.u32 	%rd116, %r492, %r494, %rd200;
	shr.u64 	%rd200, %rd116, 32;
	add.s64 	%rd117, %rd5, %rd113;
	st.local.u32 	[%rd117], %rd116;
	add.s32 	%r941, %r941, 1;
	setp.ne.s32 	%p86, %r941, 6;
	@%p86 bra 	$L__BB2_92;
	shr.u32 	%r495, %r95, 23;
	st.local.u32 	[%rd5+24], %rd200;
	and.b32  	%r98, %r495, 31;
	and.b32  	%r496, %r495, 224;
	add.s32 	%r497, %r496, -128;
	shr.u32 	%r498, %r497, 5;
	mul.wide.u32 	%rd118, %r498, 4;
	sub.s64 	%rd36, %rd5, %rd118;
	ld.local.u32 	%r942, [%rd36+24];
	ld.local.u32 	%r943, [%rd36+20];
	setp.eq.s32 	%p87, %r98, 0;
	@%p87 bra 	$L__BB2_95;
	shf.l.wrap.b32 	%r942, %r943, %r942, %r98;
	ld.local.u32 	%r499, [%rd36+16];
	shf.l.wrap.b32 	%r943, %r499, %r943, %r98;
$L__BB2_95:
	shr.u32 	%r500, %r942, 30;
	shf.l.wrap.b32 	%r501, %r943, %r942, 2;
	shl.b32 	%r502, %r943, 2;
	shr.u32 	%r503, %r501, 31;
	add.s32 	%r504, %r503, %r500;
	neg.s32 	%r505, %r504;
	setp.lt.s32 	%p88, %r95, 0;
	selp.b32 	%r944, %r505, %r504, %p88;
	xor.b32  	%r506, %r501, %r95;
	shr.s32 	%r507, %r501, 31;
	xor.b32  	%r508, %r507, %r501;
	xor.b32  	%r509, %r507, %r502;
	cvt.u64.u32 	%rd119, %r508;
	shl.b64 	%rd120, %rd119, 32;
	cvt.u64.u32 	%rd121, %r509;
	or.b64  	%rd122, %rd120, %rd121;
	cvt.rn.f64.s64 	%fd50, %rd122;
	mul.f64 	%fd51, %fd50, 0d3BF921FB54442D19;
	cvt.rn.f32.f64 	%f366, %fd51;
	neg.f32 	%f367, %f366;
	setp.lt.s32 	%p89, %r506, 0;
	selp.f32 	%f950, %f367, %f366, %p89;
$L__BB2_96:
	add.s32 	%r511, %r944, 1;
	mul.rn.f32 	%f370, %f950, %f950;
	and.b32  	%r512, %r944, 1;
	setp.eq.b32 	%p91, %r512, 1;
	selp.f32 	%f371, %f950, 0f3F800000, %p91;
	fma.rn.f32 	%f372, %f370, %f371, 0f00000000;
	fma.rn.f32 	%f373, %f370, 0f37CBAC00, 0fBAB607ED;
	selp.f32 	%f374, 0fB94D4153, %f373, %p91;
	selp.f32 	%f375, 0f3C0885E4, 0f3D2AAABB, %p91;
	fma.rn.f32 	%f376, %f374, %f370, %f375;
	selp.f32 	%f377, 0fBE2AAAA8, 0fBEFFFFFF, %p91;
	fma.rn.f32 	%f378, %f376, %f370, %f377;
	fma.rn.f32 	%f379, %f378, %f372, %f371;
	and.b32  	%r513, %r511, 2;
	setp.eq.s32 	%p92, %r513, 0;
	mov.f32 	%f951, 0f00000000;
	sub.f32 	%f380, %f951, %f379;
	selp.f32 	%f381, %f379, %f380, %p92;
	mul.f32 	%f382, %f73, 0fC0C90FDB;
	fma.rn.f32 	%f383, %f935, %f381, %f382;
	add.f32 	%f384, %f933, %f383;
	add.f32 	%f385, %f60, %f384;
	mul.f32 	%f386, %f385, 0f3F000000;
	fma.rn.f32 	%f80, %f41, %f386, %f970;
	mov.u32 	%r945, %r931;
	mov.u32 	%r946, %r932;
	mov.u32 	%r947, %r933;
	mov.u32 	%r948, %r934;
	@%p69 bra 	$L__BB2_101;
	shr.u32 	%r514, %r969, 2;
	xor.b32  	%r515, %r514, %r969;
	shl.b32 	%r516, %r931, 4;
	shl.b32 	%r517, %r515, 1;
	xor.b32  	%r518, %r516, %r517;
	xor.b32  	%r519, %r518, %r931;
	xor.b32  	%r945, %r519, %r515;
	add.s32 	%r970, %r970, 362437;
	add.s32 	%r520, %r945, %r970;
	cvt.rn.f32.u32 	%f387, %r520;
	fma.rn.f32 	%f81, %f387, 0f2F800000, 0f2F000000;
	add.f32 	%f388, %f932, %f932;
	sqrt.rn.f32 	%f82, %f388;
	setp.gtu.f32 	%p93, %f81, 0f3E2AAAAB;
	@%p93 bra 	$L__BB2_99;
	neg.f32 	%f389, %f82;
	mul.f32 	%f390, %f41, 0f40400000;
	sqrt.rn.f32 	%f391, %f390;
	mul.f32 	%f951, %f391, %f389;
	mov.u32 	%r946, %r931;
	mov.u32 	%r947, %r932;
	mov.u32 	%r948, %r933;
	mov.u32 	%r969, %r934;
	bra.uni 	$L__BB2_101;
$L__BB2_99:
	setp.leu.f32 	%p94, %f81, 0f3E2AAAAB;
	setp.gtu.f32 	%p95, %f81, 0f3EAAAAAB;
	or.pred  	%p96, %p94, %p95;
	mov.u32 	%r946, %r931;
	mov.u32 	%r947, %r932;
	mov.u32 	%r948, %r933;
	mov.u32 	%r969, %r934;
	@%p96 bra 	$L__BB2_101;
	mul.f32 	%f393, %f41, 0f40400000;
	sqrt.rn.f32 	%f394, %f393;
	mul.f32 	%f951, %f82, %f394;
	mov.u32 	%r946, %r931;
	mov.u32 	%r947, %r932;
	mov.u32 	%r948, %r933;
	mov.u32 	%r969, %r934;
$L__BB2_101:
	add.f32 	%f395, %f80, %f951;
	mul.f32 	%f86, %f395, 0f40C90FDB;
	mul.f32 	%f396, %f86, 0f3F22F983;
	cvt.rni.s32.f32 	%r954, %f396;
	cvt.rn.f32.s32 	%f397, %r954;
	fma.rn.f32 	%f398, %f397, 0fBFC90FDA, %f86;
	fma.rn.f32 	%f399, %f397, 0fB3A22168, %f398;
	fma.rn.f32 	%f952, %f397, 0fA7C234C5, %f399;
	abs.f32 	%f88, %f86;
	setp.ltu.f32 	%p97, %f88, 0f47CE4780;
	@%p97 bra 	$L__BB2_109;
	setp.neu.f32 	%p98, %f88, 0f7F800000;
	@%p98 bra 	$L__BB2_104;
	mov.f32 	%f402, 0f00000000;
	mul.rn.f32 	%f952, %f86, %f402;
	mov.b32 	%r954, 0;
	bra.uni 	$L__BB2_109;
$L__BB2_104:
	mov.b32 	%r116, %f86;
	mov.b64 	%rd201, 0;
	mov.b32 	%r951, 0;
$L__BB2_105:
	.pragma "nounroll";
	mul.wide.u32 	%rd124, %r951, 4;
	mov.u64 	%rd125, __cudart_i2opi_f;
	add.s64 	%rd126, %rd125, %rd124;
	ld.global.nc.u32 	%r522, [%rd126];
	shl.b32 	%r523, %r116, 8;
	or.b32  	%r524, %r523, -2147483648;
	mad.wide.u32 	%rd127, %r522, %r524, %rd201;
	shr.u64 	%rd201, %rd127, 32;
	add.s64 	%rd128, %rd4, %rd124;
	st.local.u32 	[%rd128], %rd127;
	add.s32 	%r951, %r951, 1;
	setp.ne.s32 	%p99, %r951, 6;
	@%p99 bra 	$L__BB2_105;
	shr.u32 	%r525, %r116, 23;
	st.local.u32 	[%rd4+24], %rd201;
	and.b32  	%r119, %r525, 31;
	and.b32  	%r526, %r525, 224;
	add.s32 	%r527, %r526, -128;
	shr.u32 	%r528, %r527, 5;
	mul.wide.u32 	%rd129, %r528, 4;
	sub.s64 	%rd39, %rd4, %rd129;
	ld.local.u32 	%r952, [%rd39+24];
	ld.local.u32 	%r953, [%rd39+20];
	setp.eq.s32 	%p100, %r119, 0;
	@%p100 bra 	$L__BB2_108;
	shf.l.wrap.b32 	%r952, %r953, %r952, %r119;
	ld.local.u32 	%r529, [%rd39+16];
	shf.l.wrap.b32 	%r953, %r529, %r953, %r119;
$L__BB2_108:
	shr.u32 	%r530, %r952, 30;
	shf.l.wrap.b32 	%r531, %r953, %r952, 2;
	shl.b32 	%r532, %r953, 2;
	shr.u32 	%r533, %r531, 31;
	add.s32 	%r534, %r533, %r530;
	neg.s32 	%r535, %r534;
	setp.lt.s32 	%p101, %r116, 0;
	selp.b32 	%r954, %r535, %r534, %p101;
	xor.b32  	%r536, %r531, %r116;
	shr.s32 	%r537, %r531, 31;
	xor.b32  	%r538, %r537, %r531;
	xor.b32  	%r539, %r537, %r532;
	cvt.u64.u32 	%rd130, %r538;
	shl.b64 	%rd131, %rd130, 32;
	cvt.u64.u32 	%rd132, %r539;
	or.b64  	%rd133, %rd131, %rd132;
	cvt.rn.f64.s64 	%fd52, %rd133;
	mul.f64 	%fd53, %fd52, 0d3BF921FB54442D19;
	cvt.rn.f32.f64 	%f400, %fd53;
	neg.f32 	%f401, %f400;
	setp.lt.s32 	%p102, %r536, 0;
	selp.f32 	%f952, %f401, %f400, %p102;
$L__BB2_109:
	add.s32 	%r541, %r954, 1;
	mul.rn.f32 	%f403, %f952, %f952;
	and.b32  	%r542, %r954, 1;
	setp.eq.b32 	%p103, %r542, 1;
	selp.f32 	%f404, %f952, 0f3F800000, %p103;
	fma.rn.f32 	%f405, %f403, %f404, 0f00000000;
	fma.rn.f32 	%f406, %f403, 0f37CBAC00, 0fBAB607ED;
	selp.f32 	%f407, 0fB94D4153, %f406, %p103;
	selp.f32 	%f408, 0f3C0885E4, 0f3D2AAABB, %p103;
	fma.rn.f32 	%f409, %f407, %f403, %f408;
	selp.f32 	%f410, 0fBE2AAAA8, 0fBEFFFFFF, %p103;
	fma.rn.f32 	%f411, %f409, %f403, %f410;
	fma.rn.f32 	%f412, %f411, %f405, %f404;
	and.b32  	%r543, %r541, 2;
	setp.eq.s32 	%p104, %r543, 0;
	mov.f32 	%f413, 0f00000000;
	sub.f32 	%f414, %f413, %f412;
	selp.f32 	%f92, %f412, %f414, %p104;
	add.f32 	%f415, %f934, %f934;
	mul.f32 	%f967, %f415, 0f3F000000;
	fma.rn.f32 	%f93, %f967, %f41, %f969;
	mul.f32 	%f417, %f93, 0f3F22F983;
	cvt.rni.s32.f32 	%r958, %f417;
	cvt.rn.f32.s32 	%f418, %r958;
	fma.rn.f32 	%f419, %f418, 0fBFC90FDA, %f93;
	fma.rn.f32 	%f420, %f418, 0fB3A22168, %f419;
	fma.rn.f32 	%f953, %f418, 0fA7C234C5, %f420;
	abs.f32 	%f95, %f93;
	setp.ltu.f32 	%p105, %f95, 0f47CE4780;
	@%p105 bra 	$L__BB2_117;
	setp.neu.f32 	%p106, %f95, 0f7F800000;
	@%p106 bra 	$L__BB2_112;
	mov.f32 	%f423, 0f00000000;
	mul.rn.f32 	%f953, %f93, %f423;
	mov.b32 	%r958, 0;
	bra.uni 	$L__BB2_117;
$L__BB2_112:
	mov.b32 	%r129, %f93;
	mov.b64 	%rd202, 0;
	mov.b32 	%r955, 0;
$L__BB2_113:
	.pragma "nounroll";
	mul.wide.u32 	%rd135, %r955, 4;
	mov.u64 	%rd136, __cudart_i2opi_f;
	add.s64 	%rd137, %rd136, %rd135;
	ld.global.nc.u32 	%r545, [%rd137];
	shl.b32 	%r546, %r129, 8;
	or.b32  	%r547, %r546, -2147483648;
	mad.wide.u32 	%rd138, %r545, %r547, %rd202;
	shr.u64 	%rd202, %rd138, 32;
	add.s64 	%rd139, %rd3, %rd135;
	st.local.u32 	[%rd139], %rd138;
	add.s32 	%r955, %r955, 1;
	setp.ne.s32 	%p107, %r955, 6;
	@%p107 bra 	$L__BB2_113;
	shr.u32 	%r548, %r129, 23;
	st.local.u32 	[%rd3+24], %rd202;
	and.b32  	%r132, %r548, 31;
	and.b32  	%r549, %r548, 224;
	add.s32 	%r550, %r549, -128;
	shr.u32 	%r551, %r550, 5;
	mul.wide.u32 	%rd140, %r551, 4;
	sub.s64 	%rd42, %rd3, %rd140;
	ld.local.u32 	%r956, [%rd42+24];
	ld.local.u32 	%r957, [%rd42+20];
	setp.eq.s32 	%p108, %r132, 0;
	@%p108 bra 	$L__BB2_116;
	shf.l.wrap.b32 	%r956, %r957, %r956, %r132;
	ld.local.u32 	%r552, [%rd42+16];
	shf.l.wrap.b32 	%r957, %r552, %r957, %r132;
$L__BB2_116:
	shr.u32 	%r553, %r956, 30;
	shf.l.wrap.b32 	%r554, %r957, %r956, 2;
	shl.b32 	%r555, %r957, 2;
	shr.u32 	%r556, %r554, 31;
	add.s32 	%r557, %r556, %r553;
	neg.s32 	%r558, %r557;
	setp.lt.s32 	%p109, %r129, 0;
	selp.b32 	%r958, %r558, %r557, %p109;
	xor.b32  	%r559, %r554, %r129;
	shr.s32 	%r560, %r554, 31;
	xor.b32  	%r561, %r560, %r554;
	xor.b32  	%r562, %r560, %r555;
	cvt.u64.u32 	%rd141, %r561;
	shl.b64 	%rd142, %rd141, 32;
	cvt.u64.u32 	%rd143, %r562;
	or.b64  	%rd144, %rd142, %rd143;
	cvt.rn.f64.s64 	%fd54, %rd144;
	mul.f64 	%fd55, %fd54, 0d3BF921FB54442D19;
	cvt.rn.f32.f64 	%f421, %fd55;
	neg.f32 	%f422, %f421;
	setp.lt.s32 	%p110, %r559, 0;
	selp.f32 	%f953, %f422, %f421, %p110;
$L__BB2_117:
	add.s32 	%r564, %r958, 1;
	mul.rn.f32 	%f425, %f953, %f953;
	and.b32  	%r565, %r958, 1;
	setp.eq.b32 	%p112, %r565, 1;
	selp.f32 	%f426, %f953, 0f3F800000, %p112;
	fma.rn.f32 	%f427, %f425, %f426, 0f00000000;
	fma.rn.f32 	%f428, %f425, 0f37CBAC00, 0fBAB607ED;
	selp.f32 	%f429, 0fB94D4153, %f428, %p112;
	selp.f32 	%f430, 0f3C0885E4, 0f3D2AAABB, %p112;
	fma.rn.f32 	%f431, %f429, %f425, %f430;
	selp.f32 	%f432, 0fBE2AAAA8, 0fBEFFFFFF, %p112;
	fma.rn.f32 	%f433, %f431, %f425, %f432;
	fma.rn.f32 	%f434, %f433, %f427, %f426;
	and.b32  	%r566, %r564, 2;
	setp.eq.s32 	%p113, %r566, 0;
	mov.f32 	%f954, 0f00000000;
	sub.f32 	%f435, %f954, %f434;
	selp.f32 	%f436, %f434, %f435, %p113;
	mul.f32 	%f437, %f92, 0fC0C90FDB;
	fma.rn.f32 	%f438, %f935, %f436, %f437;
	add.f32 	%f439, %f933, %f438;
	add.f32 	%f440, %f60, %f439;
	mul.f32 	%f441, %f440, 0f3F000000;
	fma.rn.f32 	%f99, %f41, %f441, %f970;
	mov.u32 	%r959, %r945;
	mov.u32 	%r960, %r946;
	mov.u32 	%r961, %r947;
	mov.u32 	%r968, %r948;
	@%p69 bra 	$L__BB2_122;
	mul.f32 	%f100, %f41, 0f40400000;
	shr.u32 	%r567, %r969, 2;
	xor.b32  	%r568, %r567, %r969;
	shl.b32 	%r569, %r945, 4;
	shl.b32 	%r570, %r568, 1;
	xor.b32  	%r571, %r569, %r570;
	xor.b32  	%r572, %r571, %r945;
	xor.b32  	%r959, %r572, %r568;
	add.s32 	%r970, %r970, 362437;
	add.s32 	%r573, %r959, %r970;
	cvt.rn.f32.u32 	%f442, %r573;
	fma.rn.f32 	%f101, %f442, 0f2F800000, 0f2F000000;
	add.f32 	%f443, %f932, %f932;
	sqrt.rn.f32 	%f102, %f443;
	setp.gtu.f32 	%p114, %f101, 0f3E2AAAAB;
	@%p114 bra 	$L__BB2_120;
	neg.f32 	%f444, %f102;
	sqrt.rn.f32 	%f445, %f100;
	mul.f32 	%f954, %f445, %f444;
	mov.u32 	%r960, %r945;
	mov.u32 	%r961, %r946;
	mov.u32 	%r968, %r947;
	mov.u32 	%r969, %r948;
	bra.uni 	$L__BB2_122;
$L__BB2_120:
	setp.leu.f32 	%p115, %f101, 0f3E2AAAAB;
	setp.gtu.f32 	%p116, %f101, 0f3EAAAAAB;
	or.pred  	%p117, %p115, %p116;
	mov.u32 	%r960, %r945;
	mov.u32 	%r961, %r946;
	mov.u32 	%r968, %r947;
	mov.u32 	%r969, %r948;
	@%p117 bra 	$L__BB2_122;
	sqrt.rn.f32 	%f447, %f100;
	mul.f32 	%f954, %f102, %f447;
	mov.u32 	%r960, %r945;
	mov.u32 	%r961, %r946;
	mov.u32 	%r968, %r947;
	mov.u32 	%r969, %r948;
$L__BB2_122:
	setp.eq.f32 	%p118, %f937, 0f00000000;
	add.f32 	%f106, %f99, %f954;
	mov.f32 	%f955, 0f00000000;
	mov.u32 	%r965, %r959;
	mov.u32 	%r966, %r960;
	mov.u32 	%r967, %r961;
	@%p118 bra 	$L__BB2_129;
	setp.gt.s32 	%p119, %r971, 0;
	@%p119 bra 	$L__BB2_127;
	setp.eq.s32 	%p121, %r10, 0;
	sqrt.rn.f32 	%f107, %f44;
	shr.u32 	%r574, %r969, 2;
	xor.b32  	%r575, %r574, %r969;
	shl.b32 	%r576, %r959, 4;
	shl.b32 	%r577, %r575, 1;
	xor.b32  	%r578, %r576, %r577;
	xor.b32  	%r579, %r578, %r959;
	xor.b32  	%r966, %r579, %r575;
	add.s32 	%r580, %r970, %r966;
	add.s32 	%r581, %r580, 362437;
	cvt.rn.f32.u32 	%f451, %r581;
	fma.rn.f32 	%f452, %f451, 0f2F800000, 0f2F000000;
	setp.lt.f32 	%p122, %f452, 0f00800000;
	mul.f32 	%f453, %f452, 0f4B000000;
	selp.f32 	%f454, %f453, %f452, %p122;
	selp.f32 	%f455, 0fC1B80000, 0f00000000, %p122;
	mov.b32 	%r582, %f454;
	add.s32 	%r583, %r582, -1059760811;
	and.b32  	%r584, %r583, -8388608;
	sub.s32 	%r585, %r582, %r584;
	mov.b32 	%f456, %r585;
	cvt.rn.f32.s32 	%f457, %r584;
	fma.rn.f32 	%f458, %f457, 0f34000000, %f455;
	add.f32 	%f459, %f456, 0fBF800000;
	fma.rn.f32 	%f460, %f459, 0fBE055027, 0f3E1039F6;
	fma.rn.f32 	%f461, %f460, %f459, 0fBDF8CDCC;
	fma.rn.f32 	%f462, %f461, %f459, 0f3E0F2955;
	fma.rn.f32 	%f463, %f462, %f459, 0fBE2AD8B9;
	fma.rn.f32 	%f464, %f463, %f459, 0f3E4CED0B;
	fma.rn.f32 	%f465, %f464, %f459, 0fBE7FFF22;
	fma.rn.f32 	%f466, %f465, %f459, 0f3EAAAA78;
	fma.rn.f32 	%f467, %f466, %f459, 0fBF000000;
	mul.f32 	%f468, %f459, %f467;
	fma.rn.f32 	%f469, %f468, %f459, %f459;
	fma.rn.f32 	%f470, %f458, 0f3F317218, %f469;
	setp.gt.u32 	%p123, %r582, 2139095039;
	fma.rn.f32 	%f471, %f454, 0f7F800000, 0f7F800000;
	selp.f32 	%f472, %f471, %f470, %p123;
	setp.eq.f32 	%p124, %f454, 0f00000000;
	neg.f32 	%f473, %f472;
	selp.f32 	%f474, 0f7F800000, %f473, %p124;
	div.rn.f32 	%f475, %f474, %f937;
	div.rn.f32 	%f476, %f475, %f41;
	add.f32 	%f477, %f476, 0f3F000000;
	cvt.rmi.f32.f32 	%f478, %f477;
	cvt.rzi.s32.f32 	%r971, %f478;
	@%p121 bra 	$L__BB2_126;
	sqrt.rn.f32 	%f479, %f42;
	mul.f32 	%f480, %f41, %f479;
	shr.u32 	%r586, %r968, 2;
	xor.b32  	%r587, %r586, %r968;
	shl.b32 	%r588, %r966, 4;
	shl.b32 	%r589, %r587, 1;
	xor.b32  	%r590, %r589, %r588;
	xor.b32  	%r591, %r590, %r587;
	xor.b32  	%r965, %r591, %r966;
	add.s32 	%r970, %r970, 724874;
	add.s32 	%r592, %r965, %r970;
	cvt.rn.f32.u32 	%f481, %r592;
	fma.rn.f32 	%f482, %f481, 0f2F800000, 0f2F000000;
	setp.lt.f32 	%p125, %f482, 0f00800000;
	mul.f32 	%f483, %f482, 0f4B000000;
	selp.f32 	%f484, %f483, %f482, %p125;
	selp.f32 	%f485, 0fC1B80000, 0f00000000, %p125;
	mov.b32 	%r593, %f484;
	add.s32 	%r594, %r593, -1059760811;
	and.b32  	%r595, %r594, -8388608;
	sub.s32 	%r596, %r593, %r595;
	mov.b32 	%f486, %r596;
	cvt.rn.f32.s32 	%f487, %r595;
	fma.rn.f32 	%f488, %f487, 0f34000000, %f485;
	add.f32 	%f489, %f486, 0fBF800000;
	fma.rn.f32 	%f490, %f489, 0fBE055027, 0f3E1039F6;
	fma.rn.f32 	%f491, %f490, %f489, 0fBDF8CDCC;
	fma.rn.f32 	%f492, %f491, %f489, 0f3E0F2955;
	fma.rn.f32 	%f493, %f492, %f489, 0fBE2AD8B9;
	fma.rn.f32 	%f494, %f493, %f489, 0f3E4CED0B;
	fma.rn.f32 	%f495, %f494, %f489, 0fBE7FFF22;
	fma.rn.f32 	%f496, %f495, %f489, 0f3EAAAA78;
	fma.rn.f32 	%f497, %f496, %f489, 0fBF000000;
	mul.f32 	%f498, %f489, %f497;
	fma.rn.f32 	%f499, %f498, %f489, %f489;
	fma.rn.f32 	%f500, %f488, 0f3F317218, %f499;
	setp.gt.u32 	%p126, %r593, 2139095039;
	fma.rn.f32 	%f501, %f484, 0f7F800000, 0f7F800000;
	selp.f32 	%f502, %f501, %f500, %p126;
	setp.eq.f32 	%p127, %f484, 0f00000000;
	neg.f32 	%f503, %f502;
	selp.f32 	%f504, 0f7F800000, %f503, %p127;
	div.rn.f32 	%f505, %f504, %f107;
	sub.f32 	%f955, %f505, %f480;
	mov.u32 	%r967, %r959;
	mov.u32 	%r968, %r960;
	mov.u32 	%r969, %r961;
	bra.uni 	$L__BB2_129;
$L__BB2_126:
	shr.u32 	%r597, %r968, 2;
	xor.b32  	%r598, %r597, %r968;
	shl.b32 	%r599, %r966, 4;
	shl.b32 	%r600, %r598, 1;
	xor.b32  	%r601, %r600, %r599;
	xor.b32  	%r602, %r601, %r598;
	xor.b32  	%r965, %r602, %r966;
	add.s32 	%r970, %r970, 724874;
	add.s32 	%r603, %r965, %r970;
	cvt.rn.f32.u32 	%f506, %r603;
	fma.rn.f32 	%f507, %f506, 0f2F800000, 0f2F000000;
	setp.lt.f32 	%p128, %f507, 0f00800000;
	mul.f32 	%f508, %f507, 0f4B000000;
	selp.f32 	%f509, %f508, %f507, %p128;
	selp.f32 	%f510, 0fC1B80000, 0f00000000, %p128;
	mov.b32 	%r604, %f509;
	add.s32 	%r605, %r604, -1059760811;
	and.b32  	%r606, %r605, -8388608;
	sub.s32 	%r607, %r604, %r606;
	mov.b32 	%f511, %r607;
	cvt.rn.f32.s32 	%f512, %r606;
	fma.rn.f32 	%f513, %f512, 0f34000000, %f510;
	add.f32 	%f514, %f511, 0fBF800000;
	fma.rn.f32 	%f515, %f514, 0fBE055027, 0f3E1039F6;
	fma.rn.f32 	%f516, %f515, %f514, 0fBDF8CDCC;
	fma.rn.f32 	%f517, %f516, %f514, 0f3E0F2955;
	fma.rn.f32 	%f518, %f517, %f514, 0fBE2AD8B9;
	fma.rn.f32 	%f519, %f518, %f514, 0f3E4CED0B;
	fma.rn.f32 	%f520, %f519, %f514, 0fBE7FFF22;
	fma.rn.f32 	%f521, %f520, %f514, 0f3EAAAA78;
	fma.rn.f32 	%f522, %f521, %f514, 0fBF000000;
	mul.f32 	%f523, %f514, %f522;
	fma.rn.f32 	%f524, %f523, %f514, %f514;
	fma.rn.f32 	%f525, %f513, 0f3F317218, %f524;
	setp.gt.u32 	%p129, %r604, 2139095039;
	fma.rn.f32 	%f526, %f509, 0f7F800000, 0f7F800000;
	selp.f32 	%f527, %f526, %f525, %p129;
	setp.eq.f32 	%p130, %f509, 0f00000000;
	neg.f32 	%f528, %f527;
	selp.f32 	%f529, 0f7F800000, %f528, %p130;
	div.rn.f32 	%f955, %f529, %f107;
	mov.u32 	%r967, %r959;
	mov.u32 	%r968, %r960;
	mov.u32 	%r969, %r961;
	bra.uni 	$L__BB2_129;
$L__BB2_127:
	setp.eq.s32 	%p120, %r10, 0;
	add.s32 	%r971, %r971, -1;
	mov.u32 	%r965, %r959;
	mov.u32 	%r966, %r960;
	mov.u32 	%r967, %r961;
	@%p120 bra 	$L__BB2_129;
	sqrt.rn.f32 	%f450, %f42;
	mul.f32 	%f955, %f450, %f43;
	mov.u32 	%r965, %r959;
	mov.u32 	%r966, %r960;
	mov.u32 	%r967, %r961;
$L__BB2_129:
	add.f32 	%f112, %f106, %f955;
	mov.f32 	%f956, 0f00000000;
	mov.u32 	%r972, %r965;
	mov.u32 	%r973, %r966;
	mov.u32 	%r974, %r967;
	mov.u32 	%r975, %r968;
	@%p35 bra 	$L__BB2_135;
	setp.gt.s32 	%p132, %r978, 0;
	@%p132 bra 	$L__BB2_134;
	setp.ne.s32 	%p134, %r979, 0;
	@%p134 bra 	$L__BB2_133;
	mul.f32 	%f956, %f939, %f41;
	shr.u32 	%r621, %r969, 2;
	xor.b32  	%r622, %r621, %r969;
	shl.b32 	%r623, %r965, 4;
	shl.b32 	%r624, %r622, 1;
	xor.b32  	%r625, %r623, %r624;
	xor.b32  	%r626, %r625, %r965;
	xor.b32  	%r972, %r626, %r622;
	add.s32 	%r970, %r970, 362437;
	add.s32 	%r627, %r972, %r970;
	cvt.rn.f32.u32 	%f560, %r627;
	fma.rn.f32 	%f561, %f560, 0f2F800000, 0f2F000000;
	setp.lt.f32 	%p138, %f561, 0f00800000;
	mul.f32 	%f562, %f561, 0f4B000000;
	selp.f32 	%f563, %f562, %f561, %p138;
	selp.f32 	%f564, 0fC1B80000, 0f00000000, %p138;
	mov.b32 	%r628, %f563;
	add.s32 	%r629, %r628, -1059760811;
	and.b32  	%r630, %r629, -8388608;
	sub.s32 	%r631, %r628, %r630;
	mov.b32 	%f565, %r631;
	cvt.rn.f32.s32 	%f566, %r630;
	fma.rn.f32 	%f567, %f566, 0f34000000, %f564;
	add.f32 	%f568, %f565, 0fBF800000;
	fma.rn.f32 	%f569, %f568, 0fBE055027, 0f3E1039F6;
	fma.rn.f32 	%f570, %f569, %f568, 0fBDF8CDCC;
	fma.rn.f32 	%f571, %f570, %f568, 0f3E0F2955;
	fma.rn.f32 	%f572, %f571, %f568, 0fBE2AD8B9;
	fma.rn.f32 	%f573, %f572, %f568, 0f3E4CED0B;
	fma.rn.f32 	%f574, %f573, %f568, 0fBE7FFF22;
	fma.rn.f32 	%f575, %f574, %f568, 0f3EAAAA78;
	fma.rn.f32 	%f576, %f575, %f568, 0fBF000000;
	mul.f32 	%f577, %f568, %f576;
	fma.rn.f32 	%f578, %f577, %f568, %f568;
	fma.rn.f32 	%f579, %f567, 0f3F317218, %f578;
	setp.gt.u32 	%p139, %r628, 2139095039;
	fma.rn.f32 	%f580, %f563, 0f7F800000, 0f7F800000;
	selp.f32 	%f581, %f580, %f579, %p139;
	setp.eq.f32 	%p140, %f563, 0f00000000;
	neg.f32 	%f582, %f581;
	selp.f32 	%f583, 0f7F800000, %f582, %p140;
	div.rn.f32 	%f584, %f583, %f941;
	div.rn.f32 	%f585, %f584, %f41;
	add.f32 	%f586, %f585, 0f3F000000;
	cvt.rmi.f32.f32 	%f587, %f586;
	cvt.rzi.s32.f32 	%r978, %f587;
	mov.b32 	%r979, 1;
	mov.u32 	%r973, %r965;
	mov.u32 	%r974, %r966;
	mov.u32 	%r975, %r967;
	mov.u32 	%r969, %r968;
	bra.uni 	$L__BB2_135;
$L__BB2_133:
	mul.f32 	%f956, %f938, %f41;
	shr.u32 	%r609, %r969, 2;
	xor.b32  	%r610, %r609, %r969;
	shl.b32 	%r611, %r965, 4;
	shl.b32 	%r612, %r610, 1;
	xor.b32  	%r613, %r611, %r612;
	xor.b32  	%r614, %r613, %r965;
	xor.b32  	%r972, %r614, %r610;
	add.s32 	%r970, %r970, 362437;
	add.s32 	%r615, %r972, %r970;
	cvt.rn.f32.u32 	%f532, %r615;
	fma.rn.f32 	%f533, %f532, 0f2F800000, 0f2F000000;
	setp.lt.f32 	%p135, %f533, 0f00800000;
	mul.f32 	%f534, %f533, 0f4B000000;
	selp.f32 	%f535, %f534, %f533, %p135;
	selp.f32 	%f536, 0fC1B80000, 0f00000000, %p135;
	mov.b32 	%r616, %f535;
	add.s32 	%r617, %r616, -1059760811;
	and.b32  	%r618, %r617, -8388608;
	sub.s32 	%r619, %r616, %r618;
	mov.b32 	%f537, %r619;
	cvt.rn.f32.s32 	%f538, %r618;
	fma.rn.f32 	%f539, %f538, 0f34000000, %f536;
	add.f32 	%f540, %f537, 0fBF800000;
	fma.rn.f32 	%f541, %f540, 0fBE055027, 0f3E1039F6;
	fma.rn.f32 	%f542, %f541, %f540, 0fBDF8CDCC;
	fma.rn.f32 	%f543, %f542, %f540, 0f3E0F2955;
	fma.rn.f32 	%f544, %f543, %f540, 0fBE2AD8B9;
	fma.rn.f32 	%f545, %f544, %f540, 0f3E4CED0B;
	fma.rn.f32 	%f546, %f545, %f540, 0fBE7FFF22;
	fma.rn.f32 	%f547, %f546, %f540, 0f3EAAAA78;
	fma.rn.f32 	%f548, %f547, %f540, 0fBF000000;
	mul.f32 	%f549, %f540, %f548;
	fma.rn.f32 	%f550, %f549, %f540, %f540;
	fma.rn.f32 	%f551, %f539, 0f3F317218, %f550;
	setp.gt.u32 	%p136, %r616, 2139095039;
	fma.rn.f32 	%f552, %f535, 0f7F800000, 0f7F800000;
	selp.f32 	%f553, %f552, %f551, %p136;
	setp.eq.f32 	%p137, %f535, 0f00000000;
	neg.f32 	%f554, %f553;
	selp.f32 	%f555, 0f7F800000, %f554, %p137;
	div.rn.f32 	%f556, %f555, %f940;
	div.rn.f32 	%f557, %f556, %f41;
	add.f32 	%f558, %f557, 0f3F000000;
	cvt.rmi.f32.f32 	%f559, %f558;
	cvt.rzi.s32.f32 	%r978, %f559;
	mov.b32 	%r979, 0;
	mov.u32 	%r973, %r965;
	mov.u32 	%r974, %r966;
	mov.u32 	%r975, %r967;
	mov.u32 	%r969, %r968;
	bra.uni 	$L__BB2_135;
$L__BB2_134:
	add.s32 	%r978, %r978, -1;
	setp.eq.s32 	%p133, %r979, 0;
	selp.f32 	%f531, %f938, %f939, %p133;
	mul.f32 	%f956, %f531, %f41;
	mov.u32 	%r972, %r965;
	mov.u32 	%r973, %r966;
	mov.u32 	%r974, %r967;
	mov.u32 	%r975, %r968;
$L__BB2_135:
	add.f32 	%f970, %f112, %f956;
	bra.uni 	$L__BB2_202;
$L__BB2_136:
	mul.f32 	%f119, %f970, 0f40C90FDB;
	mul.f32 	%f589, %f119, 0f3F22F983;
	cvt.rni.s32.f32 	%r983, %f589;
	cvt.rn.f32.s32 	%f590, %r983;
	fma.rn.f32 	%f591, %f590, 0fBFC90FDA, %f119;
	fma.rn.f32 	%f592, %f590, 0fB3A22168, %f591;
	fma.rn.f32 	%f957, %f590, 0fA7C234C5, %f592;
	abs.f32 	%f121, %f119;
	setp.ltu.f32 	%p141, %f121, 0f47CE4780;
	@%p141 bra 	$L__BB2_144;
	setp.neu.f32 	%p142, %f121, 0f7F800000;
	@%p142 bra 	$L__BB2_139;
	mov.f32 	%f595, 0f00000000;
	mul.rn.f32 	%f957, %f119, %f595;
	mov.b32 	%r983, 0;
	bra.uni 	$L__BB2_144;
$L__BB2_139:
	mov.b32 	%r179, %f119;
	mov.b64 	%rd203, 0;
	mov.b32 	%r980, 0;
$L__BB2_140:
	.pragma "nounroll";
	mul.wide.u32 	%rd146, %r980, 4;
	mov.u64 	%rd147, __cudart_i2opi_f;
	add.s64 	%rd148, %rd147, %rd146;
	ld.global.nc.u32 	%r633, [%rd148];
	shl.b32 	%r634, %r179, 8;
	or.b32  	%r635, %r634, -2147483648;
	mad.wide.u32 	%rd149, %r633, %r635, %rd203;
	shr.u64 	%rd203, %rd149, 32;
	add.s64 	%rd150, %rd2, %rd146;
	st.local.u32 	[%rd150], %rd149;
	add.s32 	%r980, %r980, 1;
	setp.ne.s32 	%p143, %r980, 6;
	@%p143 bra 	$L__BB2_140;
	shr.u32 	%r636, %r179, 23;
	st.local.u32 	[%rd2+24], %rd203;
	and.b32  	%r182, %r636, 31;
	and.b32  	%r637, %r636, 224;
	add.s32 	%r638, %r637, -128;
	shr.u32 	%r639, %r638, 5;
	mul.wide.u32 	%rd151, %r639, 4;
	sub.s64 	%rd45, %rd2, %rd151;
	ld.local.u32 	%r981, [%rd45+24];
	ld.local.u32 	%r982, [%rd45+20];
	setp.eq.s32 	%p144, %r182, 0;
	@%p144 bra 	$L__BB2_143;
	shf.l.wrap.b32 	%r981, %r982, %r981, %r182;
	ld.local.u32 	%r640, [%rd45+16];
	shf.l.wrap.b32 	%r982, %r640, %r982, %r182;
$L__BB2_143:
	shr.u32 	%r641, %r981, 30;
	shf.l.wrap.b32 	%r642, %r982, %r981, 2;
	shl.b32 	%r643, %r982, 2;
	shr.u32 	%r644, %r642, 31;
	add.s32 	%r645, %r644, %r641;
	neg.s32 	%r646, %r645;
	setp.lt.s32 	%p145, %r179, 0;
	selp.b32 	%r983, %r646, %r645, %p145;
	xor.b32  	%r647, %r642, %r179;
	shr.s32 	%r648, %r642, 31;
	xor.b32  	%r649, %r648, %r642;
	xor.b32  	%r650, %r648, %r643;
	cvt.u64.u32 	%rd152, %r649;
	shl.b64 	%rd153, %rd152, 32;
	cvt.u64.u32 	%rd154, %r650;
	or.b64  	%rd155, %rd153, %rd154;
	cvt.rn.f64.s64 	%fd56, %rd155;
	mul.f64 	%fd57, %fd56, 0d3BF921FB54442D19;
	cvt.rn.f32.f64 	%f593, %fd57;
	neg.f32 	%f594, %f593;
	setp.lt.s32 	%p146, %r647, 0;
	selp.f32 	%f957, %f594, %f593, %p146;
$L__BB2_144:
	add.s32 	%r652, %r983, 1;
	mul.rn.f32 	%f596, %f957, %f957;
	and.b32  	%r653, %r983, 1;
	setp.eq.b32 	%p147, %r653, 1;
	selp.f32 	%f597, %f957, 0f3F800000, %p147;
	fma.rn.f32 	%f598, %f596, %f597, 0f00000000;
	fma.rn.f32 	%f599, %f596, 0f37CBAC00, 0fBAB607ED;
	selp.f32 	%f600, 0fB94D4153, %f599, %p147;
	selp.f32 	%f601, 0f3C0885E4, 0f3D2AAABB, %p147;
	fma.rn.f32 	%f602, %f600, %f596, %f601;
	selp.f32 	%f603, 0fBE2AAAA8, 0fBEFFFFFF, %p147;
	fma.rn.f32 	%f604, %f602, %f596, %f603;
	fma.rn.f32 	%f605, %f604, %f598, %f597;
	and.b32  	%r654, %r652, 2;
	setp.eq.s32 	%p148, %r654, 0;
	mov.f32 	%f606, 0f00000000;
	sub.f32 	%f607, %f606, %f605;
	selp.f32 	%f125, %f605, %f607, %p148;
	mul.f32 	%f608, %f969, 0f3F22F983;
	cvt.rni.s32.f32 	%r987, %f608;
	cvt.rn.f32.s32 	%f609, %r987;
	fma.rn.f32 	%f610, %f609, 0fBFC90FDA, %f969;
	fma.rn.f32 	%f611, %f609, 0fB3A22168, %f610;
	fma.rn.f32 	%f958, %f609, 0fA7C234C5, %f611;
	abs.f32 	%f127, %f969;
	setp.ltu.f32 	%p149, %f127, 0f47CE4780;
	@%p149 bra 	$L__BB2_152;
	setp.neu.f32 	%p150, %f127, 0f7F800000;
	@%p150 bra 	$L__BB2_147;
	mov.f32 	%f614, 0f00000000;
	mul.rn.f32 	%f958, %f969, %f614;
	mov.b32 	%r987, 0;
	bra.uni 	$L__BB2_152;
$L__BB2_147:
	mov.b32 	%r192, %f969;
	mov.b64 	%rd204, 0;
	mov.b32 	%r984, 0;
$L__BB2_148:
	.pragma "nounroll";
	mul.wide.u32 	%rd157, %r984, 4;
	add.s64 	%rd159, %rd158, %rd157;
	ld.global.nc.u32 	%r656, [%rd159];
	shl.b32 	%r657, %r192, 8;
	or.b32  	%r658, %r657, -2147483648;
	mad.wide.u32 	%rd160, %r656, %r658, %rd204;
	shr.u64 	%rd204, %rd160, 32;
	add.s64 	%rd161, %rd1, %rd157;
	st.local.u32 	[%rd161], %rd160;
	add.s32 	%r984, %r984, 1;
	setp.ne.s32 	%p151, %r984, 6;
	@%p151 bra 	$L__BB2_148;
	shr.u32 	%r659, %r192, 23;
	st.local.u32 	[%rd1+24], %rd204;
	and.b32  	%r195, %r659, 31;
	and.b32  	%r660, %r659, 224;
	add.s32 	%r661, %r660, -128;
	shr.u32 	%r662, %r661, 5;
	mul.wide.u32 	%rd162, %r662, 4;
	sub.s64 	%rd48, %rd1, %rd162;
	ld.local.u32 	%r985, [%rd48+24];
	ld.local.u32 	%r986, [%rd48+20];
	setp.eq.s32 	%p152, %r195, 0;
	@%p152 bra 	$L__BB2_151;
	shf.l.wrap.b32 	%r985, %r986, %r985, %r195;
	ld.local.u32 	%r663, [%rd48+16];
	shf.l.wrap.b32 	%r986, %r663, %r986, %r195;
$L__BB2_151:
	shr.u32 	%r664, %r985, 30;
	shf.l.wrap.b32 	%r665, %r986, %r985, 2;
	shl.b32 	%r666, %r986, 2;
	shr.u32 	%r667, %r665, 31;
	add.s32 	%r668, %r667, %r664;
	neg.s32 	%r669, %r668;
	setp.lt.s32 	%p153, %r192, 0;
	selp.b32 	%r987, %r669, %r668, %p153;
	xor.b32  	%r670, %r665, %r192;
	shr.s32 	%r671, %r665, 31;
	xor.b32  	%r672, %r671, %r665;
	xor.b32  	%r673, %r671, %r666;
	cvt.u64.u32 	%rd163, %r672;
	shl.b64 	%rd164, %rd163, 32;
	cvt.u64.u32 	%rd165, %r673;
	or.b64  	%rd166, %rd164, %rd165;
	cvt.rn.f64.s64 	%fd58, %rd166;
	mul.f64 	%fd59, %fd58, 0d3BF921FB54442D19;
	cvt.rn.f32.f64 	%f612, %fd59;
	neg.f32 	%f613, %f612;
	setp.lt.s32 	%p154, %r670, 0;
	selp.f32 	%f958, %f613, %f612, %p154;
$L__BB2_152:
	setp.eq.f32 	%p155, %f932, 0f00000000;
	add.s32 	%r675, %r987, 1;
	mul.rn.f32 	%f616, %f958, %f958;
	and.b32  	%r676, %r987, 1;
	setp.eq.b32 	%p156, %r676, 1;
	selp.f32 	%f617, %f958, 0f3F800000, %p156;
	fma.rn.f32 	%f618, %f616, %f617, 0f00000000;
	fma.rn.f32 	%f619, %f616, 0f37CBAC00, 0fBAB607ED;
	selp.f32 	%f620, 0fB94D4153, %f619, %p156;
	selp.f32 	%f621, 0f3C0885E4, 0f3D2AAABB, %p156;
	fma.rn.f32 	%f622, %f620, %f616, %f621;
	selp.f32 	%f623, 0fBE2AAAA8, 0fBEFFFFFF, %p156;
	fma.rn.f32 	%f624, %f622, %f616, %f623;
	fma.rn.f32 	%f625, %f624, %f618, %f617;
	and.b32  	%r677, %r675, 2;
	setp.eq.s32 	%p157, %r677, 0;
	mov.f32 	%f959, 0f00000000;
	sub.f32 	%f626, %f959, %f625;
	selp.f32 	%f627, %f625, %f626, %p157;
	mul.f32 	%f628, %f125, 0fC0C90FDB;
	fma.rn.f32 	%f629, %f935, %f627, %f628;
	add.f32 	%f630, %f933, %f629;
	fma.rn.f32 	%f131, %f41, %f630, %f970;
	mov.u32 	%r1048, %r972;
	mov.u32 	%r1049, %r973;
	mov.u32 	%r1050, %r974;
	mov.u32 	%r1051, %r975;
	@%p155 bra 	$L__BB2_156;
	shr.u32 	%r678, %r969, 2;
	xor.b32  	%r679, %r678, %r969;
	shl.b32 	%r680, %r972, 4;
	shl.b32 	%r681, %r679, 1;
	xor.b32  	%r682, %r680, %r681;
	xor.b32  	%r683, %r682, %r972;
	xor.b32  	%r1048, %r683, %r679;
	add.s32 	%r970, %r970, 362437;
	add.s32 	%r684, %r1048, %r970;
	add.f32 	%f631, %f932, %f932;
	sqrt.rn.f32 	%f132, %f631;
	cvt.rn.f32.u32 	%f632, %r684;
	fma.rn.f32 	%f633, %f632, 0f2F800000, 0f2F000000;
	setp.gtu.f32 	%p158, %f633, 0f3F000000;
	@%p158 bra 	$L__BB2_155;
	neg.f32 	%f634, %f132;
	sqrt.rn.f32 	%f635, %f41;
	mul.f32 	%f959, %f635, %f634;
	mov.u32 	%r1049, %r972;
	mov.u32 	%r1050, %r973;
	mov.u32 	%r1051, %r974;
	mov.u32 	%r969, %r975;
	bra.uni 	$L__BB2_156;
$L__BB2_155:
	sqrt.rn.f32 	%f636, %f41;
	mul.f32 	%f959, %f132, %f636;
	mov.u32 	%r1049, %r972;
	mov.u32 	%r1050, %r973;
	mov.u32 	%r1051, %r974;
	mov.u32 	%r969, %r975;
$L__BB2_156:
	setp.eq.f32 	%p159, %f937, 0f00000000;
	add.f32 	%f136, %f131, %f959;
	mov.f32 	%f965, 0f00000000;
	@%p159 bra 	$L__BB2_195;
	mul.f32 	%f137, %f937, %f41;
	setp.geu.f32 	%p160, %f137, 0f42800000;
	sqrt.rn.f32 	%f138, %f44;
	@%p160 bra 	$L__BB2_160;
	fma.rn.f32 	%f688, %f137, 0f3BBB989D, 0f3F000000;
	cvt.sat.f32.f32 	%f689, %f688;
	mov.f32 	%f690, 0f4B400001;
	mov.f32 	%f691, 0f437C0000;
	fma.rm.f32 	%f692, %f689, %f691, %f690;
	mov.b32 	%r778, %f692;
	shl.b32 	%r779, %r778, 23;
	mov.b32 	%f693, %r779;
	mul.f32 	%f960, %f687, %f693;
	mov.b32 	%r1000, 0;
	mov.u32 	%r998, %r969;
$L__BB2_159:
	mov.u32 	%r1029, %r1000;
	mov.u32 	%r969, %r1051;
	mov.u32 	%r1051, %r1050;
	mov.u32 	%r1050, %r1049;
	mov.u32 	%r1049, %r1048;
	add.s32 	%r1000, %r1029, 1;
	shr.u32 	%r780, %r998, 2;
	xor.b32  	%r781, %r780, %r998;
	shl.b32 	%r782, %r1049, 4;
	shl.b32 	%r783, %r781, 1;
	xor.b32  	%r784, %r782, %r783;
	xor.b32  	%r785, %r784, %r1049;
	xor.b32  	%r1048, %r785, %r781;
	add.s32 	%r970, %r970, 362437;
	add.s32 	%r786, %r1048, %r970;
	cvt.rn.f32.u32 	%f694, %r786;
	fma.rn.f32 	%f695, %f694, 0f2F800000, 0f2F000000;
	mul.f32 	%f960, %f960, %f695;
	setp.gt.f32 	%p179, %f960, 0f3F800000;
	mov.u32 	%r998, %r969;
	@%p179 bra 	$L__BB2_159;
	bra.uni 	$L__BB2_186;
$L__BB2_160:
	setp.leu.f32 	%p161, %f137, 0f457A0000;
	@%p161 bra 	$L__BB2_173;
	setp.eq.s32 	%p170, %r1022, 1;
	mov.b32 	%r1022, 0;
	mov.f64 	%fd189, %fd194;
	@%p170 bra 	$L__BB2_172;
	shr.u32 	%r717, %r969, 2;
	xor.b32  	%r718, %r717, %r969;
	shl.b32 	%r719, %r1048, 4;
	shl.b32 	%r720, %r718, 1;
	xor.b32  	%r721, %r719, %r720;
	xor.b32  	%r722, %r721, %r1048;
	xor.b32  	%r222, %r722, %r718;
	add.s32 	%r723, %r970, %r222;
	add.s32 	%r724, %r723, 362437;
	shr.u32 	%r725, %r1051, 2;
	xor.b32  	%r726, %r725, %r1051;
	shl.b32 	%r727, %r222, 4;
	shl.b32 	%r728, %r726, 1;
	xor.b32  	%r729, %r728, %r727;
	xor.b32  	%r730, %r729, %r726;
	xor.b32  	%r223, %r730, %r222;
	add.s32 	%r731, %r970, %r223;
	add.s32 	%r732, %r731, 724874;
	shr.u32 	%r733, %r1050, 2;
	xor.b32  	%r734, %r733, %r1050;
	shl.b32 	%r735, %r223, 4;
	shl.b32 	%r736, %r734, 1;
	xor.b32  	%r737, %r736, %r735;
	xor.b32  	%r738, %r737, %r734;
	xor.b32  	%r224, %r738, %r223;
	shr.u32 	%r739, %r1049, 2;
	xor.b32  	%r740, %r739, %r1049;
	shl.b32 	%r741, %r224, 4;
	shl.b32 	%r742, %r740, 1;
	xor.b32  	%r743, %r742, %r741;
	xor.b32  	%r744, %r743, %r740;
	xor.b32  	%r1089, %r744, %r224;
	add.s32 	%r226, %r970, 1449748;
	cvt.u64.u32 	%rd170, %r724;
	mul.wide.u32 	%rd171, %r732, 2097152;
	xor.b64  	%rd172, %rd171, %rd170;
	cvt.rn.f64.u64 	%fd115, %rd172;
	fma.rn.f64 	%fd183, %fd115, 0d3CA0000000000000, 0d3C90000000000000;
	{
	.reg .b32 %temp; 
	mov.b64 	{%temp, %r1001}, %fd183;
	}
	{
	.reg .b32 %temp; 
	mov.b64 	{%r1002, %temp}, %fd183;
	}
	setp.gt.s32 	%p171, %r1001, 1048575;
	mov.b32 	%r1003, -1023;
	@%p171 bra 	$L__BB2_164;
	mul.f64 	%fd183, %fd183, 0d4350000000000000;
	{
	.reg .b32 %temp; 
	mov.b64 	{%temp, %r1001}, %fd183;
	}
	{
	.reg .b32 %temp; 
	mov.b64 	{%r1002, %temp}, %fd183;
	}
	mov.b32 	%r1003, -1077;
$L__BB2_164:
	add.s32 	%r746, %r1001, -1;
	setp.gt.u32 	%p172, %r746, 2146435070;
	@%p172 bra 	$L__BB2_168;
	shr.u32 	%r749, %r1001, 20;
	add.s32 	%r1004, %r1003, %r749;
	and.b32  	%r750, %r1001, 1048575;
	or.b32  	%r751, %r750, 1072693248;
	mov.b64 	%fd184, {%r1002, %r751};
	setp.lt.u32 	%p174, %r751, 1073127583;
	@%p174 bra 	$L__BB2_167;
	{
	.reg .b32 %temp; 
	mov.b64 	{%r752, %temp}, %fd184;
	}
	{
	.reg .b32 %temp; 
	mov.b64 	{%temp, %r753}, %fd184;
	}
	add.s32 	%r754, %r753, -1048576;
	mov.b64 	%fd184, {%r752, %r754};
	add.s32 	%r1004, %r1004, 1;
$L__BB2_167:
	add.f64 	%fd117, %fd184, 0dBFF0000000000000;
	add.f64 	%fd118, %fd184, 0d3FF0000000000000;
	rcp.approx.ftz.f64 	%fd119, %fd118;
	neg.f64 	%fd120, %fd118;
	fma.rn.f64 	%fd121, %fd120, %fd119, 0d3FF0000000000000;
	fma.rn.f64 	%fd122, %fd121, %fd121, %fd121;
	fma.rn.f64 	%fd123, %fd122, %fd119, %fd119;
	mul.f64 	%fd124, %fd117, %fd123;
	fma.rn.f64 	%fd125, %fd117, %fd123, %fd124;
	mul.f64 	%fd126, %fd125, %fd125;
	fma.rn.f64 	%fd127, %fd126, 0d3EB1380B3AE80F1E, 0d3ED0EE258B7A8B04;
	fma.rn.f64 	%fd128, %fd127, %fd126, 0d3EF3B2669F02676F;
	fma.rn.f64 	%fd129, %fd128, %fd126, 0d3F1745CBA9AB0956;
	fma.rn.f64 	%fd130, %fd129, %fd126, 0d3F3C71C72D1B5154;
	fma.rn.f64 	%fd131, %fd130, %fd126, 0d3F624924923BE72D;
	fma.rn.f64 	%fd132, %fd131, %fd126, 0d3F8999999999A3C4;
	fma.rn.f64 	%fd133, %fd132, %fd126, 0d3FB5555555555554;
	sub.f64 	%fd134, %fd117, %fd125;
	add.f64 	%fd135, %fd134, %fd134;
	neg.f64 	%fd136, %fd125;
	fma.rn.f64 	%fd137, %fd136, %fd117, %fd135;
	mul.f64 	%fd138, %fd123, %fd137;
	mul.f64 	%fd139, %fd126, %fd133;
	fma.rn.f64 	%fd140, %fd139, %fd125, %fd138;
	xor.b32  	%r755, %r1004, -2147483648;
	mov.b32 	%r756, 1127219200;
	mov.b64 	%fd141, {%r755, %r756};
	sub.f64 	%fd142, %fd141, %fd2;
	fma.rn.f64 	%fd143, %fd142, 0d3FE62E42FEFA39EF, %fd125;
	fma.rn.f64 	%fd144, %fd142, 0dBFE62E42FEFA39EF, %fd143;
	sub.f64 	%fd145, %fd144, %fd125;
	sub.f64 	%fd146, %fd140, %fd145;
	fma.rn.f64 	%fd147, %fd142, 0d3C7ABC9E3B39803F, %fd146;
	add.f64 	%fd185, %fd143, %fd147;
	bra.uni 	$L__BB2_169;
$L__BB2_168:
	fma.rn.f64 	%fd116, %fd183, 0d7FF0000000000000, 0d7FF0000000000000;
	{
	.reg .b32 %temp; 
	mov.b64 	{%temp, %r747}, %fd183;
	}
	and.b32  	%r748, %r747, 2147483647;
	setp.eq.s32 	%p173, %r748, 0;
	selp.f64 	%fd185, 0dFFF0000000000000, %fd116, %p173;
$L__BB2_169:
	mul.f64 	%fd14, %fd185, 0dC000000000000000;
	add.s32 	%r757, %r1089, %r226;
	mul.wide.u32 	%rd173, %r757, 2097152;
	add.s32 	%r758, %r970, %r224;
	add.s32 	%r759, %r758, 1087311;
	cvt.u64.u32 	%rd174, %r759;
	xor.b64  	%rd175, %rd173, %rd174;
	cvt.rn.f64.u64 	%fd148, %rd175;
	fma.rn.f64 	%fd149, %fd148, 0d3CB0000000000000, 0d3CA0000000000000;
	{
	.reg .b32 %temp; 
	mov.b64 	{%temp, %r760}, %fd149;
	}
	shl.b32 	%r761, %r760, 1;
	setp.gt.u32 	%p175, %r761, -2038431744;
	mov.f64 	%fd150, 0d0000000000000000;
	mul.rn.f64 	%fd151, %fd149, %fd150;
	selp.f64 	%fd15, %fd151, %fd149, %p175;
	{
	.reg .b32 %temp; 
	mov.b64 	{%r762, %temp}, %fd15;
	}
	{
	.reg .b32 %temp; 
	mov.b64 	{%temp, %r763}, %fd15;
	}
	add.s32 	%r764, %r763, 1048576;
	mov.b64 	%fd152, {%r762, %r764};
	cvt.rni.f64.f64 	%fd153, %fd152;
	cvt.rzi.s64.f64 	%rd176, %fd153;
	cvt.u32.u64 	%r765, %rd176;
	fma.rn.f64 	%fd154, %fd153, 0dBFE0000000000000, %fd15;
	mul.f64 	%fd155, %fd154, 0d3CA1A62633145C07;
	fma.rn.f64 	%fd156, %fd154, 0d400921FB54442D18, %fd155;
	mul.rn.f64 	%fd157, %fd156, %fd156;
	fma.rn.f64 	%fd158, %fd157, 0dBDA8FF8320FD8164, 0d3E21EEA7C1EF8528;
	fma.rn.f64 	%fd159, %fd158, %fd157, 0dBE927E4F8E06E6D9;
	fma.rn.f64 	%fd160, %fd159, %fd157, 0d3EFA01A019DDBCE9;
	fma.rn.f64 	%fd161, %fd160, %fd157, 0dBF56C16C16C15D47;
	fma.rn.f64 	%fd162, %fd161, %fd157, 0d3FA5555555555551;
	fma.rn.f64 	%fd163, %fd162, %fd157, 0dBFE0000000000000;
	fma.rn.f64 	%fd164, %fd163, %fd157, 0d3FF0000000000000;
	fma.rn.f64 	%fd165, %fd157, 0d3DE5DB65F9785EBA, 0dBE5AE5F12CB0D246;
	fma.rn.f64 	%fd166, %fd165, %fd157, 0d3EC71DE369ACE392;
	fma.rn.f64 	%fd167, %fd166, %fd157, 0dBF2A01A019DB62A1;
	fma.rn.f64 	%fd168, %fd167, %fd157, 0d3F81111111110818;
	fma.rn.f64 	%fd169, %fd168, %fd157, 0dBFC5555555555554;
	fma.rn.f64 	%fd170, %fd169, %fd157, 0d0000000000000000;
	fma.rn.f64 	%fd171, %fd170, %fd156, %fd156;
	and.b64  	%rd177, %rd176, 1;
	setp.eq.b64 	%p176, %rd177, 1;
	{
	.reg .b32 %temp; 
	mov.b64 	{%temp, %r766}, %fd171;
	}
	{
	.reg .b32 %temp; 
	mov.b64 	{%r767, %temp}, %fd171;
	}
	xor.b32  	%r768, %r766, -2147483648;
	mov.b64 	%fd172, {%r767, %r768};
	selp.f64 	%fd186, %fd164, %fd171, %p176;
	selp.f64 	%fd187, %fd172, %fd164, %p176;
	and.b32  	%r769, %r765, 2;
	setp.eq.s32 	%p177, %r769, 0;
	@%p177 bra 	$L__BB2_171;
	{
	.reg .b32 %temp; 
	mov.b64 	{%temp, %r770}, %fd186;
	}
	{
	.reg .b32 %temp; 
	mov.b64 	{%r771, %temp}, %fd186;
	}
	xor.b32  	%r772, %r770, -2147483648;
	mov.b64 	%fd186, {%r771, %r772};
	{
	.reg .b32 %temp; 
	mov.b64 	{%temp, %r773}, %fd187;
	}
	{
	.reg .b32 %temp; 
	mov.b64 	{%r774, %temp}, %fd187;
	}
	xor.b32  	%r775, %r773, -2147483648;
	mov.b64 	%fd187, {%r774, %r775};
$L__BB2_171:
	sqrt.rn.f64 	%fd173, %fd14;
	mov.f64 	%fd174, 0d0000000000000000;
	add.rn.f64 	%fd175, %fd187, %fd174;
	cvt.rzi.f64.f64 	%fd176, %fd15;
	setp.eq.f64 	%p178, %fd15, %fd176;
	mul.rn.f64 	%fd177, %fd15, %fd174;
	selp.f64 	%fd178, %fd177, %fd186, %p178;
	mul.f64 	%fd189, %fd173, %fd178;
	mul.f64 	%fd194, %fd173, %fd175;
	mov.b32 	%r1022, 1;
	mov.u32 	%r1049, %r224;
	mov.u32 	%r1050, %r223;
	mov.u32 	%r1051, %r222;
	mov.u32 	%r969, %r1048;
	mov.u32 	%r970, %r226;
	mov.u32 	%r1048, %r1089;
$L__BB2_172:
	cvt.f64.f32 	%fd179, %f137;
	fma.rn.f64 	%fd180, %fd3, %fd189, %fd179;
	add.f64 	%fd181, %fd180, 0d3FE0000000000000;
	cvt.rzi.u32.f64 	%r1029, %fd181;
	bra.uni 	$L__BB2_186;
$L__BB2_173:
	// begin inline asm
	lg2.approx.f32.ftz %f638, %f137;
	// end inline asm
	cvt.f64.f32 	%fd60, %f638;
	mul.f64 	%fd61, %fd60, 0d3FE62E42FEFA39EF;
	cvt.rn.f32.f64 	%f142, %fd61;
	add.f32 	%f641, %f137, 0fBDFDF8D9;
	// begin inline asm
	rsqrt.approx.f32.ftz %f640, %f641;
	// end inline asm
	fma.rn.f32 	%f143, %f640, 0f3FB75B84, 0f3984F70F;
	add.f32 	%f643, %f137, 0fBFFCA5DC;
	// begin inline asm
	rsqrt.approx.f32.ftz %f642, %f643;
	// end inline asm
	fma.rn.f32 	%f144, %f642, 0f3E5807D3, 0f3F71280C;
	// begin inline asm
	rcp.approx.f32.ftz %f644, %f143;
	// end inline asm
$L__BB2_174:
	mov.u32 	%r247, %r1050;
	mov.u32 	%r246, %r1049;
	mov.u32 	%r1050, %r1048;
	shr.u32 	%r685, %r969, 2;
	xor.b32  	%r686, %r685, %r969;
	shl.b32 	%r687, %r1050, 4;
	shl.b32 	%r688, %r686, 1;
	xor.b32  	%r689, %r687, %r688;
	xor.b32  	%r690, %r689, %r1050;
	xor.b32  	%r1049, %r690, %r686;
	add.s32 	%r691, %r970, %r1049;
	add.s32 	%r692, %r691, 362437;
	cvt.rn.f32.u32 	%f658, %r692;
	fma.rn.f32 	%f647, %f658, 0f2F800000, 0f2F000000;
	// begin inline asm
	rsqrt.approx.f32.ftz %f646, %f647;
	// end inline asm
	add.f32 	%f649, %f646, 0fBF800000;
	// begin inline asm
	lg2.approx.f32.ftz %f648, %f649;
	// end inline asm
	cvt.f64.f32 	%fd62, %f648;
	mul.f64 	%fd63, %fd62, 0d3FE62E42FEFA39EF;
	cvt.rn.f32.f64 	%f659, %fd63;
	add.f32 	%f660, %f144, %f659;
	mul.f32 	%f661, %f644, %f660;
	mul.f32 	%f662, %f937, %f41;
	sub.f32 	%f663, %f662, %f661;
	cvt.rmi.f32.f32 	%f146, %f663;
	shr.u32 	%r693, %r1051, 2;
	xor.b32  	%r694, %r693, %r1051;
	shl.b32 	%r695, %r1049, 4;
	shl.b32 	%r696, %r694, 1;
	xor.b32  	%r697, %r696, %r695;
	xor.b32  	%r698, %r697, %r694;
	xor.b32  	%r1048, %r698, %r1049;
	add.s32 	%r970, %r970, 724874;
	add.f32 	%f664, %f146, 0f3F800000;
	sub.f32 	%f665, %f662, %f664;
	mul.f32 	%f666, %f143, %f665;
	sub.f32 	%f667, %f666, %f144;
	cvt.f64.f32 	%fd64, %f667;
	mul.f64 	%fd65, %fd64, 0d3FF71547652B82FE;
	cvt.rn.f32.f64 	%f651, %fd65;
	// begin inline asm
	ex2.approx.f32.ftz %f650, %f651;
	// end inline asm
	add.f32 	%f668, %f650, 0f3F800000;
	mul.f32 	%f653, %f668, %f668;
	// begin inline asm
	rcp.approx.f32.ftz %f652, %f653;
	// end inline asm
	sub.f32 	%f669, %f662, %f146;
	mul.f32 	%f670, %f143, %f669;
	sub.f32 	%f671, %f670, %f144;
	cvt.f64.f32 	%fd66, %f671;
	mul.f64 	%fd67, %fd66, 0d3FF71547652B82FE;
	cvt.rn.f32.f64 	%f655, %fd67;
	// begin inline asm
	ex2.approx.f32.ftz %f654, %f655;
	// end inline asm
	add.f32 	%f672, %f654, 0f3F800000;
	mul.f32 	%f657, %f672, %f672;
	// begin inline asm
	rcp.approx.f32.ftz %f656, %f657;
	// end inline asm
	sub.f32 	%f147, %f652, %f656;
	cvt.rzi.s32.f32 	%r699, %f664;
	cvt.rn.f32.s32 	%f673, %r699;
	abs.f32 	%f674, %f673;
	cvt.f64.f32 	%fd26, %f674;
	setp.lt.s32 	%p162, %r699, 9;
	@%p162 bra 	$L__BB2_183;
	rcp.rn.f64 	%fd68, %fd26;
	mul.f64 	%fd69, %fd68, %fd68;
	fma.rn.f64 	%fd70, %fd69, 0dBF5AC321034783F9, 0d3F4B68B992738FBF;
	fma.rn.f64 	%fd71, %fd69, %fd70, 0dBF4380D01E4F7B8C;
	fma.rn.f64 	%fd72, %fd69, %fd71, 0d3F4A019FA29F7264;
	fma.rn.f64 	%fd73, %fd69, %fd72, 0dBF66C16C16B2ACEC;
	fma.rn.f64 	%fd74, %fd69, %fd73, 0d3FB5555555555545;
	fma.rn.f64 	%fd27, %fd68, %fd74, 0d3FED67F1C864BEAE;
	{
	.reg .b32 %temp; 
	mov.b64 	{%temp, %r1018}, %fd26;
	}
	{
	.reg .b32 %temp; 
	mov.b64 	{%r1019, %temp}, %fd26;
	}
	setp.gt.s32 	%p163, %r1018, 1048575;
	mov.b32 	%r1020, -1023;
	mov.f64 	%fd190, %fd26;
	@%p163 bra 	$L__BB2_177;
	mul.f64 	%fd190, %fd26, 0d4350000000000000;
	{
	.reg .b32 %temp; 
	mov.b64 	{%temp, %r1018}, %fd190;
	}
	{
	.reg .b32 %temp; 
	mov.b64 	{%r1019, %temp}, %fd190;
	}
	mov.b32 	%r1020, -1077;
$L__BB2_177:
	add.s32 	%r703, %r1018, -1;
	setp.gt.u32 	%p164, %r703, 2146435070;
	@%p164 bra 	$L__BB2_181;
	shr.u32 	%r706, %r1018, 20;
	add.s32 	%r1021, %r1020, %r706;
	and.b32  	%r707, %r1018, 1048575;
	or.b32  	%r708, %r707, 1072693248;
	mov.b64 	%fd191, {%r1019, %r708};
	setp.lt.u32 	%p166, %r708, 1073127583;
	@%p166 bra 	$L__BB2_180;
	{
	.reg .b32 %temp; 
	mov.b64 	{%r709, %temp}, %fd191;
	}
	{
	.reg .b32 %temp; 
	mov.b64 	{%temp, %r710}, %fd191;
	}
	add.s32 	%r711, %r710, -1048576;
	mov.b64 	%fd191, {%r709, %r711};
	add.s32 	%r1021, %r1021, 1;
$L__BB2_180:
	add.f64 	%fd76, %fd191, 0dBFF0000000000000;
	add.f64 	%fd77, %fd191, 0d3FF0000000000000;
	rcp.approx.ftz.f64 	%fd78, %fd77;
	neg.f64 	%fd79, %fd77;
	fma.rn.f64 	%fd80, %fd79, %fd78, 0d3FF0000000000000;
	fma.rn.f64 	%fd81, %fd80, %fd80, %fd80;
	fma.rn.f64 	%fd82, %fd81, %fd78, %fd78;
	mul.f64 	%fd83, %fd76, %fd82;
	fma.rn.f64 	%fd84, %fd76, %fd82, %fd83;
	mul.f64 	%fd85, %fd84, %fd84;
	fma.rn.f64 	%fd86, %fd85, 0d3EB1380B3AE80F1E, 0d3ED0EE258B7A8B04;
	fma.rn.f64 	%fd87, %fd86, %fd85, 0d3EF3B2669F02676F;
	fma.rn.f64 	%fd88, %fd87, %fd85, 0d3F1745CBA9AB0956;
	fma.rn.f64 	%fd89, %fd88, %fd85, 0d3F3C71C72D1B5154;
	fma.rn.f64 	%fd90, %fd89, %fd85, 0d3F624924923BE72D;
	fma.rn.f64 	%fd91, %fd90, %fd85, 0d3F8999999999A3C4;
	fma.rn.f64 	%fd92, %fd91, %fd85, 0d3FB5555555555554;
	sub.f64 	%fd93, %fd76, %fd84;
	add.f64 	%fd94, %fd93, %fd93;
	neg.f64 	%fd95, %fd84;
	fma.rn.f64 	%fd96, %fd95, %fd76, %fd94;
	mul.f64 	%fd97, %fd82, %fd96;
	mul.f64 	%fd98, %fd85, %fd92;
	fma.rn.f64 	%fd99, %fd98, %fd84, %fd97;
	xor.b32  	%r712, %r1021, -2147483648;
	mov.b32 	%r713, 1127219200;
	mov.b64 	%fd100, {%r712, %r713};
	sub.f64 	%fd101, %fd100, %fd2;
	fma.rn.f64 	%fd102, %fd101, 0d3FE62E42FEFA39EF, %fd84;
	fma.rn.f64 	%fd103, %fd101, 0dBFE62E42FEFA39EF, %fd102;
	sub.f64 	%fd104, %fd103, %fd84;
	sub.f64 	%fd105, %fd99, %fd104;
	fma.rn.f64 	%fd106, %fd101, 0d3C7ABC9E3B39803F, %fd105;
	add.f64 	%fd192, %fd102, %fd106;
	bra.uni 	$L__BB2_182;
$L__BB2_181:
	fma.rn.f64 	%fd75, %fd190, 0d7FF0000000000000, 0d7FF0000000000000;
	{
	.reg .b32 %temp; 
	mov.b64 	{%temp, %r704}, %fd190;
	}
	and.b32  	%r705, %r704, 2147483647;
	setp.eq.s32 	%p165, %r705, 0;
	selp.f64 	%fd192, 0dFFF0000000000000, %fd75, %p165;
$L__BB2_182:
	mul.f64 	%fd107, %fd192, 0d3FE0000000000000;
	add.f64 	%fd108, %fd26, 0dBFE0000000000000;
	mul.f64 	%fd109, %fd108, %fd107;
	sub.f64 	%fd110, %fd109, %fd26;
	add.f64 	%fd111, %fd27, %fd109;
	add.f64 	%fd193, %fd110, %fd111;
	bra.uni 	$L__BB2_184;
$L__BB2_183:
	cvt.rzi.s32.f64 	%r700, %fd26;
	mul.wide.s32 	%rd167, %r700, 8;
	add.s64 	%rd169, %rd168, %rd167;
	ld.const.f64 	%fd193, [%rd169+-8];
$L__BB2_184:
	mul.f32 	%f677, %f147, 0f3FA66666;
	cvt.rn.f32.f64 	%f678, %fd193;
	mul.f32 	%f679, %f146, %f142;
	mul.f32 	%f680, %f937, %f41;
	sub.f32 	%f681, %f679, %f680;
	sub.f32 	%f682, %f681, %f678;
	cvt.f64.f32 	%fd112, %f682;
	mul.f64 	%fd113, %fd112, 0d3FF71547652B82FE;
	cvt.rn.f32.f64 	%f676, %fd113;
	// begin inline asm
	ex2.approx.f32.ftz %f675, %f676;
	// end inline asm
	add.s32 	%r714, %r1048, %r970;
	cvt.rn.f32.u32 	%f683, %r714;
	fma.rn.f32 	%f684, %f683, 0f2F800000, 0f2F000000;
	mul.f32 	%f685, %f677, %f684;
	setp.geu.f32 	%p167, %f685, %f675;
	cvt.f64.f32 	%fd114, %f677;
	setp.ltu.f64 	%p168, %fd114, 0d3BC79CA10C924223;
	or.pred  	%p169, %p168, %p167;
	mov.u32 	%r1051, %r246;
	mov.u32 	%r969, %r247;
	@%p169 bra 	$L__BB2_174;
	cvt.rzi.u32.f32 	%r1029, %f146;
	mov.u32 	%r1051, %r246;
	mov.u32 	%r969, %r247;
$L__BB2_186:
	setp.eq.s32 	%p180, %r1029, 0;
	mov.f32 	%f964, 0f00000000;
	@%p180 bra 	$L__BB2_194;
	and.b32  	%r273, %r1029, 3;
	setp.lt.u32 	%p181, %r1029, 4;
	mov.f32 	%f964, 0f00000000;
	mov.u32 	%r1042, %r970;
	mov.u32 	%r1044, %r1051;
	mov.u32 	%r1045, %r1050;
	mov.u32 	%r1046, %r1049;
	mov.u32 	%r1041, %r1048;
	@%p181 bra 	$L__BB2_190;
	mov.b32 	%r1035, 0;
	mov.f32 	%f964, 0f00000000;
	mov.u32 	%r1042, %r970;
	mov.u32 	%r1041, %r1048;
	mov.u32 	%r1036, %r969;
$L__BB2_189:
	mov.u32 	%r969, %r1041;
	shr.u32 	%r789, %r1036, 2;
	xor.b32  	%r790, %r789, %r1036;
	shl.b32 	%r791, %r969, 4;
	shl.b32 	%r792, %r790, 1;
	xor.b32  	%r793, %r791, %r792;
	xor.b32  	%r794, %r793, %r969;
	xor.b32  	%r1044, %r794, %r790;
	add.s32 	%r795, %r1042, %r1044;
	add.s32 	%r796, %r795, 362437;
	cvt.rn.f32.u32 	%f700, %r796;
	fma.rn.f32 	%f701, %f700, 0f2F800000, 0f2F000000;
	setp.lt.f32 	%p182, %f701, 0f00800000;
	mul.f32 	%f702, %f701, 0f4B000000;
	selp.f32 	%f703, %f702, %f701, %p182;
	selp.f32 	%f704, 0fC1B80000, 0f00000000, %p182;
	mov.b32 	%r797, %f703;
	add.s32 	%r798, %r797, -1059760811;
	and.b32  	%r799, %r798, -8388608;
	sub.s32 	%r800, %r797, %r799;
	mov.b32 	%f705, %r800;
	cvt.rn.f32.s32 	%f706, %r799;
	fma.rn.f32 	%f707, %f706, 0f34000000, %f704;
	add.f32 	%f708, %f705, 0fBF800000;
	fma.rn.f32 	%f709, %f708, 0fBE055027, 0f3E1039F6;
	fma.rn.f32 	%f710, %f709, %f708, 0fBDF8CDCC;
	fma.rn.f32 	%f711, %f710, %f708, 0f3E0F2955;
	fma.rn.f32 	%f712, %f711, %f708, 0fBE2AD8B9;
	fma.rn.f32 	%f713, %f712, %f708, 0f3E4CED0B;
	fma.rn.f32 	%f714, %f713, %f708, 0fBE7FFF22;
	fma.rn.f32 	%f715, %f714, %f708, 0f3EAAAA78;
	fma.rn.f32 	%f716, %f715, %f708, 0fBF000000;
	mul.f32 	%f717, %f708, %f716;
	fma.rn.f32 	%f718, %f717, %f708, %f708;
	fma.rn.f32 	%f719, %f707, 0f3F317218, %f718;
	setp.gt.u32 	%p183, %r797, 2139095039;
	fma.rn.f32 	%f720, %f703, 0f7F800000, 0f7F800000;
	selp.f32 	%f721, %f720, %f719, %p183;
	setp.eq.f32 	%p184, %f703, 0f00000000;
	selp.f32 	%f722, 0fFF800000, %f721, %p184;
	div.rn.f32 	%f723, %f722, %f138;
	sub.f32 	%f724, %f964, %f723;
	shr.u32 	%r801, %r1051, 2;
	xor.b32  	%r802, %r801, %r1051;
	shl.b32 	%r803, %r1044, 4;
	shl.b32 	%r804, %r802, 1;
	xor.b32  	%r805, %r803, %r804;
	xor.b32  	%r806, %r805, %r1044;
	xor.b32  	%r1045, %r806, %r802;
	add.s32 	%r807, %r1042, %r1045;
	add.s32 	%r808, %r807, 724874;
	cvt.rn.f32.u32 	%f725, %r808;
	fma.rn.f32 	%f726, %f725, 0f2F800000, 0f2F000000;
	setp.lt.f32 	%p185, %f726, 0f00800000;
	mul.f32 	%f727, %f726, 0f4B000000;
	selp.f32 	%f728, %f727, %f726, %p185;
	selp.f32 	%f729, 0fC1B80000, 0f00000000, %p185;
	mov.b32 	%r809, %f728;
	add.s32 	%r810, %r809, -1059760811;
	and.b32  	%r811, %r810, -8388608;
	sub.s32 	%r812, %r809, %r811;
	mov.b32 	%f730, %r812;
	cvt.rn.f32.s32 	%f731, %r811;
	fma.rn.f32 	%f732, %f731, 0f34000000, %f729;
	add.f32 	%f733, %f730, 0fBF800000;
	fma.rn.f32 	%f734, %f733, 0fBE055027, 0f3E1039F6;
	fma.rn.f32 	%f735, %f734, %f733, 0fBDF8CDCC;
	fma.rn.f32 	%f736, %f735, %f733, 0f3E0F2955;
	fma.rn.f32 	%f737, %f736, %f733, 0fBE2AD8B9;
	fma.rn.f32 	%f738, %f737, %f733, 0f3E4CED0B;
	fma.rn.f32 	%f739, %f738, %f733, 0fBE7FFF22;
	fma.rn.f32 	%f740, %f739, %f733, 0f3EAAAA78;
	fma.rn.f32 	%f741, %f740, %f733, 0fBF000000;
	mul.f32 	%f742, %f733, %f741;
	fma.rn.f32 	%f743, %f742, %f733, %f733;
	fma.rn.f32 	%f744, %f732, 0f3F317218, %f743;
	setp.gt.u32 	%p186, %r809, 2139095039;
	fma.rn.f32 	%f745, %f728, 0f7F800000, 0f7F800000;
	selp.f32 	%f746, %f745, %f744, %p186;
	setp.eq.f32 	%p187, %f728, 0f00000000;
	selp.f32 	%f747, 0fFF800000, %f746, %p187;
	div.rn.f32 	%f748, %f747, %f138;
	sub.f32 	%f749, %f724, %f748;
	shr.u32 	%r813, %r1050, 2;
	xor.b32  	%r814, %r813, %r1050;
	shl.b32 	%r815, %r1045, 4;
	shl.b32 	%r816, %r814, 1;
	xor.b32  	%r817, %r815, %r816;
	xor.b32  	%r818, %r817, %r1045;
	xor.b32  	%r1046, %r818, %r814;
	add.s32 	%r819, %r1042, %r1046;
	add.s32 	%r820, %r819, 1087311;
	cvt.rn.f32.u32 	%f750, %r820;
	fma.rn.f32 	%f751, %f750, 0f2F800000, 0f2F000000;
	setp.lt.f32 	%p188, %f751, 0f00800000;
	mul.f32 	%f752, %f751, 0f4B000000;
	selp.f32 	%f753, %f752, %f751, %p188;
	selp.f32 	%f754, 0fC1B80000, 0f00000000, %p188;
	mov.b32 	%r821, %f753;
	add.s32 	%r822, %r821, -1059760811;
	and.b32  	%r823, %r822, -8388608;
	sub.s32 	%r824, %r821, %r823;
	mov.b32 	%f755, %r824;
	cvt.rn.f32.s32 	%f756, %r823;
	fma.rn.f32 	%f757, %f756, 0f34000000, %f754;
	add.f32 	%f758, %f755, 0fBF800000;
	fma.rn.f32 	%f759, %f758, 0fBE055027, 0f3E1039F6;
	fma.rn.f32 	%f760, %f759, %f758, 0fBDF8CDCC;
	fma.rn.f32 	%f761, %f760, %f758, 0f3E0F2955;
	fma.rn.f32 	%f762, %f761, %f758, 0fBE2AD8B9;
	fma.rn.f32 	%f763, %f762, %f758, 0f3E4CED0B;
	fma.rn.f32 	%f764, %f763, %f758, 0fBE7FFF22;
	fma.rn.f32 	%f765, %f764, %f758, 0f3EAAAA78;
	fma.rn.f32 	%f766, %f765, %f758, 0fBF000000;
	mul.f32 	%f767, %f758, %f766;
	fma.rn.f32 	%f768, %f767, %f758, %f758;
	fma.rn.f32 	%f769, %f757, 0f3F317218, %f768;
	setp.gt.u32 	%p189, %r821, 2139095039;
	fma.rn.f32 	%f770, %f753, 0f7F800000, 0f7F800000;
	selp.f32 	%f771, %f770, %f769, %p189;
	setp.eq.f32 	%p190, %f753, 0f00000000;
	selp.f32 	%f772, 0fFF800000, %f771, %p190;
	div.rn.f32 	%f773, %f772, %f138;
	sub.f32 	%f774, %f749, %f773;
	shr.u32 	%r825, %r1049, 2;
	xor.b32  	%r826, %r825, %r1049;
	shl.b32 	%r827, %r1046, 4;
	shl.b32 	%r828, %r826, 1;
	xor.b32  	%r829, %r827, %r828;
	xor.b32  	%r830, %r829, %r1046;
	xor.b32  	%r1041, %r830, %r826;
	add.s32 	%r1042, %r1042, 1449748;
	add.s32 	%r831, %r1041, %r1042;
	cvt.rn.f32.u32 	%f775, %r831;
	fma.rn.f32 	%f776, %f775, 0f2F800000, 0f2F000000;
	setp.lt.f32 	%p191, %f776, 0f00800000;
	mul.f32 	%f777, %f776, 0f4B000000;
	selp.f32 	%f778, %f777, %f776, %p191;
	selp.f32 	%f779, 0fC1B80000, 0f00000000, %p191;
	mov.b32 	%r832, %f778;
	add.s32 	%r833, %r832, -1059760811;
	and.b32  	%r834, %r833, -8388608;
	sub.s32 	%r835, %r832, %r834;
	mov.b32 	%f780, %r835;
	cvt.rn.f32.s32 	%f781, %r834;
	fma.rn.f32 	%f782, %f781, 0f34000000, %f779;
	add.f32 	%f783, %f780, 0fBF800000;
	fma.rn.f32 	%f784, %f783, 0fBE055027, 0f3E1039F6;
	fma.rn.f32 	%f785, %f784, %f783, 0fBDF8CDCC;
	fma.rn.f32 	%f786, %f785, %f783, 0f3E0F2955;
	fma.rn.f32 	%f787, %f786, %f783, 0fBE2AD8B9;
	fma.rn.f32 	%f788, %f787, %f783, 0f3E4CED0B;
	fma.rn.f32 	%f789, %f788, %f783, 0fBE7FFF22;
	fma.rn.f32 	%f790, %f789, %f783, 0f3EAAAA78;
	fma.rn.f32 	%f791, %f790, %f783, 0fBF000000;
	mul.f32 	%f792, %f783, %f791;
	fma.rn.f32 	%f793, %f792, %f783, %f783;
	fma.rn.f32 	%f794, %f782, 0f3F317218, %f793;
	setp.gt.u32 	%p192, %r832, 2139095039;
	fma.rn.f32 	%f795, %f778, 0f7F800000, 0f7F800000;
	selp.f32 	%f796, %f795, %f794, %p192;
	setp.eq.f32 	%p193, %f778, 0f00000000;
	selp.f32 	%f797, 0fFF800000, %f796, %p193;
	div.rn.f32 	%f798, %f797, %f138;
	sub.f32 	%f964, %f774, %f798;
	add.s32 	%r1035, %r1035, 4;
	and.b32  	%r836, %r1029, -4;
	setp.ne.s32 	%p194, %r1035, %r836;
	mov.u32 	%r1051, %r1044;
	mov.u32 	%r1050, %r1045;
	mov.u32 	%r1049, %r1046;
	mov.u32 	%r1036, %r969;
	@%p194 bra 	$L__BB2_189;
$L__BB2_190:
	mad.lo.s32 	%r970, %r1029, 362437, %r970;
	setp.eq.s32 	%p195, %r273, 0;
	mov.u32 	%r1048, %r1041;
	mov.u32 	%r1049, %r1046;
	mov.u32 	%r1050, %r1045;
	mov.u32 	%r1051, %r1044;
	@%p195 bra 	$L__BB2_194;
	shr.u32 	%r837, %r969, 2;
	xor.b32  	%r838, %r837, %r969;
	shl.b32 	%r839, %r1041, 4;
	shl.b32 	%r840, %r838, 1;
	xor.b32  	%r841, %r839, %r840;
	xor.b32  	%r842, %r841, %r1041;
	xor.b32  	%r299, %r842, %r838;
	add.s32 	%r843, %r1042, %r299;
	add.s32 	%r844, %r843, 362437;
	cvt.rn.f32.u32 	%f799, %r844;
	fma.rn.f32 	%f800, %f799, 0f2F800000, 0f2F000000;
	setp.lt.f32 	%p196, %f800, 0f00800000;
	mul.f32 	%f801, %f800, 0f4B000000;
	selp.f32 	%f802, %f801, %f800, %p196;
	selp.f32 	%f803, 0fC1B80000, 0f00000000, %p196;
	mov.b32 	%r845, %f802;
	add.s32 	%r846, %r845, -1059760811;
	and.b32  	%r847, %r846, -8388608;
	sub.s32 	%r848, %r845, %r847;
	mov.b32 	%f804, %r848;
	cvt.rn.f32.s32 	%f805, %r847;
	fma.rn.f32 	%f806, %f805, 0f34000000, %f803;
	add.f32 	%f807, %f804, 0fBF800000;
	fma.rn.f32 	%f808, %f807, 0fBE055027, 0f3E1039F6;
	fma.rn.f32 	%f809, %f808, %f807, 0fBDF8CDCC;
	fma.rn.f32 	%f810, %f809, %f807, 0f3E0F2955;
	fma.rn.f32 	%f811, %f810, %f807, 0fBE2AD8B9;
	fma.rn.f32 	%f812, %f811, %f807, 0f3E4CED0B;
	fma.rn.f32 	%f813, %f812, %f807, 0fBE7FFF22;
	fma.rn.f32 	%f814, %f813, %f807, 0f3EAAAA78;
	fma.rn.f32 	%f815, %f814, %f807, 0fBF000000;
	mul.f32 	%f816, %f807, %f815;
	fma.rn.f32 	%f817, %f816, %f807, %f807;
	fma.rn.f32 	%f818, %f806, 0f3F317218, %f817;
	setp.gt.u32 	%p197, %r845, 2139095039;
	fma.rn.f32 	%f819, %f802, 0f7F800000, 0f7F800000;
	selp.f32 	%f820, %f819, %f818, %p197;
	setp.eq.f32 	%p198, %f802, 0f00000000;
	selp.f32 	%f821, 0fFF800000, %f820, %p198;
	div.rn.f32 	%f822, %f821, %f138;
	sub.f32 	%f964, %f964, %f822;
	setp.eq.s32 	%p199, %r273, 1;
	mov.u32 	%r1048, %r299;
	mov.u32 	%r1049, %r1041;
	mov.u32 	%r1050, %r1046;
	mov.u32 	%r1051, %r1045;
	mov.u32 	%r969, %r1044;
	@%p199 bra 	$L__BB2_194;
	shr.u32 	%r849, %r1044, 2;
	xor.b32  	%r850, %r849, %r1044;
	shl.b32 	%r851, %r299, 4;
	shl.b32 	%r852, %r850, 1;
	xor.b32  	%r853, %r851, %r852;
	xor.b32  	%r854, %r853, %r299;
	xor.b32  	%r300, %r854, %r850;
	add.s32 	%r855, %r1042, %r300;
	add.s32 	%r856, %r855, 724874;
	cvt.rn.f32.u32 	%f823, %r856;
	fma.rn.f32 	%f824, %f823, 0f2F800000, 0f2F000000;
	setp.lt.f32 	%p200, %f824, 0f00800000;
	mul.f32 	%f825, %f824, 0f4B000000;
	selp.f32 	%f826, %f825, %f824, %p200;
	selp.f32 	%f827, 0fC1B80000, 0f00000000, %p200;
	mov.b32 	%r857, %f826;
	add.s32 	%r858, %r857, -1059760811;
	and.b32  	%r859, %r858, -8388608;
	sub.s32 	%r860, %r857, %r859;
	mov.b32 	%f828, %r860;
	cvt.rn.f32.s32 	%f829, %r859;
	fma.rn.f32 	%f830, %f829, 0f34000000, %f827;
	add.f32 	%f831, %f828, 0fBF800000;
	fma.rn.f32 	%f832, %f831, 0fBE055027, 0f3E1039F6;
	fma.rn.f32 	%f833, %f832, %f831, 0fBDF8CDCC;
	fma.rn.f32 	%f834, %f833, %f831, 0f3E0F2955;
	fma.rn.f32 	%f835, %f834, %f831, 0fBE2AD8B9;
	fma.rn.f32 	%f836, %f835, %f831, 0f3E4CED0B;
	fma.rn.f32 	%f837, %f836, %f831, 0fBE7FFF22;
	fma.rn.f32 	%f838, %f837, %f831, 0f3EAAAA78;
	fma.rn.f32 	%f839, %f838, %f831, 0fBF000000;
	mul.f32 	%f840, %f831, %f839;
	fma.rn.f32 	%f841, %f840, %f831, %f831;
	fma.rn.f32 	%f842, %f830, 0f3F317218, %f841;
	setp.gt.u32 	%p201, %r857, 2139095039;
	fma.rn.f32 	%f843, %f826, 0f7F800000, 0f7F800000;
	selp.f32 	%f844, %f843, %f842, %p201;
	setp.eq.f32 	%p202, %f826, 0f00000000;
	selp.f32 	%f845, 0fFF800000, %f844, %p202;
	div.rn.f32 	%f846, %f845, %f138;
	sub.f32 	%f964, %f964, %f846;
	setp.eq.s32 	%p203, %r273, 2;
	mov.u32 	%r1048, %r300;
	mov.u32 	%r1049, %r299;
	mov.u32 	%r1050, %r1041;
	mov.u32 	%r1051, %r1046;
	mov.u32 	%r969, %r1045;
	@%p203 bra 	$L__BB2_194;
	shr.u32 	%r861, %r1045, 2;
	xor.b32  	%r862, %r861, %r1045;
	shl.b32 	%r863, %r300, 4;
	shl.b32 	%r864, %r862, 1;
	xor.b32  	%r865, %r863, %r864;
	xor.b32  	%r866, %r865, %r300;
	xor.b32  	%r1048, %r866, %r862;
	add.s32 	%r867, %r1042, %r1048;
	add.s32 	%r868, %r867, 1087311;
	cvt.rn.f32.u32 	%f847, %r868;
	fma.rn.f32 	%f848, %f847, 0f2F800000, 0f2F000000;
	setp.lt.f32 	%p204, %f848, 0f00800000;
	mul.f32 	%f849, %f848, 0f4B000000;
	selp.f32 	%f850, %f849, %f848, %p204;
	selp.f32 	%f851, 0fC1B80000, 0f00000000, %p204;
	mov.b32 	%r869, %f850;
	add.s32 	%r870, %r869, -1059760811;
	and.b32  	%r871, %r870, -8388608;
	sub.s32 	%r872, %r869, %r871;
	mov.b32 	%f852, %r872;
	cvt.rn.f32.s32 	%f853, %r871;
	fma.rn.f32 	%f854, %f853, 0f34000000, %f851;
	add.f32 	%f855, %f852, 0fBF800000;
	fma.rn.f32 	%f856, %f855, 0fBE055027, 0f3E1039F6;
	fma.rn.f32 	%f857, %f856, %f855, 0fBDF8CDCC;
	fma.rn.f32 	%f858, %f857, %f855, 0f3E0F2955;
	fma.rn.f32 	%f859, %f858, %f855, 0fBE2AD8B9;
	fma.rn.f32 	%f860, %f859, %f855, 0f3E4CED0B;
	fma.rn.f32 	%f861, %f860, %f855, 0fBE7FFF22;
	fma.rn.f32 	%f862, %f861, %f855, 0f3EAAAA78;
	fma.rn.f32 	%f863, %f862, %f855, 0fBF000000;
	mul.f32 	%f864, %f855, %f863;
	fma.rn.f32 	%f865, %f864, %f855, %f855;
	fma.rn.f32 	%f866, %f854, 0f3F317218, %f865;
	setp.gt.u32 	%p205, %r869, 2139095039;
	fma.rn.f32 	%f867, %f850, 0f7F800000, 0f7F800000;
	selp.f32 	%f868, %f867, %f866, %p205;
	setp.eq.f32 	%p206, %f850, 0f00000000;
	selp.f32 	%f869, 0fFF800000, %f868, %p206;
	div.rn.f32 	%f870, %f869, %f138;
	sub.f32 	%f964, %f964, %f870;
	mov.u32 	%r1049, %r300;
	mov.u32 	%r1050, %r299;
	mov.u32 	%r1051, %r1041;
	mov.u32 	%r969, %r1046;
$L__BB2_194:
	setp.eq.s32 	%p207, %r10, 0;
	sqrt.rn.f32 	%f871, %f42;
	mul.f32 	%f872, %f41, %f871;
	sub.f32 	%f873, %f964, %f872;
	selp.f32 	%f965, %f964, %f873, %p207;
$L__BB2_195:
	add.f32 	%f158, %f136, %f965;
	mov.f32 	%f966, 0f00000000;
	mov.u32 	%r972, %r1048;
	mov.u32 	%r973, %r1049;
	mov.u32 	%r974, %r1050;
	mov.u32 	%r975, %r1051;
	@%p35 bra 	$L__BB2_201;
	setp.gt.s32 	%p209, %r978, 0;
	@%p209 bra 	$L__BB2_200;
	setp.ne.s32 	%p211, %r979, 0;
	@%p211 bra 	$L__BB2_199;
	mul.f32 	%f966, %f939, %f41;
	shr.u32 	%r886, %r969, 2;
	xor.b32  	%r887, %r886, %r969;
	shl.b32 	%r888, %r1048, 4;
	shl.b32 	%r889, %r887, 1;
	xor.b32  	%r890, %r888, %r889;
	xor.b32  	%r891, %r890, %r1048;
	xor.b32  	%r972, %r891, %r887;
	add.s32 	%r970, %r970, 362437;
	add.s32 	%r892, %r972, %r970;
	cvt.rn.f32.u32 	%f904, %r892;
	fma.rn.f32 	%f905, %f904, 0f2F800000, 0f2F000000;
	setp.lt.f32 	%p215, %f905, 0f00800000;
	mul.f32 	%f906, %f905, 0f4B000000;
	selp.f32 	%f907, %f906, %f905, %p215;
	selp.f32 	%f908, 0fC1B80000, 0f00000000, %p215;
	mov.b32 	%r893, %f907;
	add.s32 	%r894, %r893, -1059760811;
	and.b32  	%r895, %r894, -8388608;
	sub.s32 	%r896, %r893, %r895;
	mov.b32 	%f909, %r896;
	cvt.rn.f32.s32 	%f910, %r895;
	fma.rn.f32 	%f911, %f910, 0f34000000, %f908;
	add.f32 	%f912, %f909, 0fBF800000;
	fma.rn.f32 	%f913, %f912, 0fBE055027, 0f3E1039F6;
	fma.rn.f32 	%f914, %f913, %f912, 0fBDF8CDCC;
	fma.rn.f32 	%f915, %f914, %f912, 0f3E0F2955;
	fma.rn.f32 	%f916, %f915, %f912, 0fBE2AD8B9;
	fma.rn.f32 	%f917, %f916, %f912, 0f3E4CED0B;
	fma.rn.f32 	%f918, %f917, %f912, 0fBE7FFF22;
	fma.rn.f32 	%f919, %f918, %f912, 0f3EAAAA78;
	fma.rn.f32 	%f920, %f919, %f912, 0fBF000000;
	mul.f32 	%f921, %f912, %f920;
	fma.rn.f32 	%f922, %f921, %f912, %f912;
	fma.rn.f32 	%f923, %f911, 0f3F317218, %f922;
	setp.gt.u32 	%p216, %r893, 2139095039;
	fma.rn.f32 	%f924, %f907, 0f7F800000, 0f7F800000;
	selp.f32 	%f925, %f924, %f923, %p216;
	setp.eq.f32 	%p217, %f907, 0f00000000;
	neg.f32 	%f926, %f925;
	selp.f32 	%f927, 0f7F800000, %f926, %p217;
	div.rn.f32 	%f928, %f927, %f941;
	div.rn.f32 	%f929, %f928, %f41;
	add.f32 	%f930, %f929, 0f3F000000;
	cvt.rmi.f32.f32 	%f931, %f930;
	cvt.rzi.s32.f32 	%r978, %f931;
	mov.b32 	%r979, 1;
	mov.u32 	%r973, %r1048;
	mov.u32 	%r974, %r1049;
	mov.u32 	%r975, %r1050;
	mov.u32 	%r969, %r1051;
	bra.uni 	$L__BB2_201;
$L__BB2_199:
	mul.f32 	%f966, %f938, %f41;
	shr.u32 	%r874, %r969, 2;
	xor.b32  	%r875, %r874, %r969;
	shl.b32 	%r876, %r1048, 4;
	shl.b32 	%r877, %r875, 1;
	xor.b32  	%r878, %r876, %r877;
	xor.b32  	%r879, %r878, %r1048;
	xor.b32  	%r972, %r879, %r875;
	add.s32 	%r970, %r970, 362437;
	add.s32 	%r880, %r972, %r970;
	cvt.rn.f32.u32 	%f876, %r880;
	fma.rn.f32 	%f877, %f876, 0f2F800000, 0f2F000000;
	setp.lt.f32 	%p212, %f877, 0f00800000;
	mul.f32 	%f878, %f877, 0f4B000000;
	selp.f32 	%f879, %f878, %f877, %p212;
	selp.f32 	%f880, 0fC1B80000, 0f00000000, %p212;
	mov.b32 	%r881, %f879;
	add.s32 	%r882, %r881, -1059760811;
	and.b32  	%r883, %r882, -8388608;
	sub.s32 	%r884, %r881, %r883;
	mov.b32 	%f881, %r884;
	cvt.rn.f32.s32 	%f882, %r883;
	fma.rn.f32 	%f883, %f882, 0f34000000, %f880;
	add.f32 	%f884, %f881, 0fBF800000;
	fma.rn.f32 	%f885, %f884, 0fBE055027, 0f3E1039F6;
	fma.rn.f32 	%f886, %f885, %f884, 0fBDF8CDCC;
	fma.rn.f32 	%f887, %f886, %f884, 0f3E0F2955;
	fma.rn.f32 	%f888, %f887, %f884, 0fBE2AD8B9;
	fma.rn.f32 	%f889, %f888, %f884, 0f3E4CED0B;
	fma.rn.f32 	%f890, %f889, %f884, 0fBE7FFF22;
	fma.rn.f32 	%f891, %f890, %f884, 0f3EAAAA78;
	fma.rn.f32 	%f892, %f891, %f884, 0fBF000000;
	mul.f32 	%f893, %f884, %f892;
	fma.rn.f32 	%f894, %f893, %f884, %f884;
	fma.rn.f32 	%f895, %f883, 0f3F317218, %f894;
	setp.gt.u32 	%p213, %r881, 2139095039;
	fma.rn.f32 	%f896, %f879, 0f7F800000, 0f7F800000;
	selp.f32 	%f897, %f896, %f895, %p213;
	setp.eq.f32 	%p214, %f879, 0f00000000;
	neg.f32 	%f898, %f897;
	selp.f32 	%f899, 0f7F800000, %f898, %p214;
	div.rn.f32 	%f900, %f899, %f940;
	div.rn.f32 	%f901, %f900, %f41;
	add.f32 	%f902, %f901, 0f3F000000;
	cvt.rmi.f32.f32 	%f903, %f902;
	cvt.rzi.s32.f32 	%r978, %f903;
	mov.b32 	%r979, 0;
	mov.u32 	%r973, %r1048;
	mov.u32 	%r974, %r1049;
	mov.u32 	%r975, %r1050;
	mov.u32 	%r969, %r1051;
	bra.uni 	$L__BB2_201;
$L__BB2_200:
	add.s32 	%r978, %r978, -1;
	setp.eq.s32 	%p210, %r979, 0;
	selp.f32 	%f875, %f938, %f939, %p210;
	mul.f32 	%f966, %f875, %f41;
	mov.u32 	%r972, %r1048;
	mov.u32 	%r973, %r1049;
	mov.u32 	%r974, %r1050;
	mov.u32 	%r975, %r1051;
$L__BB2_201:
	add.f32 	%f970, %f158, %f966;
	mov.f32 	%f967, %f934;
$L__BB2_202:
	fma.rn.f32 	%f969, %f41, %f967, %f969;
	add.s32 	%r912, %r912, 1;
	setp.ne.s32 	%p218, %r912, %r12;
	@%p218 bra 	$L__BB2_58;
$L__BB2_203:
	ld.param.u64 	%rd192, [_Z7run_simPfS_S_PiS0_S0_P17curandStateXORWOW_param_6];
	ld.param.u64 	%rd187, [_Z7run_simPfS_S_PiS0_S0_P17curandStateXORWOW_param_1];
	ld.param.u64 	%rd186, [_Z7run_simPfS_S_PiS0_S0_P17curandStateXORWOW_param_0];
	cvta.to.global.u64 	%rd178, %rd186;
	mov.u32 	%r898, %ctaid.x;
	mov.u32 	%r899, %ntid.x;
	mov.u32 	%r900, %tid.x;
	mad.lo.s32 	%r901, %r898, %r899, %r900;
	mul.wide.u32 	%rd179, %r901, 4;
	add.s64 	%rd180, %rd178, %rd179;
	st.global.f32 	[%rd180], %f970;
	cvta.to.global.u64 	%rd181, %rd187;
	add.s64 	%rd182, %rd181, %rd179;
	st.global.f32 	[%rd182], %f969;
	st.global.u32 	[%rd18], %r971;
	st.global.u32 	[%rd19], %r978;
	st.global.u32 	[%rd20], %r979;
	cvta.to.global.u64 	%rd183, %rd192;
	mul.wide.u32 	%rd184, %r901, 48;
	add.s64 	%rd185, %rd183, %rd184;
	st.global.v2.u32 	[%rd185], {%r970, %r969};
	st.global.v2.u32 	[%rd185+8], {%r975, %r974};
	st.global.v2.u32 	[%rd185+16], {%r973, %r972};
	st.global.v2.u32 	[%rd185+24], {%r7, %r1022};
	st.global.f32 	[%rd185+32], %f3;
	st.global.f64 	[%rd185+40], %fd194;
	ret;

}


// ===== COMPILED SASS (sm_100) =====

	.target	sm_100

	.elftype	@"ET_EXEC"


//--------------------- .note.nv.tkinfo           --------------------------
	.section	.note.nv.tkinfo,"",@"SHT_NOTE"
	.sectionflags	@"SHF_NOTE_NV_TKINFO"
	.tkinfo
        /*0018*/ 	.word	0x00000002
        /*0030*/ 	.string	""
        /*0030*/ 	.string	"ptxas"
        /*0030*/ 	.string	"Cuda compilation tools, release 13.0, V13.0.88"
        /*0030*/ 	.string	"Build cuda_13.0.r13.0/compiler.36424714_0"
        /*0030*/ 	.string	"-arch sm_100 -m 64 "



//--------------------- .note.nv.cuinfo           --------------------------
	.section	.note.nv.cuinfo,"",@"SHT_NOTE"
	.sectionflags	@"SHF_NOTE_NV_CUINFO"
        /*0018*/ 	.short	0x0002
        /*001a*/ 	.short	0x0064
        /*001c*/ 	.short	0x0082
	.zero		2


//--------------------- .nv.info                  --------------------------
	.section	.nv.info,"",@"SHT_CUDA_INFO"
	.align	4


	//----- nvinfo : EIATTR_REGCOUNT
	.align		4
        /*0000*/ 	.byte	0x04, 0x2f
        /*0002*/ 	.short	(.L_31 - .L_30)
	.align		4
.L_30:
        /*0004*/ 	.word	index@(_Z12init_dev_rngPjP17curandStateXORWOW)
        /*0008*/ 	.word	0x0000000e


	//----- nvinfo : EIATTR_FRAME_SIZE
	.align		4
.L_31:
        /*000c*/ 	.byte	0x04, 0x11
        /*000e*/ 	.short	(.L_33 - .L_32)
	.align		4
.L_32:
        /*0010*/ 	.word	index@(_Z12init_dev_rngPjP17curandStateXORWOW)
        /*0014*/ 	.word	0x00000000


	//----- nvinfo : EIATTR_REGCOUNT
	.align		4
.L_33:
        /*0018*/ 	.byte	0x04, 0x2f
        /*001a*/ 	.short	(.L_35 - .L_34)
	.align		4
.L_34:
        /*001c*/ 	.word	index@(_Z4foldPfS_f)
        /*0020*/ 	.word	0x00000013


	//----- nvinfo : EIATTR_FRAME_SIZE
	.align		4
.L_35:
        /*0024*/ 	.byte	0x04, 0x11
        /*0026*/ 	.short	(.L_37 - .L_36)
	.align		4
.L_36:
        /*0028*/ 	.word	index@($__internal_7_$__cuda_sm3x_div_rn_noftz_f32_slowpath)
        /*002c*/ 	.word	0x00000000


	//----- nvinfo : EIATTR_FRAME_SIZE
	.align		4
.L_37:
        /*0030*/ 	.byte	0x04, 0x11
        /*0032*/ 	.short	(.L_39 - .L_38)
	.align		4
.L_38:
        /*0034*/ 	.word	index@(_Z4foldPfS_f)
        /*0038*/ 	.word	0x00000000


	//----- nvinfo : EIATTR_REGCOUNT
	.align		4
.L_39:
        /*003c*/ 	.byte	0x04, 0x2f
        /*003e*/ 	.short	(.L_41 - .L_40)
	.align		4
.L_40:
        /*0040*/ 	.word	index@(_Z7run_simPfS_S_PiS0_S0_P17curandStateXORWOW)
        /*0044*/ 	.word	0x00000040


	//----- nvinfo : EIATTR_FRAME_SIZE
	.align		4
.L_41:
        /*0048*/ 	.byte	0x04, 0x11
        /*004a*/ 	.short	(.L_43 - .L_42)
	.align		4
.L_42:
        /*004c*/ 	.word	index@($__internal_6_$__cuda_sm3x_div_rn_noftz_f32_slowpath)
        /*0050*/ 	.word	0x00000020


	//----- nvinfo : EIATTR_FRAME_SIZE
	.align		4
.L_43:
        /*0054*/ 	.byte	0x04, 0x11
        /*0056*/ 	.short	(.L_45 - .L_44)
	.align		4
.L_44:
        /*0058*/ 	.word	index@($__internal_5_$__cuda_sm20_sqrt_rn_f32_slowpath)
        /*005c*/ 	.word	0x00000020


	//----- nvinfo : EIATTR_FRAME_SIZE
	.align		4
.L_45:
        /*0060*/ 	.byte	0x04, 0x11
        /*0062*/ 	.short	(.L_47 - .L_46)
	.align		4
.L_46:
        /*0064*/ 	.word	index@($__internal_4_$__cuda_sm20_rem_s64)
        /*0068*/ 	.word	0x00000020


	//----- nvinfo : EIATTR_FRAME_SIZE
	.align		4
.L_47:
        /*006c*/ 	.byte	0x04, 0x11
        /*006e*/ 	.short	(.L_49 - .L_48)
	.align		4
.L_48:
        /*0070*/ 	.word	index@($__internal_3_$__cuda_sm20_rcp_rn_f32_slowpath)
        /*0074*/ 	.word	0x00000020


	//----- nvinfo : EIATTR_FRAME_SIZE
	.align		4
.L_49:
        /*0078*/ 	.byte	0x04, 0x11
        /*007a*/ 	.short	(.L_51 - .L_50)
	.align		4
.L_50:
        /*007c*/ 	.word	index@($__internal_2_$__cuda_sm20_dsqrt_rn_f64_mediumpath_v1)
        /*0080*/ 	.word	0x00000020


	//----- nvinfo : EIATTR_FRAME_SIZE
	.align		4
.L_51:
        /*0084*/ 	.byte	0x04, 0x11
        /*0086*/ 	.short	(.L_53 - .L_52)
	.align		4
.L_52:
        /*0088*/ 	.word	index@($__internal_1_$__cuda_sm20_div_s64)
        /*008c*/ 	.word	0x00000020


	//----- nvinfo : EIATTR_FRAME_SIZE
	.align		4
.L_53:
        /*0090*/ 	.byte	0x04, 0x11
        /*0092*/ 	.short	(.L_55 - .L_54)
	.align		4
.L_54:
        /*0094*/ 	.word	index@($__internal_0_$__cuda_sm20_dblrcp_rn_slowpath_v3)
        /*0098*/ 	.word	0x00000020


	//----- nvinfo : EIATTR_FRAME_SIZE
	.align		4
.L_55:
        /*009c*/ 	.byte	0x04, 0x11
        /*009e*/ 	.short	(.L_57 - .L_56)
	.align		4
.L_56:
        /*00a0*/ 	.word	index@(_Z7run_simPfS_S_PiS0_S0_P17curandStateXORWOW)
        /*00a4*/ 	.word	0x00000020


	//----- nvinfo : EIATTR_MIN_STACK_SIZE
	.align		4
.L_57:
        /*00a8*/ 	.byte	0x04, 0x12
        /*00aa*/ 	.short	(.L_59 - .L_58)
	.align		4
.L_58:
        /*00ac*/ 	.word	index@(_Z7run_simPfS_S_PiS0_S0_P17curandStateXORWOW)
        /*00b0*/ 	.word	0x00000020


	//----- nvinfo : EIATTR_MIN_STACK_SIZE
	.align		4
.L_59:
        /*00b4*/ 	.byte	0x04, 0x12
        /*00b6*/ 	.short	(.L_61 - .L_60)
	.align		4
.L_60:
        /*00b8*/ 	.word	index@(_Z4foldPfS_f)
        /*00bc*/ 	.word	0x00000000


	//----- nvinfo : EIATTR_MIN_STACK_SIZE
	.align		4
.L_61:
        /*00c0*/ 	.byte	0x04, 0x12
        /*00c2*/ 	.short	(.L_63 - .L_62)
	.align		4
.L_62:
        /*00c4*/ 	.word	index@(_Z12init_dev_rngPjP17curandStateXORWOW)
        /*00c8*/ 	.word	0x00000000
.L_63:


//--------------------- .nv.compat                --------------------------
	.section	.nv.compat,"",@"SHT_CUDA_COMPAT_INFO"
	.align	4
        /*0000*/ 	.byte	0x02, 0x09, 0x00, 0x00, 0x02, 0x02, 0x01, 0x00, 0x02, 0x05, 0x05, 0x00, 0x03, 0x07, 0x01, 0x01
        /*0010*/ 	.byte	0x02, 0x03, 0x00, 0x00, 0x02, 0x06, 0x01, 0x00, 0x04, 0x0b, 0x08, 0x00, 0x01, 0x00, 0x00, 0x00
        /*0020*/ 	.byte	0x00, 0x00, 0x00, 0x00


//--------------------- .nv.info._Z7run_simPfS_S_PiS0_S0_P17curandStateXORWOW --------------------------
	.section	.nv.info._Z7run_simPfS_S_PiS0_S0_P17curandStateXORWOW,"",@"SHT_CUDA_INFO"
	.sectionflags	@""
	.align	4


	//----- nvinfo : EIATTR_CUDA_API_VERSION
	.align		4
        /*0000*/ 	.byte	0x04, 0x37
        /*0002*/ 	.short	(.L_65 - .L_64)
.L_64:
        /*0004*/ 	.word	0x00000082


	//----- nvinfo : EIATTR_KPARAM_INFO
	.align		4
.L_65:
        /*0008*/ 	.byte	0x04, 0x17
        /*000a*/ 	.short	(.L_67 - .L_66)
.L_66:
        /*000c*/ 	.word	0x00000000
        /*0010*/ 	.short	0x0006
        /*0012*/ 	.short	0x0030
        /*0014*/ 	.byte	0x00, 0xf5, 0x21, 0x00


	//----- nvinfo : EIATTR_KPARAM_INFO
	.align		4
.L_67:
        /*0018*/ 	.byte	0x04, 0x17
        /*001a*/ 	.short	(.L_69 - .L_68)
.L_68:
        /*001c*/ 	.word	0x00000000
        /*0020*/ 	.short	0x0005
        /*0022*/ 	.short	0x0028
        /*0024*/ 	.byte	0x00, 0xf5, 0x21, 0x00


	//----- nvinfo : EIATTR_KPARAM_INFO
	.align		4
.L_69:
        /*0028*/ 	.byte	0x04, 0x17
        /*002a*/ 	.short	(.L_71 - .L_70)
.L_70:
        /*002c*/ 	.word	0x00000000
        /*0030*/ 	.short	0x0004
        /*0032*/ 	.short	0x0020
        /*0034*/ 	.byte	0x00, 0xf5, 0x21, 0x00


	//----- nvinfo : EIATTR_KPARAM_INFO
	.align		4
.L_71:
        /*0038*/ 	.byte	0x04, 0x17
        /*003a*/ 	.short	(.L_73 - .L_72)
.L_72:
        /*003c*/ 	.word	0x00000000
        /*0040*/ 	.short	0x0003
        /*0042*/ 	.short	0x0018
        /*0044*/ 	.byte	0x00, 0xf5, 0x21, 0x00


	//----- nvinfo : EIATTR_KPARAM_INFO
	.align		4
.L_73:
        /*0048*/ 	.byte	0x04, 0x17
        /*004a*/ 	.short	(.L_75 - .L_74)
.L_74:
        /*004c*/ 	.word	0x00000000
        /*0050*/ 	.short	0x0002
        /*0052*/ 	.short	0x0010
        /*0054*/ 	.byte	0x00, 0xf5, 0x21, 0x00


	//----- nvinfo : EIATTR_KPARAM_INFO
	.align		4
.L_75:
        /*0058*/ 	.byte	0x04, 0x17
        /*005a*/ 	.short	(.L_77 - .L_76)
.L_76:
        /*005c*/ 	.word	0x00000000
        /*0060*/ 	.short	0x0001
        /*0062*/ 	.short	0x0008
        /*0064*/ 	.byte	0x00, 0xf5, 0x21, 0x00


	//----- nvinfo : EIATTR_KPARAM_INFO
	.align		4
.L_77:
        /*0068*/ 	.byte	0x04, 0x17
        /*006a*/ 	.short	(.L_79 - .L_78)
.L_78:
        /*006c*/ 	.word	0x00000000
        /*0070*/ 	.short	0x0000
        /*0072*/ 	.short	0x0000
        /*0074*/ 	.byte	0x00, 0xf5, 0x21, 0x00


	//----- nvinfo : EIATTR_SPARSE_MMA_MASK
	.align		4
.L_79:
        /*0078*/ 	.byte	0x03, 0x50
        /*007a*/ 	.short	0x0000


	//----- nvinfo : EIATTR_MAXREG_COUNT
	.align		4
        /*007c*/ 	.byte	0x03, 0x1b
        /*007e*/ 	.short	0x00ff


	//----- nvinfo : EIATTR_MERCURY_ISA_VERSION
	.align		4
        /*0080*/ 	.byte	0x03, 0x5f
        /*0082*/ 	.short	0x0101


	//----- nvinfo : EIATTR_VRC_CTA_INIT_COUNT
	.align		4
        /*0084*/ 	.byte	0x02, 0x4a
	.zero		1
	.zero		1


	//----- nvinfo : EIATTR_EXIT_INSTR_OFFSETS
	.align		4
        /*0088*/ 	.byte	0x04, 0x1c
        /*008a*/ 	.short	(.L_81 - .L_80)


	//   ....[0]....
.L_80:
        /*008c*/ 	.word	0x0000d8b0


	//----- nvinfo : EIATTR_CRS_STACK_SIZE
	.align		4
.L_81:
        /*0090*/ 	.byte	0x04, 0x1e
        /*0092*/ 	.short	(.L_83 - .L_82)
.L_82:
        /*0094*/ 	.word	0x00000000


	//----- nvinfo : EIATTR_CBANK_PARAM_SIZE
	.align		4
.L_83:
        /*0098*/ 	.byte	0x03, 0x19
        /*009a*/ 	.short	0x0038


	//----- nvinfo : EIATTR_PARAM_CBANK
	.align		4
        /*009c*/ 	.byte	0x04, 0x0a
        /*009e*/ 	.short	(.L_85 - .L_84)
	.align		4
.L_84:
        /*00a0*/ 	.word	index@(.nv.constant0._Z7run_simPfS_S_PiS0_S0_P17curandStateXORWOW)
        /*00a4*/ 	.short	0x0380
        /*00a6*/ 	.short	0x0038


	//----- nvinfo : EIATTR_SW_WAR
	.align		4
.L_85:
        /*00a8*/ 	.byte	0x04, 0x36
        /*00aa*/ 	.short	(.L_87 - .L_86)
.L_86:
        /*00ac*/ 	.word	0x00000008
.L_87:


//--------------------- .nv.info._Z4foldPfS_f     --------------------------
	.section	.nv.info._Z4foldPfS_f,"",@"SHT_CUDA_INFO"
	.sectionflags	@""
	.align	4


	//----- nvinfo : EIATTR_CUDA_API_VERSION
	.align		4
        /*0000*/ 	.byte	0x04, 0x37
        /*0002*/ 	.short	(.L_89 - .L_88)
.L_88:
        /*0004*/ 	.word	0x00000082


	//----- nvinfo : EIATTR_KPARAM_INFO
	.align		4
.L_89:
        /*0008*/ 	.byte	0x04, 0x17
        /*000a*/ 	.short	(.L_91 - .L_90)
.L_90:
        /*000c*/ 	.word	0x00000000
        /*0010*/ 	.short	0x0002
        /*0012*/ 	.short	0x0010
        /*0014*/ 	.byte	0x00, 0xf0, 0x11, 0x00


	//----- nvinfo : EIATTR_KPARAM_INFO
	.align		4
.L_91:
        /*0018*/ 	.byte	0x04, 0x17
        /*001a*/ 	.short	(.L_93 - .L_92)
.L_92:
        /*001c*/ 	.word	0x00000000
        /*0020*/ 	.short	0x0001
        /*0022*/ 	.short	0x0008
        /*0024*/ 	.byte	0x00, 0xf5, 0x21, 0x00


	//----- nvinfo : EIATTR_KPARAM_INFO
	.align		4
.L_93:
        /*0028*/ 	.byte	0x04, 0x17
        /*002a*/ 	.short	(.L_95 - .L_94)
.L_94:
        /*002c*/ 	.word	0x00000000
        /*0030*/ 	.short	0x0000
        /*0032*/ 	.short	0x0000
        /*0034*/ 	.byte	0x00, 0xf5, 0x21, 0x00


	//----- nvinfo : EIATTR_SPARSE_MMA_MASK
	.align		4
.L_95:
        /*0038*/ 	.byte	0x03, 0x50
        /*003a*/ 	.short	0x0000


	//----- nvinfo : EIATTR_MAXREG_COUNT
	.align		4
        /*003c*/ 	.byte	0x03, 0x1b
        /*003e*/ 	.short	0x00ff


	//----- nvinfo : EIATTR_MERCURY_ISA_VERSION
	.align		4
        /*0040*/ 	.byte	0x03, 0x5f
        /*0042*/ 	.short	0x0101


	//----- nvinfo : EIATTR_VRC_CTA_INIT_COUNT
	.align		4
        /*0044*/ 	.byte	0x02, 0x4a
	.zero		1
	.zero		1


	//----- nvinfo : EIATTR_EXIT_INSTR_OFFSETS
	.align		4
        /*0048*/ 	.byte	0x04, 0x1c
        /*004a*/ 	.short	(.L_97 - .L_96)


	//   ....[0]....
.L_96:
        /*004c*/ 	.word	0x00000240


	//----- nvinfo : EIATTR_CRS_STACK_SIZE
	.align		4
.L_97:
        /*0050*/ 	.byte	0x04, 0x1e
        /*0052*/ 	.short	(.L_99 - .L_98)
.L_98:
        /*0054*/ 	.word	0x00000000


	//----- nvinfo : EIATTR_CBANK_PARAM_SIZE
	.align		4
.L_99:
        /*0058*/ 	.byte	0x03, 0x19
        /*005a*/ 	.short	0x0014


	//----- nvinfo : EIATTR_PARAM_CBANK
	.align		4
        /*005c*/ 	.byte	0x04, 0x0a
        /*005e*/ 	.short	(.L_101 - .L_100)
	.align		4
.L_100:
        /*0060*/ 	.word	index@(.nv.constant0._Z4foldPfS_f)
        /*0064*/ 	.short	0x0380
        /*0066*/ 	.short	0x0014


	//----- nvinfo : EIATTR_SW_WAR
	.align		4
.L_101:
        /*0068*/ 	.byte	0x04, 0x36
        /*006a*/ 	.short	(.L_103 - .L_102)
.L_102:
        /*006c*/ 	.word	0x00000008
.L_103:


//--------------------- .nv.info._Z12init_dev_rngPjP17curandStateXORWOW --------------------------
	.section	.nv.info._Z12init_dev_rngPjP17curandStateXORWOW,"",@"SHT_CUDA_INFO"
	.sectionflags	@""
	.align	4


	//----- nvinfo : EIATTR_CUDA_API_VERSION
	.align		4
        /*0000*/ 	.byte	0x04, 0x37
        /*0002*/ 	.short	(.L_105 - .L_104)
.L_104:
        /*0004*/ 	.word	0x00000082


	//----- nvinfo : EIATTR_KPARAM_INFO
	.align		4
.L_105:
        /*0008*/ 	.byte	0x04, 0x17
        /*000a*/ 	.short	(.L_107 - .L_106)
.L_106:
        /*000c*/ 	.word	0x00000000
        /*0010*/ 	.short	0x0001
        /*0012*/ 	.short	0x0008
        /*0014*/ 	.byte	0x00, 0xf5, 0x21, 0x00


	//----- nvinfo : EIATTR_KPARAM_INFO
	.align		4
.L_107:
        /*0018*/ 	.byte	0x04, 0x17
        /*001a*/ 	.short	(.L_109 - .L_108)
.L_108:
        /*001c*/ 	.word	0x00000000
        /*0020*/ 	.short	0x0000
        /*0022*/ 	.short	0x0000
        /*0024*/ 	.byte	0x00, 0xf5, 0x21, 0x00


	//----- nvinfo : EIATTR_SPARSE_MMA_MASK
	.align		4
.L_109:
        /*0028*/ 	.byte	0x03, 0x50
        /*002a*/ 	.short	0x0000


	//----- nvinfo : EIATTR_MAXREG_COUNT
	.align		4
        /*002c*/ 	.byte	0x03, 0x1b
        /*002e*/ 	.short	0x00ff


	//----- nvinfo : EIATTR_MERCURY_ISA_VERSION
	.align		4
        /*0030*/ 	.byte	0x03, 0x5f
        /*0032*/ 	.short	0x0101


	//----- nvinfo : EIATTR_VRC_CTA_INIT_COUNT
	.align		4
        /*0034*/ 	.byte	0x02, 0x4a
	.zero		1
	.zero		1


	//----- nvinfo : EIATTR_EXIT_INSTR_OFFSETS
	.align		4
        /*0038*/ 	.byte	0x04, 0x1c
        /*003a*/ 	.short	(.L_111 - .L_110)


	//   ....[0]....
.L_110:
        /*003c*/ 	.word	0x00000190


	//----- nvinfo : EIATTR_CBANK_PARAM_SIZE
	.align		4
.L_111:
        /*0040*/ 	.byte	0x03, 0x19
        /*0042*/ 	.short	0x0010


	//----- nvinfo : EIATTR_PARAM_CBANK
	.align		4
        /*0044*/ 	.byte	0x04, 0x0a
        /*0046*/ 	.short	(.L_113 - .L_112)
	.align		4
.L_112:
        /*0048*/ 	.word	index@(.nv.constant0._Z12init_dev_rngPjP17curandStateXORWOW)
        /*004c*/ 	.short	0x0380
        /*004e*/ 	.short	0x0010


	//----- nvinfo : EIATTR_SW_WAR
	.align		4
.L_113:
        /*0050*/ 	.byte	0x04, 0x36
        /*0052*/ 	.short	(.L_115 - .L_114)
.L_114:
        /*0054*/ 	.word	0x00000008
.L_115:


//--------------------- .nv.callgraph             --------------------------
	.section	.nv.callgraph,"",@"SHT_CUDA_CALLGRAPH"
	.align	4
	.sectionentsize	8
	.align		4
        /*0000*/ 	.word	0x00000000
	.align		4
        /*0004*/ 	.word	0xffffffff
	.align		4
        /*0008*/ 	.word	0x00000000
	.align		4
        /*000c*/ 	.word	0xfffffffe
	.align		4
        /*0010*/ 	.word	0x00000000
	.align		4
        /*0014*/ 	.word	0xfffffffd
	.align		4
        /*0018*/ 	.word	0x00000000
	.align		4
        /*001c*/ 	.word	0xfffffffc


//--------------------- .nv.constant4             --------------------------
	.section	.nv.constant4,"a",@progbits
	.align	8
	.align		8
.nv.constant4:
        /*0000*/ 	.dword	precalc_xorwow_matrix
	.align		8
        /*0008*/ 	.dword	precalc_xorwow_offset_matrix
	.align		8
        /*0010*/ 	.dword	mrg32k3aM1
	.align		8
        /*0018*/ 	.dword	mrg32k3aM2
	.align		8
        /*0020*/ 	.dword	mrg32k3aM1SubSeq
	.align		8
        /*0028*/ 	.dword	mrg32k3aM2SubSeq
	.align		8
        /*0030*/ 	.dword	mrg32k3aM1Seq
	.align		8
        /*0038*/ 	.dword	mrg32k3aM2Seq
	.align		8
        /*0040*/ 	.dword	__cudart_i2opi_f


//--------------------- .nv.constant3             --------------------------
	.section	.nv.constant3,"a",@progbits
	.align	8
.nv.constant3:
	.type		__cr_lgamma_table,@object
	.size		__cr_lgamma_table,(d_amp - __cr_lgamma_table)
__cr_lgamma_table:
        /*0000*/ 	.byte	0x00, 0x00, 0x00, 0x00, 0x00, 0x00, 0x00, 0x00, 0x00, 0x00, 0x00, 0x00, 0x00, 0x00, 0x00, 0x00
        /*0010*/ 	.byte	0xef, 0x39, 0xfa, 0xfe, 0x42, 0x2e, 0xe6, 0x3f, 0x02, 0x20, 0x2a, 0xfa, 0x0b, 0xab, 0xfc, 0x3f
        /*0020*/ 	.byte	0xf9, 0x2c, 0x92, 0x7c, 0xa7, 0x6c, 0x09, 0x40, 0xc9, 0x79, 0x44, 0x3c, 0x64, 0x26, 0x13, 0x40
        /*0030*/ 	.byte	0xca, 0x01, 0xcf, 0x3a, 0x27, 0x51, 0x1a, 0x40, 0x30, 0xcc, 0x2d, 0xf3, 0xe1, 0x0c, 0x21, 0x40
        /*0040*/ 	.byte	0x0d, 0xb7, 0xfc, 0x82, 0x8e, 0x35, 0x25, 0x40
	.type		d_amp,@object
	.size		d_amp,(d_omega - d_amp)
d_amp:
	.zero		4
	.type		d_omega,@object
	.size		d_omega,(d_force - d_omega)
d_omega:
	.zero		4
	.type		d_force,@object
	.size		d_force,(d_Dg - d_force)
d_force:
	.zero		4
	.type		d_Dg,@object
	.size		d_Dg,(d_Dp - d_Dg)
d_Dg:
	.zero		4
	.type		d_Dp,@object
	.size		d_Dp,(d_lambda - d_Dp)
d_Dp:
	.zero		4
	.type		d_lambda,@object
	.size		d_lambda,(d_mean - d_lambda)
d_lambda:
	.zero		4
	.type		d_mean,@object
	.size		d_mean,(d_fa - d_mean)
d_mean:
	.zero		4
	.type		d_fa,@object
	.size		d_fa,(d_fb - d_fa)
d_fa:
	.zero		4
	.type		d_fb,@object
	.size		d_fb,(d_mua - d_fb)
d_fb:
	.zero		4
	.type		d_mua,@object
	.size		d_mua,(d_mub - d_mua)
d_mua:
	.zero		4
	.type		d_mub,@object
	.size		d_mub,(d_comp - d_mub)
d_mub:
	.zero		4
	.type		d_comp,@object
	.size		d_comp,(d_spp - d_comp)
d_comp:
	.zero		4
	.type		d_spp,@object
	.size		d_spp,(d_2ndorder - d_spp)
d_spp:
	.zero		4
	.type		d_2ndorder,@object
	.size		d_2ndorder,(d_samples - d_2ndorder)
d_2ndorder:
	.zero		4
	.type		d_samples,@object
	.size		d_samples,(d_initnoise - d_samples)
d_samples:
	.zero		4
	.type		d_initnoise,@object
	.size		d_initnoise,(d_paths - d_initnoise)
d_initnoise:
	.zero		4
	.type		d_paths,@object
	.size		d_paths,(d_domainx - d_paths)
d_paths:
	.zero		4
	.type		d_domainx,@object
	.size		d_domainx,(.L_26 - d_domainx)
d_domainx:
	.zero		1
.L_26:
	.zero		3
	.type		d_moments,@object
	.size		d_moments,(d_points - d_moments)
d_moments:
	.zero		4
	.type		d_points,@object
	.size		d_points,(.L_28 - d_points)
d_points:
	.zero		4
.L_28:


//--------------------- .text._Z7run_simPfS_S_PiS0_S0_P17curandStateXORWOW --------------------------
	.section	.text._Z7run_simPfS_S_PiS0_S0_P17curandStateXORWOW,"ax",@progbits
	.align	128
        .global         _Z7run_simPfS_S_PiS0_S0_P17curandStateXORWOW
        .type           _Z7run_simPfS_S_PiS0_S0_P17curandStateXORWOW,@function
        .size           _Z7run_simPfS_S_PiS0_S0_P17curandStateXORWOW,(.L_x_295 - _Z7run_simPfS_S_PiS0_S0_P17curandStateXORWOW)
        .other          _Z7run_simPfS_S_PiS0_S0_P17curandStateXORWOW,@"STO_CUDA_ENTRY STV_DEFAULT"
_Z7run_simPfS_S_PiS0_S0_P17curandStateXORWOW:
.text._Z7run_simPfS_S_PiS0_S0_P17curandStateXORWOW:
[----:B------:R-:W0:Y:S01]  /*0000*/  LDC R1, c[0x0][0x37c] ;  /* 0x0000df00ff017b82 */ /* 0x000e220000000800 */
[----:B------:R-:W1:Y:S07]  /*0010*/  S2R R3, SR_TID.X ;  /* 0x0000000000037919 */ /* 0x000e6e0000002100 */
[----:B------:R-:W1:Y:S01]  /*0020*/  S2UR UR4, SR_CTAID.X ;  /* 0x00000000000479c3 */ /* 0x000e620000002500 */
[----:B------:R-:W2:Y:S01]  /*0030*/  LDCU.64 UR8, c[0x0][0x358] ;  /* 0x00006b00ff0877ac */ /* 0x000ea20008000a00 */
[----:B0-----:R-:W-:-:S06]  /*0040*/  IADD3 R1, PT, PT, R1, -0x20, RZ ;  /* 0xffffffe001017810 */ /* 0x001fcc0007ffe0ff */
[----:B------:R-:W1:Y:S08]  /*0050*/  LDC R2, c[0x0][0x360] ;  /* 0x0000d800ff027b82 */ /* 0x000e700000000800 */
[----:B------:R-:W0:Y:S08]  /*0060*/  LDC.64 R50, c[0x0][0x380] ;  /* 0x0000e000ff327b82 */ /* 0x000e300000000a00 */
[----:B------:R-:W3:Y:S08]  /*0070*/  LDC.64 R8, c[0x0][0x3b0] ;  /* 0x0000ec00ff087b82 */ /* 0x000ef00000000a00 */
[----:B------:R-:W4:Y:S01]  /*0080*/  LDC.64 R6, c[0x0][0x388] ;  /* 0x0000e200ff067b82 */ /* 0x000f220000000a00 */
[----:B-1----:R-:W-:Y:S01]  /*0090*/  IMAD R2, R2, UR4, R3 ;  /* 0x0000000402027c24 */ /* 0x002fe2000f8e0203 */
[----:B------:R-:W1:Y:S01]  /*00a0*/  LDCU UR4, c[0x3][0x90] ;  /* 0x00c01200ff0477ac */ /* 0x000e620008000800 */
[----:B------:R-:W1:Y:S02]  /*00b0*/  LDCU UR5, c[0x3][0x64] ;  /* 0x00c00c80ff0577ac */ /* 0x000e640008000800 */
[C---:B0-----:R-:W-:Y:S01]  /*00c0*/  IMAD.WIDE.U32 R50, R2.reuse, 0x4, R50 ;  /* 0x0000000402327825 */ /* 0x041fe200078e0032 */
[----:B------:R-:W0:Y:S05]  /*00d0*/  LDCU.64 UR6, c[0x3][0x58] ;  /* 0x00c00b00ff0677ac */ /* 0x000e2a0008000a00 */
[----:B--2---:R-:W5:Y:S01]  /*00e0*/  LDG.E R50, desc[UR8][R50.64] ;  /* 0x0000000832327981 */ /* 0x004f62000c1e1900 */
[----:B------:R-:W2:Y:S01]  /*00f0*/  LDCU.64 UR10, c[0x3][0x68] ;  /* 0x00c00d00ff0a77ac */ /* 0x000ea20008000a00 */
[C---:B---3--:R-:W-:Y:S01]  /*0100*/  IMAD.WIDE.U32 R8, R2.reuse, 0x30, R8 ;  /* 0x0000003002087825 */ /* 0x048fe200078e0008 */
[----:B------:R-:W3:Y:S04]  /*0110*/  LDCU.64 UR14, c[0x3][0x50] ;  /* 0x00c00a00ff0e77ac */ /* 0x000ee80008000a00 */
[----:B------:R-:W5:Y:S01]  /*0120*/  LDG.E R5, desc[UR8][R8.64+0x20] ;  /* 0x0000200808057981 */ /* 0x000f62000c1e1900 */
[----:B------:R-:W3:Y:S01]  /*0130*/  LDCU.64 UR16, c[0x3][0x48] ;  /* 0x00c00900ff1077ac */ /* 0x000ee20008000a00 */
[----:B----4-:R-:W-:-:S02]  /*0140*/  IMAD.WIDE.U32 R6, R2, 0x4, R6 ;  /* 0x0000000402067825 */ /* 0x010fc400078e0006 */
[----:B------:R-:W5:Y:S04]  /*0150*/  LDG.E.64 R36, desc[UR8][R8.64+0x28] ;  /* 0x0000280808247981 */ /* 0x000f68000c1e1b00 */
[----:B------:R-:W5:Y:S04]  /*0160*/  LDG.E.64 R34, desc[UR8][R8.64] ;  /* 0x0000000808227981 */ /* 0x000f68000c1e1b00 */
[----:B------:R-:W5:Y:S04]  /*0170*/  LDG.E.64 R32, desc[UR8][R8.64+0x8] ;  /* 0x0000080808207981 */ /* 0x000f68000c1e1b00 */
[----:B------:R-:W5:Y:S04]  /*0180*/  LDG.E.64 R30, desc[UR8][R8.64+0x10] ;  /* 0x00001008081e7981 */ /* 0x000f68000c1e1b00 */
[----:B------:R-:W5:Y:S01]  /*0190*/  LDG.E.64 R28, desc[UR8][R8.64+0x18] ;  /* 0x00001808081c7981 */ /* 0x000f62000c1e1b00 */
[----:B------:R-:W4:Y:S01]  /*01a0*/  LDCU UR12, c[0x3][0x70] ;  /* 0x00c00e00ff0c77ac */ /* 0x000f220008000800 */
[----:B-1----:R-:W-:-:S02]  /*01b0*/  UISETP.NE.AND UP0, UPT, UR4, URZ, UPT ;  /* 0x000000ff0400728c */ /* 0x002fc4000bf05270 */
[----:B------:R1:W5:Y:S01]  /*01c0*/  LDG.E R6, desc[UR8][R6.64] ;  /* 0x0000000806067981 */ /* 0x000362000c1e1900 */
[----:B0-----:R-:W-:Y:S01]  /*01d0*/  MOV R20, UR7 ;  /* 0x0000000700147c02 */ /* 0x001fe20008000f00 */
[----:B--2---:R-:W-:Y:S01]  /*01e0*/  IMAD.U32 R18, RZ, RZ, UR10 ;  /* 0x0000000aff127e24 */ /* 0x004fe2000f8e00ff */
[----:B------:R-:W-:Y:S01]  /*01f0*/  MOV R17, UR11 ;  /* 0x0000000b00117c02 */ /* 0x000fe20008000f00 */
[----:B---3--:R-:W-:Y:S01]  /*0200*/  IMAD.U32 R16, RZ, RZ, UR15 ;  /* 0x0000000fff107e24 */ /* 0x008fe2000f8e00ff */
[----:B------:R-:W-:Y:S01]  /*0210*/  MOV R15, UR14 ;  /* 0x0000000e000f7c02 */ /* 0x000fe20008000f00 */
[----:B------:R-:W-:Y:S01]  /*0220*/  IMAD.U32 R14, RZ, RZ, UR17 ;  /* 0x00000011ff0e7e24 */ /* 0x000fe2000f8e00ff */
[----:B------:R-:W-:Y:S01]  /*0230*/  MOV R13, UR16 ;  /* 0x00000010000d7c02 */ /* 0x000fe20008000f00 */
[----:B------:R-:W-:Y:S02]  /*0240*/  IMAD.U32 R12, RZ, RZ, UR5 ;  /* 0x00000005ff0c7e24 */ /* 0x000fe4000f8e00ff */
[----:B-1----:R-:W-:Y:S01]  /*0250*/  IMAD.U32 R7, RZ, RZ, UR6 ;  /* 0x00000006ff077e24 */ /* 0x002fe2000f8e00ff */
[----:B----4-:R-:W-:Y:S01]  /*0260*/  MOV R10, UR12 ;  /* 0x0000000c000a7c02 */ /* 0x010fe20008000f00 */
[----:B------:R-:W-:Y:S06]  /*0270*/  BRA.U !UP0, `(.L_x_0) ;  /* 0x0000001d08107547 */ /* 0x000fec000b800000 */
[----:B------:R-:W0:Y:S02]  /*0280*/  LDCU UR5, c[0x3][0x88] ;  /* 0x00c01100ff0577ac */ /* 0x000e240008000800 */
[----:B0-----:R-:W-:-:S04]  /*0290*/  USHF.R.S32.HI UR4, URZ, 0x1f, UR5 ;  /* 0x0000001fff047899 */ /* 0x001fc80008011405 */
[----:B------:R-:W-:-:S09]  /*02a0*/  UISETP.NE.U32.AND UP0, UPT, UR4, URZ, UPT ;  /* 0x000000ff0400728c */ /* 0x000fd2000bf05070 */
[----:B------:R-:W-:Y:S05]  /*02b0*/  BRA.U UP0, `(.L_x_1) ;  /* 0x0000000100507547 */ /* 0x000fea000b800000 */
[----:B------:R-:W0:Y:S01]  /*02c0*/  I2F.U32.RP R0, UR5 ;  /* 0x0000000500007d06 */ /* 0x000e220008209000 */
[----:B------:R-:W-:-:S07]  /*02d0*/  ISETP.NE.U32.AND P2, PT, RZ, UR5, PT ;  /* 0x00000005ff007c0c */ /* 0x000fce000bf45070 */
[----:B0-----:R-:W0:Y:S02]  /*02e0*/  MUFU.RCP R0, R0 ;  /* 0x0000000000007308 */ /* 0x001e240000001000 */
[----:B0-----:R-:W-:-:S06]  /*02f0*/  VIADD R8, R0, 0xffffffe ;  /* 0x0ffffffe00087836 */ /* 0x001fcc0000000000 */
[----:B------:R0:W1:Y:S02]  /*0300*/  F2I.FTZ.U32.TRUNC.NTZ R9, R8 ;  /* 0x0000000800097305 */ /* 0x000064000021f000 */
[----:B0-----:R-:W-:Y:S01]  /*0310*/  IMAD.MOV.U32 R8, RZ, RZ, RZ ;  /* 0x000000ffff087224 */ /* 0x001fe200078e00ff */
[----:B-1----:R-:W-:-:S05]  /*0320*/  IADD3 R3, PT, PT, RZ, -R9, RZ ;  /* 0x80000009ff037210 */ /* 0x002fca0007ffe0ff */
[----:B------:R-:W-:-:S04]  /*0330*/  IMAD R3, R3, UR5, RZ ;  /* 0x0000000503037c24 */ /* 0x000fc8000f8e02ff */
[----:B------:R-:W-:-:S06]  /*0340*/  IMAD.HI.U32 R9, R9, R3, R8 ;  /* 0x0000000309097227 */ /* 0x000fcc00078e0008 */
[----:B------:R-:W-:-:S04]  /*0350*/  IMAD.HI.U32 R8, R9, R2, RZ ;  /* 0x0000000209087227 */ /* 0x000fc800078e00ff */
[----:B------:R-:W-:Y:S01]  /*0360*/  HFMA2 R9, -RZ, RZ, 0, 0 ;  /* 0x00000000ff097431 */ /* 0x000fe200000001ff */
[----:B------:R-:W-:-:S05]  /*0370*/  IADD3 R3, PT, PT, -R8, RZ, RZ ;  /* 0x000000ff08037210 */ /* 0x000fca0007ffe1ff */
[----:B------:R-:W-:-:S05]  /*0380*/  IMAD R3, R3, UR5, R2 ;  /* 0x0000000503037c24 */ /* 0x000fca000f8e0202 */
[----:B------:R-:W-:-:S13]  /*0390*/  ISETP.GE.U32.AND P0, PT, R3, UR5, PT ;  /* 0x0000000503007c0c */ /* 0x000fda000bf06070 */
[----:B------:R-:W-:Y:S01]  /*03a0*/  @P0 VIADD R3, R3, -UR5 ;  /* 0x8000000503030c36 */ /* 0x000fe20008000000 */
[----:B------:R-:W-:-:S04]  /*03b0*/  @P0 IADD3 R8, PT, PT, R8, 0x1, RZ ;  /* 0x0000000108080810 */ /* 0x000fc80007ffe0ff */
[----:B------:R-:W-:-:S13]  /*03c0*/  ISETP.GE.U32.AND P1, PT, R3, UR5, PT ;  /* 0x0000000503007c0c */ /* 0x000fda000bf26070 */
[----:B------:R-:W-:Y:S01]  /*03d0*/  @P1 VIADD R8, R8, 0x1 ;  /* 0x0000000108081836 */ /* 0x000fe20000000000 */
[----:B------:R-:W-:Y:S01]  /*03e0*/  @!P2 LOP3.LUT R8, RZ, UR5, RZ, 0x33, !PT ;  /* 0x00000005ff08ac12 */ /* 0x000fe2000f8e33ff */
[----:B------:R-:W-:Y:S06]  /*03f0*/  BRA `(.L_x_2) ;  /* 0x0000000000107947 */ /* 0x000fec0003800000 */
.L_x_1:
[----:B------:R-:W-:-:S07]  /*0400*/  MOV R4, 0x420 ;  /* 0x0000042000047802 */ /* 0x000fce0000000f00 */
[----:B-----5:R-:W-:Y:S05]  /*0410*/  CALL.REL.NOINC `($__internal_1_$__cuda_sm20_div_s64) ;  /* 0x000000d400c07944 */ /* 0x020fea0003c00000 */
[----:B------:R-:W-:Y:S01]  /*0420*/  IMAD.MOV.U32 R8, RZ, RZ, R0 ;  /* 0x000000ffff087224 */ /* 0x000fe200078e0000 */
[----:B------:R-:W-:-:S07]  /*0430*/  MOV R9, R3 ;  /* 0x0000000300097202 */ /* 0x000fce0000000f00 */
.L_x_2:
[----:B------:R-:W0:Y:S01]  /*0440*/  LDCU UR7, c[0x3][0x94] ;  /* 0x00c01280ff0777ac */ /* 0x000e220008000800 */
[----:B------:R-:W-:Y:S01]  /*0450*/  BSSY.RECONVERGENT B0, `(.L_x_3) ;  /* 0x000001e000007945 */ /* 0x000fe20003800200 */
[----:B0-----:R-:W-:-:S06]  /*0460*/  USHF.R.S32.HI UR6, URZ, 0x1f, UR7 ;  /* 0x0000001fff067899 */ /* 0x001fcc0008011407 */
[----:B------:R-:W-:-:S04]  /*0470*/  LOP3.LUT R0, R9, UR6, RZ, 0xfc, !PT ;  /* 0x0000000609007c12 */ /* 0x000fc8000f8efcff */
[----:B------:R-:W-:-:S13]  /*0480*/  ISETP.NE.U32.AND P0, PT, R0, RZ, PT ;  /* 0x000000ff0000720c */ /* 0x000fda0003f05070 */
[----:B------:R-:W-:Y:S05]  /*0490*/  @P0 BRA `(.L_x_4) ;  /* 0x00000000004c0947 */ /* 0x000fea0003800000 */
[----:B------:R-:W0:Y:S01]  /*04a0*/  I2F.U32.RP R0, UR7 ;  /* 0x0000000700007d06 */ /* 0x000e220008209000 */
[----:B------:R-:W-:Y:S01]  /*04b0*/  ISETP.NE.U32.AND P1, PT, RZ, UR7, PT ;  /* 0x00000007ff007c0c */ /* 0x000fe2000bf25070 */
[----:B------:R-:W-:-:S06]  /*04c0*/  IMAD.MOV.U32 R9, RZ, RZ, RZ ;  /* 0x000000ffff097224 */ /* 0x000fcc00078e00ff */
[----:B0-----:R-:W0:Y:S02]  /*04d0*/  MUFU.RCP R0, R0 ;  /* 0x0000000000007308 */ /* 0x001e240000001000 */
[----:B0-----:R-:W-:-:S06]  /*04e0*/  VIADD R14, R0, 0xffffffe ;  /* 0x0ffffffe000e7836 */ /* 0x001fcc0000000000 */
[----:B------:R0:W1:Y:S02]  /*04f0*/  F2I.FTZ.U32.TRUNC.NTZ R15, R14 ;  /* 0x0000000e000f7305 */ /* 0x000064000021f000 */
[----:B0-----:R-:W-:Y:S01]  /*0500*/  IMAD.MOV.U32 R14, RZ, RZ, RZ ;  /* 0x000000ffff0e7224 */ /* 0x001fe200078e00ff */
[----:B-1----:R-:W-:-:S05]  /*0510*/  IADD3 R3, PT, PT, RZ, -R15, RZ ;  /* 0x8000000fff037210 */ /* 0x002fca0007ffe0ff */
[----:B------:R-:W-:-:S04]  /*0520*/  IMAD R3, R3, UR7, RZ ;  /* 0x0000000703037c24 */ /* 0x000fc8000f8e02ff */
[----:B------:R-:W-:-:S06]  /*0530*/  IMAD.HI.U32 R15, R15, R3, R14 ;  /* 0x000000030f0f7227 */ /* 0x000fcc00078e000e */
[----:B------:R-:W-:-:S05]  /*0540*/  IMAD.HI.U32 R15, R15, R8, RZ ;  /* 0x000000080f0f7227 */ /* 0x000fca00078e00ff */
[----:B------:R-:W-:-:S05]  /*0550*/  IADD3 R15, PT, PT, -R15, RZ, RZ ;  /* 0x000000ff0f0f7210 */ /* 0x000fca0007ffe1ff */
[----:B------:R-:W-:-:S05]  /*0560*/  IMAD R8, R15, UR7, R8 ;  /* 0x000000070f087c24 */ /* 0x000fca000f8e0208 */
[----:B------:R-:W-:-:S13]  /*0570*/  ISETP.GE.U32.AND P0, PT, R8, UR7, PT ;  /* 0x0000000708007c0c */ /* 0x000fda000bf06070 */
[----:B------:R-:W-:-:S05]  /*0580*/  @P0 VIADD R8, R8, -UR7 ;  /* 0x8000000708080c36 */ /* 0x000fca0008000000 */
[----:B------:R-:W-:-:S13]  /*0590*/  ISETP.GE.U32.AND P0, PT, R8, UR7, PT ;  /* 0x0000000708007c0c */ /* 0x000fda000bf06070 */
[----:B------:R-:W-:Y:S02]  /*05a0*/  @P0 IADD3 R8, PT, PT, R8, -UR7, RZ ;  /* 0x8000000708080c10 */ /* 0x000fe4000fffe0ff */
[----:B------:R-:W-:Y:S01]  /*05b0*/  @!P1 LOP3.LUT R8, RZ, UR7, RZ, 0x33, !PT ;  /* 0x00000007ff089c12 */ /* 0x000fe2000f8e33ff */
[----:B------:R-:W-:Y:S06]  /*05c0*/  BRA `(.L_x_5) ;  /* 0x0000000000187947 */ /* 0x000fec0003800000 */
.L_x_4:
[----:B------:R-:W-:Y:S01]  /*05d0*/  MOV R16, R8 ;  /* 0x0000000800107202 */ /* 0x000fe20000000f00 */
[----:B------:R-:W-:Y:S01]  /*05e0*/  IMAD.MOV.U32 R3, RZ, RZ, R9 ;  /* 0x000000ffff037224 */ /* 0x000fe200078e0009 */
[----:B------:R-:W-:-:S07]  /*05f0*/  MOV R0, 0x610 ;  /* 0x0000061000007802 */ /* 0x000fce0000000f00 */
[----:B-----5:R-:W-:Y:S05]  /*0600*/  CALL.REL.NOINC `($__internal_4_$__cuda_sm20_rem_s64) ;  /* 0x000000dc00f87944 */ /* 0x020fea0003c00000 */
[----:B------:R-:W-:Y:S01]  /*0610*/  MOV R8, R3 ;  /* 0x0000000300087202 */ /* 0x000fe20000000f00 */
[----:B------:R-:W-:-:S07]  /*0620*/  IMAD.MOV.U32 R9, RZ, RZ, R4 ;  /* 0x000000ffff097224 */ /* 0x000fce00078e0004 */
.L_x_5:
[----:B------:R-:W-:Y:S05]  /*0630*/  BSYNC.RECONVERGENT B0 ;  /* 0x0000000000007941 */ /* 0x000fea0003800200 */
.L_x_3:
[----:B------:R-:W0:Y:S02]  /*0640*/  LDCU.64 UR4, c[0x0][0x390] ;  /* 0x00007200ff0477ac */ /* 0x000e240008000a00 */
[C---:B0-----:R-:W-:Y:S01]  /*0650*/  LEA R14, P0, R8.reuse, UR4, 0x2 ;  /* 0x00000004080e7c11 */ /* 0x041fe2000f8010ff */
[----:B------:R-:W0:Y:S03]  /*0660*/  LDCU.U8 UR4, c[0x3][0x8c] ;  /* 0x00c01180ff0477ac */ /* 0x000e260008000000 */
[----:B------:R-:W-:-:S05]  /*0670*/  LEA.HI.X R15, R8, UR5, R9, 0x2, P0 ;  /* 0x00000005080f7c11 */ /* 0x000fca00080f1409 */
[----:B------:R1:W5:Y:S01]  /*0680*/  LDG.E R3, desc[UR8][R14.64] ;  /* 0x000000080e037981 */ /* 0x000362000c1e1900 */
[----:B0-----:R-:W-:-:S04]  /*0690*/  UPRMT UR4, UR4, 0x9910, URZ ;  /* 0x0000991004047896 */ /* 0x001fc800080000ff */
[----:B------:R-:W-:-:S09]  /*06a0*/  UISETP.GT.AND UP0, UPT, UR4, 0x6b, UPT ;  /* 0x0000006b0400788c */ /* 0x000fd2000bf04270 */
[----:B-1----:R-:W-:Y:S05]  /*06b0*/  BRA.U UP0, `(.L_x_6) ;  /* 0x0000000900787547 */ /* 0x002fea000b800000 */
[----:B------:R-:W-:-:S09]  /*06c0*/  UISETP.GT.AND UP0, UPT, UR4, 0x65, UPT ;  /* 0x000000650400788c */ /* 0x000fd2000bf04270 */
[----:B------:R-:W-:Y:S05]  /*06d0*/  BRA.U UP0, `(.L_x_7) ;  /* 0x0000000100407547 */ /* 0x000fea000b800000 */
[----:B------:R-:W0:Y:S01]  /*06e0*/  LDCU UR5, c[0x3][0x50] ;  /* 0x00c00a00ff0577ac */ /* 0x000e220008000800 */
[----:B-----5:R-:W-:Y:S01]  /*06f0*/  MOV R16, R3 ;  /* 0x0000000300107202 */ /* 0x020fe20000000f00 */
[----:B------:R-:W1:Y:S01]  /*0700*/  LDCU.64 UR6, c[0x3][0x48] ;  /* 0x00c00900ff0677ac */ /* 0x000e620008000a00 */
[----:B------:R-:W-:Y:S01]  /*0710*/  UISETP.NE.AND UP0, UPT, UR4, 0x44, UPT ;  /* 0x000000440400788c */ /* 0x000fe2000bf05270 */
[----:B0-----:R-:W-:Y:S01]  /*0720*/  IMAD.U32 R15, RZ, RZ, UR5 ;  /* 0x00000005ff0f7e24 */ /* 0x001fe2000f8e00ff */
[----:B-1----:R-:W-:Y:S01]  /*0730*/  MOV R14, UR7 ;  /* 0x00000007000e7c02 */ /* 0x002fe20008000f00 */
[----:B------:R-:W-:-:S06]  /*0740*/  IMAD.U32 R13, RZ, RZ, UR6 ;  /* 0x00000006ff0d7e24 */ /* 0x000fcc000f8e00ff */
[----:B------:R-:W-:Y:S05]  /*0750*/  BRA.U !UP0, `(.L_x_0) ;  /* 0x0000001508d87547 */ /* 0x000fea000b800000 */
[----:B------:R-:W0:Y:S01]  /*0760*/  LDCU UR6, c[0x3][0x54] ;  /* 0x00c00a80ff0677ac */ /* 0x000e220008000800 */
[----:B------:R-:W-:Y:S01]  /*0770*/  MOV R14, UR7 ;  /* 0x00000007000e7c02 */ /* 0x000fe20008000f00 */
[----:B------:R-:W-:Y:S01]  /*0780*/  IMAD.MOV.U32 R13, RZ, RZ, R3 ;  /* 0x000000ffff0d7224 */ /* 0x000fe200078e0003 */
[----:B------:R-:W-:Y:S01]  /*0790*/  MOV R15, UR5 ;  /* 0x00000005000f7c02 */ /* 0x000fe20008000f00 */
[----:B------:R-:W-:Y:S01]  /*07a0*/  UISETP.NE.AND UP0, UPT, UR4, 0x61, UPT ;  /* 0x000000610400788c */ /* 0x000fe2000bf05270 */
[----:B0-----:R-:W-:-:S08]  /*07b0*/  IMAD.U32 R16, RZ, RZ, UR6 ;  /* 0x00000006ff107e24 */ /* 0x001fd0000f8e00ff */
[----:B------:R-:W-:Y:S05]  /*07c0*/  BRA.U !UP0, `(.L_x_0) ;  /* 0x0000001508bc7547 */ /* 0x000fea000b800000 */
[----:B------:R-:W-:Y:S05]  /*07d0*/  BRA `(.L_x_8) ;  /* 0x00000010000c7947 */ /* 0x000fea0003800000 */
.L_x_7:
        /* <DEDUP_REMOVED lines=8> */
[----:B------:R-:W-:-:S09]  /*0860*/  UISETP.NE.AND UP0, UPT, UR4, 0x69, UPT ;  /* 0x000000690400788c */ /* 0x000fd2000bf05270 */
[----:B------:R-:W-:Y:S05]  /*0870*/  BRA.U !UP0, `(.L_x_9) ;  /* 0x0000000508087547 */ /* 0x000fea000b800000 */
[----:B------:R-:W-:-:S09]  /*0880*/  UISETP.NE.AND UP0, UPT, UR4, 0x6a, UPT ;  /* 0x0000006a0400788c */ /* 0x000fd2000bf05270 */
[----:B------:R-:W-:Y:S05]  /*0890*/  BRA.U UP0, `(.L_x_8) ;  /* 0x0000000d00dc7547 */ /* 0x000fea000b800000 */
[----:B------:R-:W0:Y:S02]  /*08a0*/  LDCU UR4, c[0x3][0x74] ;  /* 0x00c00e80ff0477ac */ /* 0x000e240008000800 */
[----:B0-----:R-:W-:-:S09]  /*08b0*/  UISETP.NE.AND UP0, UPT, UR4, 0x1, UPT ;  /* 0x000000010400788c */ /* 0x001fd2000bf05270 */
[----:B------:R-:W-:Y:S05]  /*08c0*/  BRA.U UP0, `(.L_x_10) ;  /* 0x0000000100687547 */ /* 0x000fea000b800000 */
[----:B------:R-:W0:Y:S01]  /*08d0*/  LDC R11, c[0x3][0x64] ;  /* 0x00c01900ff0b7b82 */ /* 0x000e220000000800 */
[----:B------:R-:W1:Y:S01]  /*08e0*/  LDCU UR4, c[0x3][0x6c] ;  /* 0x00c00d80ff0477ac */ /* 0x000e620008000800 */
[----:B------:R-:W-:Y:S01]  /*08f0*/  BSSY.RECONVERGENT B2, `(.L_x_11) ;  /* 0x000000f000027945 */ /* 0x000fe20003800200 */
[----:B-1----:R-:W-:Y:S01]  /*0900*/  FMUL R0, R3, -UR4 ;  /* 0x8000000403007c20 */ /* 0x002fe20008400000 */
[----:B0-----:R-:W0:Y:S08]  /*0910*/  MUFU.RCP R4, R11 ;  /* 0x0000000b00047308 */ /* 0x001e300000001000 */
[----:B------:R-:W1:Y:S01]  /*0920*/  FCHK P0, R0, R11 ;  /* 0x0000000b00007302 */ /* 0x000e620000000000 */
[----:B0-----:R-:W-:-:S04]  /*0930*/  FFMA R9, R4, -R11, 1 ;  /* 0x3f80000004097423 */ /* 0x001fc8000000080b */
[----:B------:R-:W-:-:S04]  /*0940*/  FFMA R9, R4, R9, R4 ;  /* 0x0000000904097223 */ /* 0x000fc80000000004 */
[----:B------:R-:W-:-:S04]  /*0950*/  FFMA R4, R0, R9, RZ ;  /* 0x0000000900047223 */ /* 0x000fc800000000ff */
[----:B------:R-:W-:-:S04]  /*0960*/  FFMA R8, R4, -R11, R0 ;  /* 0x8000000b04087223 */ /* 0x000fc80000000000 */
[----:B------:R-:W-:Y:S01]  /*0970*/  FFMA R10, R9, R8, R4 ;  /* 0x00000008090a7223 */ /* 0x000fe20000000004 */
[----:B-1----:R-:W-:Y:S06]  /*0980*/  @!P0 BRA `(.L_x_12) ;  /* 0x0000000000148947 */ /* 0x002fec0003800000 */
[----:B------:R-:W0:Y:S01]  /*0990*/  LDCU UR4, c[0x3][0x64] ;  /* 0x00c00c80ff0477ac */ /* 0x000e220008000800 */
[----:B------:R-:W-:Y:S02]  /*09a0*/  MOV R40, 0x9d0 ;  /* 0x000009d000287802 */ /* 0x000fe40000000f00 */
[----:B0-----:R-:W-:-:S07]  /*09b0*/  MOV R52, UR4 ;  /* 0x0000000400347c02 */ /* 0x001fce0008000f00 */
[----:B------:R-:W-:Y:S05]  /*09c0*/  CALL.REL.NOINC `($__internal_6_$__cuda_sm3x_div_rn_noftz_f32_slowpath) ;  /* 0x000000e000987944 */ /* 0x000fea0003c00000 */
[----:B------:R-:W-:-:S07]  /*09d0*/  IMAD.MOV.U32 R10, RZ, RZ, R0 ;  /* 0x000000ffff0a7224 */ /* 0x000fce00078e0000 */
.L_x_12:
[----:B------:R-:W-:Y:S05]  /*09e0*/  BSYNC.RECONVERGENT B2 ;  /* 0x0000000000027941 */ /* 0x000fea0003800200 */
.L_x_11:
[----:B------:R-:W0:Y:S01]  /*09f0*/  LDCU.64 UR4, c[0x3][0x50] ;  /* 0x00c00a00ff0477ac */ /* 0x000e220008000a00 */
[----:B------:R-:W-:Y:S01]  /*0a00*/  MOV R18, R3 ;  /* 0x0000000300127202 */ /* 0x000fe20000000f00 */
[----:B------:R-:W1:Y:S01]  /*0a10*/  LDCU.64 UR6, c[0x3][0x48] ;  /* 0x00c00900ff0677ac */ /* 0x000e620008000a00 */
[----:B0-----:R-:W-:Y:S01]  /*0a20*/  MOV R16, UR5 ;  /* 0x0000000500107c02 */ /* 0x001fe20008000f00 */
[----:B------:R-:W-:Y:S01]  /*0a30*/  IMAD.U32 R15, RZ, RZ, UR4 ;  /* 0x00000004ff0f7e24 */ /* 0x000fe2000f8e00ff */
[----:B-1----:R-:W-:Y:S01]  /*0a40*/  MOV R14, UR7 ;  /* 0x00000007000e7c02 */ /* 0x002fe20008000f00 */
[----:B------:R-:W-:Y:S01]  /*0a50*/  IMAD.U32 R13, RZ, RZ, UR6 ;  /* 0x00000006ff0d7e24 */ /* 0x000fe2000f8e00ff */
[----:B------:R-:W-:Y:S06]  /*0a60*/  BRA `(.L_x_0) ;  /* 0x0000001400147947 */ /* 0x000fec0003800000 */
.L_x_10:
[----:B------:R-:W0:Y:S01]  /*0a70*/  LDCU UR4, c[0x3][0x60] ;  /* 0x00c00c00ff0477ac */ /* 0x000e220008000800 */
[----:B------:R-:W-:Y:S01]  /*0a80*/  IMAD.U32 R14, RZ, RZ, UR7 ;  /* 0x00000007ff0e7e24 */ /* 0x000fe2000f8e00ff */
[----:B------:R-:W-:Y:S01]  /*0a90*/  MOV R13, UR6 ;  /* 0x00000006000d7c02 */ /* 0x000fe20008000f00 */
[----:B------:R-:W-:Y:S01]  /*0aa0*/  IMAD.U32 R16, RZ, RZ, UR5 ;  /* 0x00000005ff107e24 */ /* 0x000fe2000f8e00ff */
[----:B------:R-:W1:Y:S01]  /*0ab0*/  LDCU UR10, c[0x3][0x50] ;  /* 0x00c00a00ff0a77ac */ /* 0x000e620008000800 */
[----:B------:R-:W-:Y:S02]  /*0ac0*/  MOV R18, R3 ;  /* 0x0000000300127202 */ /* 0x000fe40000000f00 */
[----:B0-----:R-:W-:Y:S01]  /*0ad0*/  FSETP.NEU.AND P0, PT, RZ, UR4, PT ;  /* 0x00000004ff007c0b */ /* 0x001fe2000bf0d000 */
[----:B-1----:R-:W-:-:S12]  /*0ae0*/  IMAD.U32 R15, RZ, RZ, UR10 ;  /* 0x0000000aff0f7e24 */ /* 0x002fd8000f8e00ff */
[----:B------:R-:W-:Y:S05]  /*0af0*/  @!P0 BRA `(.L_x_0) ;  /* 0x0000001000f08947 */ /* 0x000fea0003800000 */
[----:B------:R-:W0:Y:S01]  /*0b00*/  LDC R52, c[0x3][0x64] ;  /* 0x00c01900ff347b82 */ /* 0x000e220000000800 */
[----:B------:R-:W1:Y:S01]  /*0b10*/  LDCU UR5, c[0x3][0x6c] ;  /* 0x00c00d80ff0577ac */ /* 0x000e620008000800 */
[----:B------:R-:W-:Y:S01]  /*0b20*/  FADD R0, R3, -UR4 ;  /* 0x8000000403007e21 */ /* 0x000fe20008000000 */
[----:B------:R-:W-:Y:S03]  /*0b30*/  BSSY.RECONVERGENT B2, `(.L_x_13) ;  /* 0x000000e000027945 */ /* 0x000fe60003800200 */
[----:B-1----:R-:W-:Y:S01]  /*0b40*/  FMUL R0, R0, UR5 ;  /* 0x0000000500007c20 */ /* 0x002fe20008400000 */
[----:B0-----:R-:W-:-:S04]  /*0b50*/  FADD R52, -R52, UR4 ;  /* 0x0000000434347e21 */ /* 0x001fc80008000100 */
[----:B------:R-:W0:Y:S08]  /*0b60*/  MUFU.RCP R9, R52 ;  /* 0x0000003400097308 */ /* 0x000e300000001000 */
[----:B------:R-:W1:Y:S01]  /*0b70*/  FCHK P0, R0, R52 ;  /* 0x0000003400007302 */ /* 0x000e620000000000 */
[----:B0-----:R-:W-:-:S04]  /*0b80*/  FFMA R4, -R52, R9, 1 ;  /* 0x3f80000034047423 */ /* 0x001fc80000000109 */
[----:B------:R-:W-:-:S04]  /*0b90*/  FFMA R9, R9, R4, R9 ;  /* 0x0000000409097223 */ /* 0x000fc80000000009 */
[----:B------:R-:W-:-:S04]  /*0ba0*/  FFMA R4, R0, R9, RZ ;  /* 0x0000000900047223 */ /* 0x000fc800000000ff */
[----:B------:R-:W-:-:S04]  /*0bb0*/  FFMA R8, -R52, R4, R0 ;  /* 0x0000000434087223 */ /* 0x000fc80000000100 */
[----:B------:R-:W-:Y:S01]  /*0bc0*/  FFMA R10, R9, R8, R4 ;  /* 0x00000008090a7223 */ /* 0x000fe20000000004 */
[----:B-1----:R-:W-:Y:S06]  /*0bd0*/  @!P0 BRA `(.L_x_14) ;  /* 0x00000000000c8947 */ /* 0x002fec0003800000 */
[----:B------:R-:W-:-:S07]  /*0be0*/  MOV R40, 0xc00 ;  /* 0x00000c0000287802 */ /* 0x000fce0000000f00 */
[----:B------:R-:W-:Y:S05]  /*0bf0*/  CALL.REL.NOINC `($__internal_6_$__cuda_sm3x_div_rn_noftz_f32_slowpath) ;  /* 0x000000e0000c7944 */ /* 0x000fea0003c00000 */
[----:B------:R-:W-:-:S07]  /*0c00*/  MOV R10, R0 ;  /* 0x00000000000a7202 */ /* 0x000fce0000000f00 */
.L_x_14:
[----:B------:R-:W-:Y:S05]  /*0c10*/  BSYNC.RECONVERGENT B2 ;  /* 0x0000000000027941 */ /* 0x000fea0003800200 */
.L_x_13:
[----:B------:R-:W0:Y:S01]  /*0c20*/  LDCU.64 UR4, c[0x3][0x50] ;  /* 0x00c00a00ff0477ac */ /* 0x000e220008000a00 */
[----:B------:R-:W-:Y:S01]  /*0c30*/  IMAD.MOV.U32 R18, RZ, RZ, R3 ;  /* 0x000000ffff127224 */ /* 0x000fe200078e0003 */
[----:B------:R-:W1:Y:S01]  /*0c40*/  LDCU.64 UR6, c[0x3][0x48] ;  /* 0x00c00900ff0677ac */ /* 0x000e620008000a00 */
[----:B0-----:R-:W-:Y:S01]  /*0c50*/  IMAD.U32 R16, RZ, RZ, UR5 ;  /* 0x00000005ff107e24 */ /* 0x001fe2000f8e00ff */
[----:B------:R-:W-:Y:S01]  /*0c60*/  MOV R15, UR4 ;  /* 0x00000004000f7c02 */ /* 0x000fe20008000f00 */
[----:B-1----:R-:W-:Y:S01]  /*0c70*/  IMAD.U32 R14, RZ, RZ, UR7 ;  /* 0x00000007ff0e7e24 */ /* 0x002fe2000f8e00ff */
[----:B------:R-:W-:Y:S01]  /*0c80*/  MOV R13, UR6 ;  /* 0x00000006000d7c02 */ /* 0x000fe20008000f00 */
[----:B------:R-:W-:Y:S06]  /*0c90*/  BRA `(.L_x_0) ;  /* 0x0000001000887947 */ /* 0x000fec0003800000 */
.L_x_9:
        /* <DEDUP_REMOVED lines=20> */
.L_x_17:
[----:B------:R-:W-:Y:S05]  /*0de0*/  BSYNC.RECONVERGENT B2 ;  /* 0x0000000000027941 */ /* 0x000fea0003800200 */
.L_x_16:
        /* <DEDUP_REMOVED lines=8> */
.L_x_15:
        /* <DEDUP_REMOVED lines=26> */
.L_x_19:
[----:B------:R-:W-:Y:S05]  /*1010*/  BSYNC.RECONVERGENT B2 ;  /* 0x0000000000027941 */ /* 0x000fea0003800200 */
.L_x_18:
        /* <DEDUP_REMOVED lines=8> */
.L_x_6:
[----:B------:R-:W-:-:S09]  /*10a0*/  UISETP.GT.AND UP0, UPT, UR4, 0x6d, UPT ;  /* 0x0000006d0400788c */ /* 0x000fd2000bf04270 */
[----:B------:R-:W-:Y:S05]  /*10b0*/  BRA.U UP0, `(.L_x_20) ;  /* 0x0000000500a47547 */ /* 0x000fea000b800000 */
        /* <DEDUP_REMOVED lines=10> */
[----:B-1---5:R-:W-:Y:S01]  /*1160*/  FMUL R0, R3, -UR4 ;  /* 0x8000000403007c20 */ /* 0x022fe20008400000 */
        /* <DEDUP_REMOVED lines=13> */
.L_x_24:
[----:B------:R-:W-:Y:S05]  /*1240*/  BSYNC.RECONVERGENT B2 ;  /* 0x0000000000027941 */ /* 0x000fea0003800200 */
.L_x_23:
        /* <DEDUP_REMOVED lines=8> */
.L_x_22:
[----:B------:R-:W0:Y:S01]  /*12d0*/  LDCU UR4, c[0x3][0x60] ;  /* 0x00c00c00ff0477ac */ /* 0x000e220008000800 */
[----:B-----5:R-:W-:Y:S01]  /*12e0*/  IMAD.MOV.U32 R17, RZ, RZ, R3 ;  /* 0x000000ffff117224 */ /* 0x020fe200078e0003 */
[----:B------:R-:W1:Y:S01]  /*12f0*/  LDCU.64 UR6, c[0x3][0x50] ;  /* 0x00c00a00ff0677ac */ /* 0x000e620008000a00 */
[----:B------:R-:W2:Y:S01]  /*1300*/  LDCU.64 UR10, c[0x3][0x48] ;  /* 0x00c00900ff0a77ac */ /* 0x000ea20008000a00 */
[----:B0-----:R-:W-:Y:S01]  /*1310*/  FSETP.NEU.AND P0, PT, RZ, UR4, PT ;  /* 0x00000004ff007c0b */ /* 0x001fe2000bf0d000 */
[----:B-1----:R-:W-:Y:S01]  /*1320*/  IMAD.U32 R16, RZ, RZ, UR7 ;  /* 0x00000007ff107e24 */ /* 0x002fe2000f8e00ff */
[----:B------:R-:W-:Y:S01]  /*1330*/  MOV R15, UR6 ;  /* 0x00000006000f7c02 */ /* 0x000fe20008000f00 */
[----:B--2---:R-:W-:Y:S01]  /*1340*/  IMAD.U32 R14, RZ, RZ, UR11 ;  /* 0x0000000bff0e7e24 */ /* 0x004fe2000f8e00ff */
[----:B------:R-:W-:-:S09]  /*1350*/  MOV R13, UR10 ;  /* 0x0000000a000d7c02 */ /* 0x000fd20008000f00 */
[----:B------:R-:W-:Y:S05]  /*1360*/  @!P0 BRA `(.L_x_0) ;  /* 0x0000000800d48947 */ /* 0x000fea0003800000 */
[----:B------:R-:W0:Y:S01]  /*1370*/  LDC R11, c[0x3][0x70] ;  /* 0x00c01c00ff0b7b82 */ /* 0x000e220000000800 */
[----:B------:R-:W1:Y:S01]  /*1380*/  LDCU UR5, c[0x3][0x68] ;  /* 0x00c00d00ff0577ac */ /* 0x000e620008000800 */
[----:B------:R-:W-:Y:S01]  /*1390*/  BSSY.RECONVERGENT B2, `(.L_x_25) ;  /* 0x0000011000027945 */ /* 0x000fe20003800200 */
[C---:B-1----:R-:W-:Y:S01]  /*13a0*/  FMUL R9, R3.reuse, UR5 ;  /* 0x0000000503097c20 */ /* 0x042fe20008400000 */
[----:B0-----:R-:W0:Y:S01]  /*13b0*/  MUFU.RCP R4, R11 ;  /* 0x0000000b00047308 */ /* 0x001e220000001000 */
[----:B------:R-:W-:-:S04]  /*13c0*/  FADD R0, R3, R11 ;  /* 0x0000000b03007221 */ /* 0x000fc80000000000 */
[----:B------:R-:W-:-:S04]  /*13d0*/  FFMA R8, R0, UR4, -R9 ;  /* 0x0000000400087c23 */ /* 0x000fc80008000809 */
        /* <DEDUP_REMOVED lines=8> */
[----:B------:R-:W-:Y:S02]  /*1460*/  MOV R0, R8 ;  /* 0x0000000800007202 */ /* 0x000fe40000000f00 */
[----:B------:R-:W-:Y:S01]  /*1470*/  MOV R40, 0x14a0 ;  /* 0x000014a000287802 */ /* 0x000fe20000000f00 */
[----:B0-----:R-:W-:-:S07]  /*1480*/  IMAD.U32 R52, RZ, RZ, UR4 ;  /* 0x00000004ff347e24 */ /* 0x001fce000f8e00ff */
[----:B------:R-:W-:Y:S05]  /*1490*/  CALL.REL.NOINC `($__internal_6_$__cuda_sm3x_div_rn_noftz_f32_slowpath) ;  /* 0x000000d400e47944 */ /* 0x000fea0003c00000 */
.L_x_26:
[----:B------:R-:W-:Y:S05]  /*14a0*/  BSYNC.RECONVERGENT B2 ;  /* 0x0000000000027941 */ /* 0x000fea0003800200 */
.L_x_25:
[----:B------:R-:W0:Y:S01]  /*14b0*/  LDCU.64 UR4, c[0x3][0x50] ;  /* 0x00c00a00ff0477ac */ /* 0x000e220008000a00 */
[----:B------:R-:W-:Y:S01]  /*14c0*/  MOV R12, R0 ;  /* 0x00000000000c7202 */ /* 0x000fe20000000f00 */
[----:B------:R-:W-:Y:S01]  /*14d0*/  IMAD.MOV.U32 R17, RZ, RZ, R3 ;  /* 0x000000ffff117224 */ /* 0x000fe200078e0003 */
[----:B------:R-:W1:Y:S01]  /*14e0*/  LDCU.64 UR6, c[0x3][0x48] ;  /* 0x00c00900ff0677ac */ /* 0x000e620008000a00 */
[----:B0-----:R-:W-:Y:S01]  /*14f0*/  MOV R16, UR5 ;  /* 0x0000000500107c02 */ /* 0x001fe20008000f00 */
[----:B------:R-:W-:Y:S01]  /*1500*/  IMAD.U32 R15, RZ, RZ, UR4 ;  /* 0x00000004ff0f7e24 */ /* 0x000fe2000f8e00ff */
[----:B-1----:R-:W-:Y:S01]  /*1510*/  MOV R14, UR7 ;  /* 0x00000007000e7c02 */ /* 0x002fe20008000f00 */
[----:B------:R-:W-:Y:S01]  /*1520*/  IMAD.U32 R13, RZ, RZ, UR6 ;  /* 0x00000006ff0d7e24 */ /* 0x000fe2000f8e00ff */
[----:B------:R-:W-:Y:S06]  /*1530*/  BRA `(.L_x_0) ;  /* 0x0000000800607947 */ /* 0x000fec0003800000 */
.L_x_21:
[----:B------:R-:W0:Y:S01]  /*1540*/  LDC R0, c[0x3][0x60] ;  /* 0x00c01800ff007b82 */ /* 0x000e220000000800 */
[----:B------:R-:W1:Y:S01]  /*1550*/  LDCU.64 UR4, c[0x3][0x50] ;  /* 0x00c00a00ff0477ac */ /* 0x000e620008000a00 */
[----:B-----5:R-:W-:Y:S01]  /*1560*/  MOV R20, R3 ;  /* 0x0000000300147202 */ /* 0x020fe20000000f00 */
[----:B------:R-:W2:Y:S01]  /*1570*/  LDCU.64 UR6, c[0x3][0x48] ;  /* 0x00c00900ff0677ac */ /* 0x000ea20008000a00 */
[----:B-1----:R-:W-:Y:S01]  /*1580*/  MOV R16, UR5 ;  /* 0x0000000500107c02 */ /* 0x002fe20008000f00 */
[----:B------:R-:W-:Y:S01]  /*1590*/  IMAD.U32 R15, RZ, RZ, UR4 ;  /* 0x00000004ff0f7e24 */ /* 0x000fe2000f8e00ff */
[----:B--2---:R-:W-:Y:S01]  /*15a0*/  MOV R14, UR7 ;  /* 0x00000007000e7c02 */ /* 0x004fe20008000f00 */
[----:B------:R-:W-:Y:S01]  /*15b0*/  IMAD.U32 R13, RZ, RZ, UR6 ;  /* 0x00000006ff0d7e24 */ /* 0x000fe2000f8e00ff */
[----:B0-----:R-:W-:-:S13]  /*15c0*/  FSETP.NEU.AND P0, PT, R0, RZ, PT ;  /* 0x000000ff0000720b */ /* 0x001fda0003f0d000 */
[----:B------:R-:W-:Y:S05]  /*15d0*/  @!P0 BRA `(.L_x_0) ;  /* 0x0000000800388947 */ /* 0x000fea0003800000 */
[----:B------:R-:W0:Y:S01]  /*15e0*/  MUFU.RCP R4, R3 ;  /* 0x0000000300047308 */ /* 0x000e220000001000 */
[----:B------:R-:W-:Y:S01]  /*15f0*/  FMUL R0, R0, R0 ;  /* 0x0000000000007220 */ /* 0x000fe20000400000 */
[----:B------:R-:W-:Y:S06]  /*1600*/  BSSY.RECONVERGENT B2, `(.L_x_27) ;  /* 0x000000c000027945 */ /* 0x000fec0003800200 */
[----:B------:R-:W1:Y:S01]  /*1610*/  FCHK P0, R0, R3 ;  /* 0x0000000300007302 */ /* 0x000e620000000000 */
[----:B0-----:R-:W-:-:S04]  /*1620*/  FFMA R7, -R3, R4, 1 ;  /* 0x3f80000003077423 */ /* 0x001fc80000000104 */
[----:B------:R-:W-:-:S04]  /*1630*/  FFMA R7, R4, R7, R4 ;  /* 0x0000000704077223 */ /* 0x000fc80000000004 */
[----:B------:R-:W-:-:S04]  /*1640*/  FFMA R4, R0, R7, RZ ;  /* 0x0000000700047223 */ /* 0x000fc800000000ff */
[----:B------:R-:W-:-:S04]  /*1650*/  FFMA R8, -R3, R4, R0 ;  /* 0x0000000403087223 */ /* 0x000fc80000000100 */
[----:B------:R-:W-:Y:S01]  /*1660*/  FFMA R7, R7, R8, R4 ;  /* 0x0000000807077223 */ /* 0x000fe20000000004 */
[----:B-1----:R-:W-:Y:S06]  /*1670*/  @!P0 BRA `(.L_x_28) ;  /* 0x0000000000108947 */ /* 0x002fec0003800000 */
[----:B------:R-:W-:Y:S01]  /*1680*/  IMAD.MOV.U32 R52, RZ, RZ, R3 ;  /* 0x000000ffff347224 */ /* 0x000fe200078e0003 */
[----:B------:R-:W-:-:S07]  /*1690*/  MOV R40, 0x16b0 ;  /* 0x000016b000287802 */ /* 0x000fce0000000f00 */
[----:B------:R-:W-:Y:S05]  /*16a0*/  CALL.REL.NOINC `($__internal_6_$__cuda_sm3x_div_rn_noftz_f32_slowpath) ;  /* 0x000000d400607944 */ /* 0x000fea0003c00000 */
[----:B------:R-:W-:-:S07]  /*16b0*/  MOV R7, R0 ;  /* 0x0000000000077202 */ /* 0x000fce0000000f00 */
.L_x_28:
[----:B------:R-:W-:Y:S05]  /*16c0*/  BSYNC.RECONVERGENT B2 ;  /* 0x0000000000027941 */ /* 0x000fea0003800200 */
.L_x_27:
        /* <DEDUP_REMOVED lines=8> */
.L_x_20:
[----:B------:R-:W-:-:S09]  /*1750*/  UISETP.NE.AND UP0, UPT, UR4, 0x6e, UPT ;  /* 0x0000006e0400788c */ /* 0x000fd2000bf05270 */
[----:B------:R-:W-:Y:S05]  /*1760*/  BRA.U !UP0, `(.L_x_29) ;  /* 0x0000000108c87547 */ /* 0x000fea000b800000 */
[----:B------:R-:W-:-:S09]  /*1770*/  UISETP.NE.AND UP0, UPT, UR4, 0x70, UPT ;  /* 0x000000700400788c */ /* 0x000fd2000bf05270 */
[----:B------:R-:W-:Y:S05]  /*1780*/  BRA.U !UP0, `(.L_x_30) ;  /* 0x00000001083c7547 */ /* 0x000fea000b800000 */
[----:B------:R-:W0:Y:S01]  /*1790*/  LDCU.64 UR6, c[0x3][0x50] ;  /* 0x00c00a00ff0677ac */ /* 0x000e220008000a00 */
[----:B-----5:R-:W-:Y:S01]  /*17a0*/  MOV R14, R3 ;  /* 0x00000003000e7202 */ /* 0x020fe20000000f00 */
[----:B------:R-:W1:Y:S01]  /*17b0*/  LDCU UR5, c[0x3][0x48] ;  /* 0x00c00900ff0577ac */ /* 0x000e620008000800 */
[----:B------:R-:W-:Y:S01]  /*17c0*/  UISETP.NE.AND UP0, UPT, UR4, 0x77, UPT ;  /* 0x000000770400788c */ /* 0x000fe2000bf05270 */
[----:B0-----:R-:W-:Y:S01]  /*17d0*/  MOV R16, UR7 ;  /* 0x0000000700107c02 */ /* 0x001fe20008000f00 */
[----:B------:R-:W-:Y:S02]  /*17e0*/  IMAD.U32 R15, RZ, RZ, UR6 ;  /* 0x00000006ff0f7e24 */ /* 0x000fe4000f8e00ff */
[----:B-1----:R-:W-:-:S05]  /*17f0*/  IMAD.U32 R13, RZ, RZ, UR5 ;  /* 0x00000005ff0d7e24 */ /* 0x002fca000f8e00ff */
[----:B------:R-:W-:Y:S05]  /*1800*/  BRA.U !UP0, `(.L_x_0) ;  /* 0x0000000508ac7547 */ /* 0x000fea000b800000 */
.L_x_8:
[----:B------:R-:W0:Y:S01]  /*1810*/  LDCU.64 UR4, c[0x3][0x50] ;  /* 0x00c00a00ff0477ac */ /* 0x000e220008000a00 */
[----:B------:R-:W1:Y:S01]  /*1820*/  LDCU.64 UR6, c[0x3][0x48] ;  /* 0x00c00900ff0677ac */ /* 0x000e620008000a00 */
[----:B0-----:R-:W-:Y:S01]  /*1830*/  MOV R16, UR5 ;  /* 0x0000000500107c02 */ /* 0x001fe20008000f00 */
[----:B------:R-:W-:Y:S01]  /*1840*/  IMAD.U32 R15, RZ, RZ, UR4 ;  /* 0x00000004ff0f7e24 */ /* 0x000fe2000f8e00ff */
[----:B-1----:R-:W-:Y:S01]  /*1850*/  MOV R14, UR7 ;  /* 0x00000007000e7c02 */ /* 0x002fe20008000f00 */
[----:B------:R-:W-:Y:S01]  /*1860*/  IMAD.U32 R13, RZ, RZ, UR6 ;  /* 0x00000006ff0d7e24 */ /* 0x000fe2000f8e00ff */
[----:B------:R-:W-:Y:S06]  /*1870*/  BRA `(.L_x_0) ;  /* 0x0000000400907947 */ /* 0x000fec0003800000 */
.L_x_30:
        /* <DEDUP_REMOVED lines=24> */
.L_x_32:
[----:B------:R-:W-:Y:S05]  /*1a00*/  BSYNC.RECONVERGENT B2 ;  /* 0x0000000000027941 */ /* 0x000fea0003800200 */
.L_x_31:
        /* <DEDUP_REMOVED lines=8> */
.L_x_29:
        /* <DEDUP_REMOVED lines=20> */
.L_x_35:
[----:B------:R-:W-:Y:S05]  /*1bd0*/  BSYNC.RECONVERGENT B2 ;  /* 0x0000000000027941 */ /* 0x000fea0003800200 */
.L_x_34:
        /* <DEDUP_REMOVED lines=8> */
.L_x_33:
        /* <DEDUP_REMOVED lines=29> */
.L_x_37:
[----:B------:R-:W-:Y:S05]  /*1e30*/  BSYNC.RECONVERGENT B2 ;  /* 0x0000000000027941 */ /* 0x000fea0003800200 */
.L_x_36:
[----:B------:R-:W0:Y:S01]  /*1e40*/  LDCU.64 UR4, c[0x3][0x50] ;  /* 0x00c00a00ff0477ac */ /* 0x000e220008000a00 */
[----:B------:R-:W-:Y:S01]  /*1e50*/  MOV R18, R0 ;  /* 0x0000000000127202 */ /* 0x000fe20000000f00 */
[----:B------:R-:W-:Y:S01]  /*1e60*/  IMAD.MOV.U32 R10, RZ, RZ, R3 ;  /* 0x000000ffff0a7224 */ /* 0x000fe200078e0003 */
[----:B------:R-:W1:Y:S01]  /*1e70*/  LDCU.64 UR6, c[0x3][0x48] ;  /* 0x00c00900ff0677ac */ /* 0x000e620008000a00 */
[----:B0-----:R-:W-:Y:S01]  /*1e80*/  MOV R16, UR5 ;  /* 0x0000000500107c02 */ /* 0x001fe20008000f00 */
[----:B------:R-:W-:Y:S01]  /*1e90*/  IMAD.U32 R15, RZ, RZ, UR4 ;  /* 0x00000004ff0f7e24 */ /* 0x000fe2000f8e00ff */
[----:B-1----:R-:W-:Y:S01]  /*1ea0*/  MOV R14, UR7 ;  /* 0x00000007000e7c02 */ /* 0x002fe20008000f00 */
[----:B------:R-:W-:-:S07]  /*1eb0*/  IMAD.U32 R13, RZ, RZ, UR6 ;  /* 0x00000006ff0d7e24 */ /* 0x000fce000f8e00ff */
.L_x_0:
[----:B-----5:R-:W0:Y:S01]  /*1ec0*/  MUFU.RCP R3, R14 ;  /* 0x0000000e00037308 */ /* 0x020e220000001000 */
[----:B------:R-:W-:Y:S01]  /*1ed0*/  UMOV UR4, 0x40c90fdb ;  /* 0x40c90fdb00047882 */ /* 0x000fe20000000000 */
[----:B------:R-:W-:Y:S01]  /*1ee0*/  BSSY.RECONVERGENT B2, `(.L_x_38) ;  /* 0x000000d000027945 */ /* 0x000fe20003800200 */
[----:B------:R-:W-:-:S05]  /*1ef0*/  MOV R9, UR4 ;  /* 0x0000000400097c02 */ /* 0x000fca0008000f00 */
[----:B------:R-:W1:Y:S01]  /*1f00*/  FCHK P0, R9, R14 ;  /* 0x0000000e09007302 */ /* 0x000e620000000000 */
[----:B0-----:R-:W-:-:S04]  /*1f10*/  FFMA R0, R3, -R14, 1 ;  /* 0x3f80000003007423 */ /* 0x001fc8000000080e */
[----:B------:R-:W-:-:S04]  /*1f20*/  FFMA R0, R3, R0, R3 ;  /* 0x0000000003007223 */ /* 0x000fc80000000003 */
[----:B------:R-:W-:-:S04]  /*1f30*/  FFMA R3, R0, 6.2831854820251464844, RZ ;  /* 0x40c90fdb00037823 */ /* 0x000fc800000000ff */
[----:B------:R-:W-:-:S04]  /*1f40*/  FFMA R4, R3, -R14, 6.2831854820251464844 ;  /* 0x40c90fdb03047423 */ /* 0x000fc8000000080e */
[----:B------:R-:W-:Y:S01]  /*1f50*/  FFMA R0, R0, R4, R3 ;  /* 0x0000000400007223 */ /* 0x000fe20000000003 */
[----:B-1----:R-:W-:Y:S06]  /*1f60*/  @!P0 BRA `(.L_x_39) ;  /* 0x0000000000108947 */ /* 0x002fec0003800000 */
[----:B------:R-:W-:Y:S01]  /*1f70*/  IMAD.MOV.U32 R0, RZ, RZ, 0x40c90fdb ;  /* 0x40c90fdbff007424 */ /* 0x000fe200078e00ff */
[----:B------:R-:W-:Y:S02]  /*1f80*/  MOV R52, R14 ;  /* 0x0000000e00347202 */ /* 0x000fe40000000f00 */
[----:B------:R-:W-:-:S07]  /*1f90*/  MOV R40, 0x1fb0 ;  /* 0x00001fb000287802 */ /* 0x000fce0000000f00 */
[----:B------:R-:W-:Y:S05]  /*1fa0*/  CALL.REL.NOINC `($__internal_6_$__cuda_sm3x_div_rn_noftz_f32_slowpath) ;  /* 0x000000cc00207944 */ /* 0x000fea0003c00000 */
.L_x_39:
[----:B------:R-:W-:Y:S05]  /*1fb0*/  BSYNC.RECONVERGENT B2 ;  /* 0x0000000000027941 */ /* 0x000fea0003800200 */
.L_x_38:
[----:B------:R-:W0:Y:S01]  /*1fc0*/  LDCU UR4, c[0x3][0x7c] ;  /* 0x00c00f80ff0477ac */ /* 0x000e220008000800 */
[----:B------:R-:W-:Y:S01]  /*1fd0*/  BSSY.RECONVERGENT B0, `(.L_x_40) ;  /* 0x0000015000007945 */ /* 0x000fe20003800200 */
[----:B------:R-:W-:Y:S01]  /*1fe0*/  IMAD.MOV.U32 R4, RZ, RZ, R0 ;  /* 0x000000ffff047224 */ /* 0x000fe200078e0000 */
[----:B0-----:R-:W-:-:S04]  /*1ff0*/  ISETP.NE.AND P1, PT, RZ, UR4, PT ;  /* 0x00000004ff007c0c */ /* 0x001fc8000bf25270 */
[----:B------:R-:W-:-:S13]  /*2000*/  FSETP.NEU.AND P1, PT, R20, RZ, P1 ;  /* 0x000000ff1400720b */ /* 0x000fda0000f2d000 */
[----:B------:R-:W-:Y:S05]  /*2010*/  @!P1 BRA `(.L_x_41) ;  /* 0x0000000000409947 */ /* 0x000fea0003800000 */
[----:B------:R-:W-:Y:S01]  /*2020*/  IADD3 R0, PT, PT, R20, 0x1800000, RZ ;  /* 0x0180000014007810 */ /* 0x000fe20007ffe0ff */
[----:B------:R-:W-:Y:S03]  /*2030*/  BSSY.RECONVERGENT B1, `(.L_x_42) ;  /* 0x000000c000017945 */ /* 0x000fe60003800200 */
[----:B------:R-:W-:-:S04]  /*2040*/  LOP3.LUT R0, R0, 0x7f800000, RZ, 0xc0, !PT ;  /* 0x7f80000000007812 */ /* 0x000fc800078ec0ff */
[----:B------:R-:W-:-:S13]  /*2050*/  ISETP.GT.U32.AND P0, PT, R0, 0x1ffffff, PT ;  /* 0x01ffffff0000780c */ /* 0x000fda0003f04070 */
[----:B------:R-:W-:Y:S05]  /*2060*/  @P0 BRA `(.L_x_43) ;  /* 0x0000000000100947 */ /* 0x000fea0003800000 */
[----:B------:R-:W-:Y:S01]  /*2070*/  IMAD.MOV.U32 R3, RZ, RZ, R20 ;  /* 0x000000ffff037224 */ /* 0x000fe200078e0014 */
[----:B------:R-:W-:-:S07]  /*2080*/  MOV R21, 0x20a0 ;  /* 0x000020a000157802 */ /* 0x000fce0000000f00 */
[----:B------:R-:W-:Y:S05]  /*2090*/  CALL.REL.NOINC `($__internal_3_$__cuda_sm20_rcp_rn_f32_slowpath) ;  /* 0x000000c0007c7944 */ /* 0x000fea0003c00000 */
[----:B------:R-:W-:Y:S05]  /*20a0*/  BRA `(.L_x_44) ;  /* 0x0000000000107947 */ /* 0x000fea0003800000 */
.L_x_43:
[----:B------:R-:W0:Y:S02]  /*20b0*/  MUFU.RCP R3, R20 ;  /* 0x0000001400037308 */ /* 0x000e240000001000 */
[----:B0-----:R-:W-:-:S04]  /*20c0*/  FFMA R0, R3, R20, -1 ;  /* 0xbf80000003007423 */ /* 0x001fc80000000014 */
[----:B------:R-:W-:-:S04]  /*20d0*/  FADD.FTZ R0, -R0, -RZ ;  /* 0x800000ff00007221 */ /* 0x000fc80000010100 */
[----:B------:R-:W-:-:S07]  /*20e0*/  FFMA R3, R3, R0, R3 ;  /* 0x0000000003037223 */ /* 0x000fce0000000003 */
.L_x_44:
[----:B------:R-:W-:Y:S05]  /*20f0*/  BSYNC.RECONVERGENT B1 ;  /* 0x0000000000017941 */ /* 0x000fea0003800200 */
.L_x_42:
[----:B------:R-:W-:-:S04]  /*2100*/  FSETP.GEU.AND P0, PT, R3, R4, PT ;  /* 0x000000040300720b */ /* 0x000fc80003f0e000 */
[----:B------:R-:W-:-:S09]  /*2110*/  FSEL R4, R3, R4, !P0 ;  /* 0x0000000403047208 */ /* 0x000fd20004000000 */
.L_x_41:
[----:B------:R-:W-:Y:S05]  /*2120*/  BSYNC.RECONVERGENT B0 ;  /* 0x0000000000007941 */ /* 0x000fea0003800200 */
.L_x_40:
[----:B------:R-:W-:Y:S01]  /*2130*/  FSETP.NEU.AND P0, PT, R10, RZ, PT ;  /* 0x000000ff0a00720b */ /* 0x000fe20003f0d000 */
[----:B------:R-:W-:Y:S03]  /*2140*/  BSSY.RECONVERGENT B0, `(.L_x_45) ;  /* 0x0000024000007945 */ /* 0x000fe60003800200 */
[----:B------:R-:W-:-:S13]  /*2150*/  FSETP.NEU.OR P0, PT, R17, RZ, P0 ;  /* 0x000000ff1100720b */ /* 0x000fda000070d400 */
        /* <DEDUP_REMOVED lines=9> */
[----:B------:R-:W-:Y:S01]  /*21f0*/  MOV R8, R3 ;  /* 0x0000000300087202 */ /* 0x000fe20000000f00 */
[----:B------:R-:W-:Y:S06]  /*2200*/  BRA `(.L_x_49) ;  /* 0x0000000000107947 */ /* 0x000fec0003800000 */
.L_x_48:
[----:B------:R-:W0:Y:S02]  /*2210*/  MUFU.RCP R8, R17 ;  /* 0x0000001100087308 */ /* 0x000e240000001000 */
[----:B0-----:R-:W-:-:S04]  /*2220*/  FFMA R0, R8, R17, -1 ;  /* 0xbf80000008007423 */ /* 0x001fc80000000011 */
[----:B------:R-:W-:-:S04]  /*2230*/  FADD.FTZ R3, -R0, -RZ ;  /* 0x800000ff00037221 */ /* 0x000fc80000010100 */
[----:B------:R-:W-:-:S07]  /*2240*/  FFMA R8, R8, R3, R8 ;  /* 0x0000000308087223 */ /* 0x000fce0000000008 */
.L_x_49:
[----:B------:R-:W-:Y:S05]  /*2250*/  BSYNC.RECONVERGENT B1 ;  /* 0x0000000000017941 */ /* 0x000fea0003800200 */
.L_x_47:
[----:B------:R-:W-:Y:S01]  /*2260*/  VIADD R0, R10, 0x1800000 ;  /* 0x018000000a007836 */ /* 0x000fe20000000000 */
[----:B------:R-:W-:Y:S04]  /*2270*/  BSSY.RECONVERGENT B1, `(.L_x_50) ;  /* 0x000000c000017945 */ /* 0x000fe80003800200 */
[----:B------:R-:W-:-:S04]  /*2280*/  LOP3.LUT R0, R0, 0x7f800000, RZ, 0xc0, !PT ;  /* 0x7f80000000007812 */ /* 0x000fc800078ec0ff */
[----:B------:R-:W-:-:S13]  /*2290*/  ISETP.GT.U32.AND P2, PT, R0, 0x1ffffff, PT ;  /* 0x01ffffff0000780c */ /* 0x000fda0003f44070 */
[----:B------:R-:W-:Y:S05]  /*22a0*/  @P2 BRA `(.L_x_51) ;  /* 0x0000000000102947 */ /* 0x000fea0003800000 */
[----:B------:R-:W-:Y:S02]  /*22b0*/  MOV R3, R10 ;  /* 0x0000000a00037202 */ /* 0x000fe40000000f00 */
[----:B------:R-:W-:-:S07]  /*22c0*/  MOV R21, 0x22e0 ;  /* 0x000022e000157802 */ /* 0x000fce0000000f00 */
[----:B------:R-:W-:Y:S05]  /*22d0*/  CALL.REL.NOINC `($__internal_3_$__cuda_sm20_rcp_rn_f32_slowpath) ;  /* 0x000000bc00ec7944 */ /* 0x000fea0003c00000 */
[----:B------:R-:W-:Y:S05]  /*22e0*/  BRA `(.L_x_52) ;  /* 0x0000000000107947 */ /* 0x000fea0003800000 */
.L_x_51:
[----:B------:R-:W0:Y:S02]  /*22f0*/  MUFU.RCP R3, R10 ;  /* 0x0000000a00037308 */ /* 0x000e240000001000 */
[----:B0-----:R-:W-:-:S04]  /*2300*/  FFMA R0, R3, R10, -1 ;  /* 0xbf80000003007423 */ /* 0x001fc8000000000a */
[----:B------:R-:W-:-:S04]  /*2310*/  FADD.FTZ R0, -R0, -RZ ;  /* 0x800000ff00007221 */ /* 0x000fc80000010100 */
[----:B------:R-:W-:-:S07]  /*2320*/  FFMA R3, R3, R0, R3 ;  /* 0x0000000003037223 */ /* 0x000fce0000000003 */
.L_x_52:
[----:B------:R-:W-:Y:S05]  /*2330*/  BSYNC.RECONVERGENT B1 ;  /* 0x0000000000017941 */ /* 0x000fea0003800200 */
.L_x_50:
[----:B------:R-:W-:-:S04]  /*2340*/  FSETP.GEU.AND P2, PT, R8, R3, PT ;  /* 0x000000030800720b */ /* 0x000fc80003f4e000 */
[----:B------:R-:W-:-:S04]  /*2350*/  FSEL R3, R8, R3, !P2 ;  /* 0x0000000308037208 */ /* 0x000fc80005000000 */
[----:B------:R-:W-:-:S04]  /*2360*/  FSETP.GEU.AND P2, PT, R3, R4, PT ;  /* 0x000000040300720b */ /* 0x000fc80003f4e000 */
[----:B------:R-:W-:-:S09]  /*2370*/  FSEL R4, R3, R4, !P2 ;  /* 0x0000000403047208 */ /* 0x000fd20005000000 */
.L_x_46:
[----:B------:R-:W-:Y:S05]  /*2380*/  BSYNC.RECONVERGENT B0 ;  /* 0x0000000000007941 */ /* 0x000fea0003800200 */
.L_x_45:
[----:B------:R-:W0:Y:S01]  /*2390*/  LDCU UR4, c[0x3][0x78] ;  /* 0x00c00f00ff0477ac */ /* 0x000e220008000800 */
[----:B------:R-:W-:Y:S01]  /*23a0*/  BSSY.RECONVERGENT B2, `(.L_x_53) ;  /* 0x000000e000027945 */ /* 0x000fe20003800200 */
[----:B0-----:R-:W-:-:S04]  /*23b0*/  I2FP.F32.S32 R52, UR4 ;  /* 0x0000000400347c45 */ /* 0x001fc80008201400 */
        /* <DEDUP_REMOVED lines=12> */
.L_x_54:
[----:B------:R-:W-:Y:S05]  /*2480*/  BSYNC.RECONVERGENT B2 ;  /* 0x0000000000027941 */ /* 0x000fea0003800200 */
.L_x_53:
[----:B------:R-:W0:Y:S01]  /*2490*/  LDCU UR4, c[0x3][0x84] ;  /* 0x00c01080ff0477ac */ /* 0x000e220008000800 */
[----:B------:R-:W-:Y:S01]  /*24a0*/  IMAD.SHL.U32 R22, R2, 0x4, RZ ;  /* 0x0000000402167824 */ /* 0x000fe200078e00ff */
[----:B------:R-:W-:Y:S01]  /*24b0*/  SHF.R.U32.HI R2, RZ, 0x1e, R2 ;  /* 0x0000001eff027819 */ /* 0x000fe20000011602 */
[----:B------:R-:W-:Y:S01]  /*24c0*/  BSSY.RECONVERGENT B2, `(.L_x_55) ;  /* 0x0000b28000027945 */ /* 0x000fe20003800200 */
[----:B------:R-:W1:Y:S01]  /*24d0*/  LDCU.64 UR6, c[0x0][0x398] ;  /* 0x00007300ff0677ac */ /* 0x000e620008000a00 */
[----:B------:R-:W2:Y:S01]  /*24e0*/  LDCU.128 UR12, c[0x0][0x3a0] ;  /* 0x00007400ff0c77ac */ /* 0x000ea20008000c00 */
[----:B0-----:R-:W-:Y:S01]  /*24f0*/  UISETP.NE.AND UP0, UPT, UR4, URZ, UPT ;  /* 0x000000ff0400728c */ /* 0x001fe2000bf05270 */
[C---:B-1----:R-:W-:Y:S02]  /*2500*/  IADD3 R26, P2, PT, R22.reuse, UR6, RZ ;  /* 0x00000006161a7c10 */ /* 0x042fe4000ff5e0ff */
[C---:B--2---:R-:W-:Y:S02]  /*2510*/  IADD3 R24, P3, PT, R22.reuse, UR12, RZ ;  /* 0x0000000c16187c10 */ /* 0x044fe4000ff7e0ff */
[----:B------:R-:W-:-:S02]  /*2520*/  IADD3 R22, P4, PT, R22, UR14, RZ ;  /* 0x0000000e16167c10 */ /* 0x000fc4000ff9e0ff */
[C---:B------:R-:W-:Y:S02]  /*2530*/  IADD3.X R27, PT, PT, R2.reuse, UR7, RZ, P2, !PT ;  /* 0x00000007021b7c10 */ /* 0x040fe400097fe4ff */
[C---:B------:R-:W-:Y:S02]  /*2540*/  IADD3.X R25, PT, PT, R2.reuse, UR13, RZ, P3, !PT ;  /* 0x0000000d02197c10 */ /* 0x040fe40009ffe4ff */
[----:B------:R-:W-:Y:S01]  /*2550*/  IADD3.X R23, PT, PT, R2, UR15, RZ, P4, !PT ;  /* 0x0000000f02177c10 */ /* 0x000fe2000a7fe4ff */
[----:B------:R-:W-:Y:S06]  /*2560*/  BRA.U !UP0, `(.L_x_56) ;  /* 0x0000000d08b47547 */ /* 0x000fec000b800000 */
[----:B------:R-:W-:Y:S01]  /*2570*/  BSSY.RECONVERGENT B3, `(.L_x_57) ;  /* 0x0000051000037945 */ /* 0x000fe20003800200 */
[----:B------:R-:W-:Y:S01]  /*2580*/  MOV R9, R31 ;  /* 0x0000001f00097202 */ /* 0x000fe20000000f00 */
[----:B------:R-:W-:Y:S01]  /*2590*/  IMAD.MOV.U32 R8, RZ, RZ, R30 ;  /* 0x000000ffff087224 */ /* 0x000fe200078e001e */
[----:B------:R-:W-:Y:S01]  /*25a0*/  MOV R7, R33 ;  /* 0x0000002100077202 */ /* 0x000fe20000000f00 */
[----:B------:R-:W-:Y:S01]  /*25b0*/  IMAD.MOV.U32 R40, RZ, RZ, R32 ;  /* 0x000000ffff287224 */ /* 0x000fe200078e0020 */
[----:B------:R-:W-:Y:S06]  /*25c0*/  @!P1 BRA `(.L_x_58) ;  /* 0x00000004002c9947 */ /* 0x000fec0003800000 */
[----:B------:R-:W-:Y:S01]  /*25d0*/  SHF.R.U32.HI R0, RZ, 0x2, R35 ;  /* 0x00000002ff007819 */ /* 0x000fe20000011623 */
[----:B------:R-:W-:Y:S01]  /*25e0*/  IMAD.MOV.U32 R7, RZ, RZ, 0x3e055027 ;  /* 0x3e055027ff077424 */ /* 0x000fe200078e00ff */
[----:B------:R-:W-:Y:S01]  /*25f0*/  SHF.L.U32 R2, R31, 0x4, RZ ;  /* 0x000000041f027819 */ /* 0x000fe200000006ff */
[----:B------:R-:W0:Y:S01]  /*2600*/  MUFU.RCP R8, R20 ;  /* 0x0000001400087308 */ /* 0x000e220000001000 */
[----:B------:R-:W-:Y:S01]  /*2610*/  LOP3.LUT R0, R0, R35, RZ, 0x3c, !PT ;  /* 0x0000002300007212 */ /* 0x000fe200078e3cff */
[----:B------:R-:W-:Y:S01]  /*2620*/  BSSY.RECONVERGENT B4, `(.L_x_59) ;  /* 0x000002d000047945 */ /* 0x000fe20003800200 */
[----:B------:R-:W-:-:S03]  /*2630*/  IADD3 R34, PT, PT, R34, 0x587c5, RZ ;  /* 0x000587c522227810 */ /* 0x000fc60007ffe0ff */
[----:B------:R-:W-:-:S05]  /*2640*/  IMAD.SHL.U32 R3, R0, 0x2, RZ ;  /* 0x0000000200037824 */ /* 0x000fca00078e00ff */
[----:B------:R-:W-:-:S04]  /*2650*/  LOP3.LUT R3, R31, R2, R3, 0x96, !PT ;  /* 0x000000021f037212 */ /* 0x000fc800078e9603 */
[----:B------:R-:W-:Y:S01]  /*2660*/  LOP3.LUT R9, R3, R0, RZ, 0x3c, !PT ;  /* 0x0000000003097212 */ /* 0x000fe200078e3cff */
[----:B------:R-:W-:-:S04]  /*2670*/  HFMA2 R3, -RZ, RZ, 0.1171875, 0 ;  /* 0x2f800000ff037431 */ /* 0x000fc800000001ff */
[----:B------:R-:W-:-:S05]  /*2680*/  IMAD.IADD R0, R9, 0x1, R34 ;  /* 0x0000000109007824 */ /* 0x000fca00078e0222 */
[----:B------:R-:W-:-:S05]  /*2690*/  I2FP.F32.U32 R0, R0 ;  /* 0x0000000000007245 */ /* 0x000fca0000201000 */
[----:B------:R-:W-:-:S05]  /*26a0*/  FFMA R0, R0, R3, 1.1641532182693481445e-10 ;  /* 0x2f00000000007423 */ /* 0x000fca0000000003 */
[----:B------:R-:W-:-:S13]  /*26b0*/  FSETP.GEU.AND P1, PT, R0, 1.175494350822287508e-38, PT ;  /* 0x008000000000780b */ /* 0x000fda0003f2e000 */
[----:B------:R-:W-:-:S04]  /*26c0*/  @!P1 FMUL R0, R0, 8388608 ;  /* 0x4b00000000009820 */ /* 0x000fc80000400000 */
[----:B------:R-:W-:-:S05]  /*26d0*/  VIADD R2, R0, 0xc0d55555 ;  /* 0xc0d5555500027836 */ /* 0x000fca0000000000 */
[----:B------:R-:W-:-:S04]  /*26e0*/  LOP3.LUT R3, R2, 0xff800000, RZ, 0xc0, !PT ;  /* 0xff80000002037812 */ /* 0x000fc800078ec0ff */
[-C--:B------:R-:W-:Y:S02]  /*26f0*/  IADD3 R2, PT, PT, R0, -R3.reuse, RZ ;  /* 0x8000000300027210 */ /* 0x080fe40007ffe0ff */
[----:B------:R-:W-:-:S03]  /*2700*/  I2FP.F32.S32 R3, R3 ;  /* 0x0000000300037245 */ /* 0x000fc60000201400 */
[----:B------:R-:W-:Y:S01]  /*2710*/  FADD R4, R2, -1 ;  /* 0xbf80000002047421 */ /* 0x000fe20000000000 */
[----:B------:R-:W-:Y:S02]  /*2720*/  FSEL R2, RZ, -23, P1 ;  /* 0xc1b80000ff027808 */ /* 0x000fe40000800000 */
[----:B------:R-:W-:Y:S01]  /*2730*/  ISETP.GT.U32.AND P1, PT, R0, 0x7f7fffff, PT ;  /* 0x7f7fffff0000780c */ /* 0x000fe20003f24070 */
[C---:B------:R-:W-:Y:S02]  /*2740*/  FFMA R7, R4.reuse, -R7, 0.14084610342979431152 ;  /* 0x3e1039f604077423 */ /* 0x040fe40000000807 */
[----:B------:R-:W-:Y:S01]  /*2750*/  FFMA R2, R3, 1.1920928955078125e-07, R2 ;  /* 0x3400000003027823 */ /* 0x000fe20000000002 */
[----:B------:R-:W-:Y:S01]  /*2760*/  MOV R3, 0x7f800000 ;  /* 0x7f80000000037802 */ /* 0x000fe20000000f00 */
[----:B------:R-:W-:-:S04]  /*2770*/  FFMA R7, R4, R7, -0.12148627638816833496 ;  /* 0xbdf8cdcc04077423 */ /* 0x000fc80000000007 */
[----:B------:R-:W-:-:S04]  /*2780*/  FFMA R7, R4, R7, 0.13980610668659210205 ;  /* 0x3e0f295504077423 */ /* 0x000fc80000000007 */
[----:B------:R-:W-:-:S04]  /*2790*/  FFMA R7, R4, R7, -0.16684235632419586182 ;  /* 0xbe2ad8b904077423 */ /* 0x000fc80000000007 */
[----:B------:R-:W-:-:S04]  /*27a0*/  FFMA R7, R4, R7, 0.20012299716472625732 ;  /* 0x3e4ced0b04077423 */ /* 0x000fc80000000007 */
[----:B------:R-:W-:-:S04]  /*27b0*/  FFMA R7, R4, R7, -0.24999669194221496582 ;  /* 0xbe7fff2204077423 */ /* 0x000fc80000000007 */
[----:B------:R-:W-:-:S04]  /*27c0*/  FFMA R7, R4, R7, 0.33333182334899902344 ;  /* 0x3eaaaa7804077423 */ /* 0x000fc80000000007 */
[----:B------:R-:W-:-:S04]  /*27d0*/  FFMA R7, R4, R7, -0.5 ;  /* 0xbf00000004077423 */ /* 0x000fc80000000007 */
[----:B------:R-:W-:-:S04]  /*27e0*/  FMUL R7, R4, R7 ;  /* 0x0000000704077220 */ /* 0x000fc80000400000 */
[----:B------:R-:W-:-:S04]  /*27f0*/  FFMA R7, R4, R7, R4 ;  /* 0x0000000704077223 */ /* 0x000fc80000000004 */
[----:B------:R-:W-:Y:S01]  /*2800*/  FFMA R2, R2, 0.69314718246459960938, R7 ;  /* 0x3f31721802027823 */ /* 0x000fe20000000007 */
[C---:B------:R-:W-:Y:S01]  /*2810*/  @P1 FFMA R2, R0.reuse, R3, +INF ;  /* 0x7f80000000021423 */ /* 0x040fe20000000003 */
[----:B------:R-:W-:Y:S01]  /*2820*/  FSETP.NEU.AND P1, PT, R0, RZ, PT ;  /* 0x000000ff0000720b */ /* 0x000fe20003f2d000 */
[----:B0-----:R-:W-:-:S03]  /*2830*/  FFMA R3, R8, -R20, 1 ;  /* 0x3f80000008037423 */ /* 0x001fc60000000814 */
[----:B------:R-:W-:Y:S01]  /*2840*/  FSEL R0, -R2, +INF , P1 ;  /* 0x7f80000002007808 */ /* 0x000fe20000800100 */
[----:B------:R-:W-:-:S04]  /*2850*/  FFMA R3, R8, R3, R8 ;  /* 0x0000000308037223 */ /* 0x000fc80000000008 */
[----:B------:R-:W-:-:S03]  /*2860*/  FFMA R7, R0, R3, RZ ;  /* 0x0000000300077223 */ /* 0x000fc600000000ff */
[----:B------:R-:W0:Y:S01]  /*2870*/  FCHK P1, R0, R20 ;  /* 0x0000001400007302 */ /* 0x000e220000020000 */
[----:B------:R-:W-:-:S04]  /*2880*/  FFMA R2, R7, -R20, R0 ;  /* 0x8000001407027223 */ /* 0x000fc80000000000 */
[----:B------:R-:W-:Y:S01]  /*2890*/  FFMA R2, R3, R2, R7 ;  /* 0x0000000203027223 */ /* 0x000fe20000000007 */
[----:B0-----:R-:W-:Y:S06]  /*28a0*/  @!P1 BRA `(.L_x_60) ;  /* 0x0000000000109947 */ /* 0x001fec0003800000 */
[----:B------:R-:W-:Y:S01]  /*28b0*/  IMAD.MOV.U32 R52, RZ, RZ, R20 ;  /* 0x000000ffff347224 */ /* 0x000fe200078e0014 */
[----:B------:R-:W-:-:S07]  /*28c0*/  MOV R40, 0x28e0 ;  /* 0x000028e000287802 */ /* 0x000fce0000000f00 */
[----:B------:R-:W-:Y:S05]  /*28d0*/  CALL.REL.NOINC `($__internal_6_$__cuda_sm3x_div_rn_noftz_f32_slowpath) ;  /* 0x000000c000d47944 */ /* 0x000fea0003c00000 */
[----:B------:R-:W-:-:S07]  /*28e0*/  MOV R2, R0 ;  /* 0x0000000000027202 */ /* 0x000fce0000000f00 */
.L_x_60:
[----:B------:R-:W-:Y:S05]  /*28f0*/  BSYNC.RECONVERGENT B4 ;  /* 0x0000000000047941 */ /* 0x000fea0003800200 */
.L_x_59:
[----:B------:R-:W0:Y:S01]  /*2900*/  MUFU.RCP R0, R11 ;  /* 0x0000000b00007308 */ /* 0x000e220000001000 */
[----:B------:R-:W-:Y:S07]  /*2910*/  BSSY.RECONVERGENT B4, `(.L_x_61) ;  /* 0x000000c000047945 */ /* 0x000fee0003800200 */
[----:B------:R-:W1:Y:S01]  /*2920*/  FCHK P1, R2, R11 ;  /* 0x0000000b02007302 */ /* 0x000e620000020000 */
[----:B0-----:R-:W-:-:S04]  /*2930*/  FFMA R3, R0, -R11, 1 ;  /* 0x3f80000000037423 */ /* 0x001fc8000000080b */
[----:B------:R-:W-:-:S04]  /*2940*/  FFMA R0, R0, R3, R0 ;  /* 0x0000000300007223 */ /* 0x000fc80000000000 */
[----:B------:R-:W-:-:S04]  /*2950*/  FFMA R3, R0, R2, RZ ;  /* 0x0000000200037223 */ /* 0x000fc800000000ff */
[----:B------:R-:W-:-:S04]  /*2960*/  FFMA R4, R3, -R11, R2 ;  /* 0x8000000b03047223 */ /* 0x000fc80000000002 */
[----:B------:R-:W-:Y:S01]  /*2970*/  FFMA R0, R0, R4, R3 ;  /* 0x0000000400007223 */ /* 0x000fe20000000003 */
[----:B-1----:R-:W-:Y:S06]  /*2980*/  @!P1 BRA `(.L_x_62) ;  /* 0x0000000000109947 */ /* 0x002fec0003800000 */
[----:B------:R-:W-:Y:S01]  /*2990*/  IMAD.MOV.U32 R0, RZ, RZ, R2 ;  /* 0x000000ffff007224 */ /* 0x000fe200078e0002 */
[----:B------:R-:W-:Y:S02]  /*29a0*/  MOV R52, R11 ;  /* 0x0000000b00347202 */ /* 0x000fe40000000f00 */
[----:B------:R-:W-:-:S07]  /*29b0*/  MOV R40, 0x29d0 ;  /* 0x000029d000287802 */ /* 0x000fce0000000f00 */
[----:B------:R-:W-:Y:S05]  /*29c0*/  CALL.REL.NOINC `($__internal_6_$__cuda_sm3x_div_rn_noftz_f32_slowpath) ;  /* 0x000000c000987944 */ /* 0x000fea0003c00000 */
.L_x_62:
[----:B------:R-:W-:Y:S05]  /*29d0*/  BSYNC.RECONVERGENT B4 ;  /* 0x0000000000047941 */ /* 0x000fea0003800200 */
.L_x_61:
[----:B------:R-:W-:Y:S01]  /*29e0*/  FADD R0, R0, 0.5 ;  /* 0x3f00000000007421 */ /* 0x000fe20000000000 */
[----:B------:R-:W-:Y:S01]  /*29f0*/  IMAD.MOV.U32 R2, RZ, RZ, R30 ;  /* 0x000000ffff027224 */ /* 0x000fe200078e001e */
[----:B------:R-:W-:Y:S01]  /*2a00*/  MOV R7, R30 ;  /* 0x0000001e00077202 */ /* 0x000fe20000000f00 */
[----:B------:R-:W-:Y:S01]  /*2a10*/  IMAD.MOV.U32 R8, RZ, RZ, R31 ;  /* 0x000000ffff087224 */ /* 0x000fe200078e001f */
[----:B------:R0:W1:Y:S01]  /*2a20*/  F2I.FLOOR.NTZ R4, R0 ;  /* 0x0000000000047305 */ /* 0x0000620000207100 */
[----:B------:R-:W-:Y:S01]  /*2a30*/  MOV R40, R33 ;  /* 0x0000002100287202 */ /* 0x000fe20000000f00 */
[----:B------:R-:W-:Y:S01]  /*2a40*/  IMAD.MOV.U32 R35, RZ, RZ, R32 ;  /* 0x000000ffff237224 */ /* 0x000fe200078e0020 */
[----:B------:R-:W-:Y:S01]  /*2a50*/  MOV R30, R31 ;  /* 0x0000001f001e7202 */ /* 0x000fe20000000f00 */
[----:B------:R-:W-:Y:S01]  /*2a60*/  IMAD.MOV.U32 R33, RZ, RZ, R2 ;  /* 0x000000ffff217224 */ /* 0x000fe200078e0002 */
[----:B------:R-:W-:-:S07]  /*2a70*/  MOV R31, R9 ;  /* 0x00000009001f7202 */ /* 0x000fce0000000f00 */
.L_x_58:
[----:B------:R-:W-:Y:S05]  /*2a80*/  BSYNC.RECONVERGENT B3 ;  /* 0x0000000000037941 */ /* 0x000fea0003800200 */
.L_x_57:
[----:B------:R-:W-:Y:S05]  /*2a90*/  @!P0 BRA `(.L_x_63) ;  /* 0x000000ac00288947 */ /* 0x000fea0003800000 */
[----:B0-----:R-:W-:Y:S01]  /*2aa0*/  SHF.R.U32.HI R0, RZ, 0x2, R35 ;  /* 0x00000002ff007819 */ /* 0x001fe20000011623 */
[----:B------:R-:W-:-:S03]  /*2ab0*/  IMAD.MOV.U32 R13, RZ, RZ, 0x2f800000 ;  /* 0x2f800000ff0d7424 */ /* 0x000fc600078e00ff */
[----:B------:R-:W-:Y:S01]  /*2ac0*/  LOP3.LUT R3, R0, R35, RZ, 0x3c, !PT ;  /* 0x0000002300037212 */ /* 0x000fe200078e3cff */
[----:B------:R-:W-:-:S03]  /*2ad0*/  IMAD.SHL.U32 R0, R9, 0x10, RZ ;  /* 0x0000001009007824 */ /* 0x000fc600078e00ff */
[----:B------:R-:W-:-:S04]  /*2ae0*/  SHF.L.U32 R2, R3, 0x1, RZ ;  /* 0x0000000103027819 */ /* 0x000fc800000006ff */
[----:B------:R-:W-:-:S04]  /*2af0*/  LOP3.LUT R0, R9, R0, R2, 0x96, !PT ;  /* 0x0000000009007212 */ /* 0x000fc800078e9602 */
[----:B------:R-:W-:-:S04]  /*2b00*/  LOP3.LUT R30, R0, R3, RZ, 0x3c, !PT ;  /* 0x00000003001e7212 */ /* 0x000fc800078e3cff */
[----:B------:R-:W-:-:S04]  /*2b10*/  IADD3 R0, PT, PT, R34, 0x587c5, R30 ;  /* 0x000587c522007810 */ /* 0x000fc80007ffe01e */
[----:B------:R-:W-:-:S05]  /*2b20*/  I2FP.F32.U32 R0, R0 ;  /* 0x0000000000007245 */ /* 0x000fca0000201000 */
[----:B------:R-:W-:-:S05]  /*2b30*/  FFMA R0, R0, R13, 1.1641532182693481445e-10 ;  /* 0x2f00000000007423 */ /* 0x000fca000000000d */
[----:B------:R-:W-:-:S13]  /*2b40*/  FSETP.GEU.AND P0, PT, R0, 0.5, PT ;  /* 0x3f0000000000780b */ /* 0x000fda0003f0e000 */
[----:B------:R-:W-:Y:S05]  /*2b50*/  @P0 BRA `(.L_x_64) ;  /* 0x00000004001c0947 */ /* 0x000fea0003800000 */
[----:B------:R-:W-:Y:S01]  /*2b60*/  SHF.R.U32.HI R3, RZ, 0x2, R40 ;  /* 0x00000002ff037819 */ /* 0x000fe20000011628 */
[----:B------:R-:W0:Y:S01]  /*2b70*/  MUFU.RCP R12, R17 ;  /* 0x00000011000c7308 */ /* 0x000e220000001000 */
[----:B------:R-:W-:Y:S01]  /*2b80*/  SHF.L.U32 R0, R30, 0x4, RZ ;  /* 0x000000041e007819 */ /* 0x000fe200000006ff */
[----:B------:R-:W-:Y:S01]  /*2b90*/  BSSY.RECONVERGENT B3, `(.L_x_65) ;  /* 0x000002e000037945 */ /* 0x000fe20003800200 */
[----:B------:R-:W-:Y:S02]  /*2ba0*/  LOP3.LUT R3, R3, R40, RZ, 0x3c, !PT ;  /* 0x0000002803037212 */ /* 0x000fe400078e3cff */
[----:B------:R-:W-:-:S03]  /*2bb0*/  IADD3 R34, PT, PT, R34, 0xb0f8a, RZ ;  /* 0x000b0f8a22227810 */ /* 0x000fc60007ffe0ff */
[----:B------:R-:W-:-:S05]  /*2bc0*/  IMAD.SHL.U32 R2, R3, 0x2, RZ ;  /* 0x0000000203027824 */ /* 0x000fca00078e00ff */
[----:B------:R-:W-:-:S04]  /*2bd0*/  LOP3.LUT R3, R3, R2, R0, 0x96, !PT ;  /* 0x0000000203037212 */ /* 0x000fc800078e9600 */
[----:B------:R-:W-:-:S05]  /*2be0*/  LOP3.LUT R31, R3, R30, RZ, 0x3c, !PT ;  /* 0x0000001e031f7212 */ /* 0x000fca00078e3cff */
[----:B------:R-:W-:-:S05]  /*2bf0*/  IMAD.IADD R0, R31, 0x1, R34 ;  /* 0x000000011f007824 */ /* 0x000fca00078e0222 */
[----:B------:R-:W-:-:S05]  /*2c00*/  I2FP.F32.U32 R0, R0 ;  /* 0x0000000000007245 */ /* 0x000fca0000201000 */
[----:B------:R-:W-:Y:S01]  /*2c10*/  FFMA R0, R0, R13, 1.1641532182693481445e-10 ;  /* 0x2f00000000007423 */ /* 0x000fe2000000000d */
[----:B------:R-:W-:-:S04]  /*2c20*/  HFMA2 R13, -RZ, RZ, 1.5048828125, 33.21875 ;  /* 0x3e055027ff0d7431 */ /* 0x000fc800000001ff */
[----:B------:R-:W-:-:S13]  /*2c30*/  FSETP.GEU.AND P0, PT, R0, 1.175494350822287508e-38, PT ;  /* 0x008000000000780b */ /* 0x000fda0003f0e000 */
[----:B------:R-:W-:-:S05]  /*2c40*/  @!P0 FMUL R0, R0, 8388608 ;  /* 0x4b00000000008820 */ /* 0x000fca0000400000 */
[----:B------:R-:W-:-:S04]  /*2c50*/  IADD3 R2, PT, PT, R0, -0x3f2aaaab, RZ ;  /* 0xc0d5555500027810 */ /* 0x000fc80007ffe0ff */
[----:B------:R-:W-:-:S05]  /*2c60*/  LOP3.LUT R3, R2, 0xff800000, RZ, 0xc0, !PT ;  /* 0xff80000002037812 */ /* 0x000fca00078ec0ff */
[----:B------:R-:W-:Y:S01]  /*2c70*/  IMAD.IADD R2, R0, 0x1, -R3 ;  /* 0x0000000100027824 */ /* 0x000fe200078e0a03 */
[----:B------:R-:W-:-:S03]  /*2c80*/  I2FP.F32.S32 R3, R3 ;  /* 0x0000000300037245 */ /* 0x000fc60000201400 */
[----:B------:R-:W-:Y:S01]  /*2c90*/  FADD R10, R2, -1 ;  /* 0xbf800000020a7421 */ /* 0x000fe20000000000 */
[----:B------:R-:W-:Y:S02]  /*2ca0*/  FSEL R2, RZ, -23, P0 ;  /* 0xc1b80000ff027808 */ /* 0x000fe40000000000 */
[----:B------:R-:W-:Y:S01]  /*2cb0*/  ISETP.GT.U32.AND P0, PT, R0, 0x7f7fffff, PT ;  /* 0x7f7fffff0000780c */ /* 0x000fe20003f04070 */
[C---:B------:R-:W-:Y:S02]  /*2cc0*/  FFMA R13, R10.reuse, -R13, 0.14084610342979431152 ;  /* 0x3e1039f60a0d7423 */ /* 0x040fe4000000080d */
[----:B------:R-:W-:Y:S01]  /*2cd0*/  FFMA R2, R3, 1.1920928955078125e-07, R2 ;  /* 0x3400000003027823 */ /* 0x000fe20000000002 */
[----:B------:R-:W-:Y:S02]  /*2ce0*/  IMAD.MOV.U32 R3, RZ, RZ, 0x7f800000 ;  /* 0x7f800000ff037424 */ /* 0x000fe400078e00ff */
        /* <DEDUP_REMOVED lines=20> */
[----:B------:R-:W-:Y:S02]  /*2e30*/  MOV R52, R17 ;  /* 0x0000001100347202 */ /* 0x000fe40000000f00 */
[----:B------:R-:W-:-:S07]  /*2e40*/  MOV R40, 0x2e60 ;  /* 0x00002e6000287802 */ /* 0x000fce0000000f00 */
[----:B-1----:R-:W-:Y:S05]  /*2e50*/  CALL.REL.NOINC `($__internal_6_$__cuda_sm3x_div_rn_noftz_f32_slowpath) ;  /* 0x000000bc00747944 */ /* 0x002fea0003c00000 */
[----:B------:R-:W-:-:S07]  /*2e60*/  IMAD.MOV.U32 R2, RZ, RZ, R0 ;  /* 0x000000ffff027224 */ /* 0x000fce00078e0000 */
.L_x_66:
[----:B------:R-:W-:Y:S05]  /*2e70*/  BSYNC.RECONVERGENT B3 ;  /* 0x0000000000037941 */ /* 0x000fea0003800200 */
.L_x_65:
[----:B------:R-:W0:Y:S01]  /*2e80*/  MUFU.RCP R0, R11 ;  /* 0x0000000b00007308 */ /* 0x000e220000001000 */
[----:B------:R-:W-:Y:S07]  /*2e90*/  BSSY.RECONVERGENT B3, `(.L_x_67) ;  /* 0x000000c000037945 */ /* 0x000fee0003800200 */
[----:B------:R-:W2:Y:S01]  /*2ea0*/  FCHK P0, R2, R11 ;  /* 0x0000000b02007302 */ /* 0x000ea20000000000 */
[----:B0-----:R-:W-:-:S04]  /*2eb0*/  FFMA R3, R0, -R11, 1 ;  /* 0x3f80000000037423 */ /* 0x001fc8000000080b */
[----:B------:R-:W-:-:S04]  /*2ec0*/  FFMA R0, R0, R3, R0 ;  /* 0x0000000300007223 */ /* 0x000fc80000000000 */
[----:B------:R-:W-:-:S04]  /*2ed0*/  FFMA R3, R0, R2, RZ ;  /* 0x0000000200037223 */ /* 0x000fc800000000ff */
[----:B------:R-:W-:-:S04]  /*2ee0*/  FFMA R10, R3, -R11, R2 ;  /* 0x8000000b030a7223 */ /* 0x000fc80000000002 */
[----:B------:R-:W-:Y:S01]  /*2ef0*/  FFMA R0, R0, R10, R3 ;  /* 0x0000000a00007223 */ /* 0x000fe20000000003 */
[----:B--2---:R-:W-:Y:S06]  /*2f00*/  @!P0 BRA `(.L_x_68) ;  /* 0x0000000000108947 */ /* 0x004fec0003800000 */
[----:B------:R-:W-:Y:S01]  /*2f10*/  MOV R0, R2 ;  /* 0x0000000200007202 */ /* 0x000fe20000000f00 */
[----:B------:R-:W-:Y:S01]  /*2f20*/  IMAD.MOV.U32 R52, RZ, RZ, R11 ;  /* 0x000000ffff347224 */ /* 0x000fe200078e000b */
[----:B------:R-:W-:-:S07]  /*2f30*/  MOV R40, 0x2f50 ;  /* 0x00002f5000287802 */ /* 0x000fce0000000f00 */
[----:B-1----:R-:W-:Y:S05]  /*2f40*/  CALL.REL.NOINC `($__internal_6_$__cuda_sm3x_div_rn_noftz_f32_slowpath) ;  /* 0x000000bc00387944 */ /* 0x002fea0003c00000 */
.L_x_68:
[----:B------:R-:W-:Y:S05]  /*2f50*/  BSYNC.RECONVERGENT B3 ;  /* 0x0000000000037941 */ /* 0x000fea0003800200 */
.L_x_67:
[----:B------:R-:W-:Y:S01]  /*2f60*/  FADD R0, R0, 0.5 ;  /* 0x3f00000000007421 */ /* 0x000fe20000000000 */
[----:B------:R-:W-:Y:S02]  /*2f70*/  HFMA2 R2, -RZ, RZ, 0, 0 ;  /* 0x00000000ff027431 */ /* 0x000fe400000001ff */
[----:B------:R-:W-:Y:S01]  /*2f80*/  IMAD.MOV.U32 R33, RZ, RZ, R9 ;  /* 0x000000ffff217224 */ /* 0x000fe200078e0009 */
[----:B------:R-:W-:Y:S01]  /*2f90*/  MOV R40, R8 ;  /* 0x0000000800287202 */ /* 0x000fe20000000f00 */
[----:B------:R0:W2:Y:S01]  /*2fa0*/  F2I.FLOOR.NTZ R3, R0 ;  /* 0x0000000000037305 */ /* 0x0000a20000207100 */
[----:B------:R-:W-:Y:S01]  /*2fb0*/  IMAD.MOV.U32 R35, RZ, RZ, R7 ;  /* 0x000000ffff237224 */ /* 0x000fe200078e0007 */
[----:B------:R-:W-:Y:S06]  /*2fc0*/  BRA `(.L_x_63) ;  /* 0x000000a400dc7947 */ /* 0x000fec0003800000 */
.L_x_64:
        /* <DEDUP_REMOVED lines=49> */
.L_x_70:
[----:B------:R-:W-:Y:S05]  /*32e0*/  BSYNC.RECONVERGENT B3 ;  /* 0x0000000000037941 */ /* 0x000fea0003800200 */
.L_x_69:
        /* <DEDUP_REMOVED lines=13> */
.L_x_72:
[----:B------:R-:W-:Y:S05]  /*33c0*/  BSYNC.RECONVERGENT B3 ;  /* 0x0000000000037941 */ /* 0x000fea0003800200 */
.L_x_71:
[----:B------:R-:W-:Y:S01]  /*33d0*/  FADD R0, R0, 0.5 ;  /* 0x3f00000000007421 */ /* 0x000fe20000000000 */
[----:B------:R-:W-:Y:S02]  /*33e0*/  HFMA2 R2, -RZ, RZ, 0, 5.9604644775390625e-08 ;  /* 0x00000001ff027431 */ /* 0x000fe400000001ff */
[----:B------:R-:W-:Y:S01]  /*33f0*/  IMAD.MOV.U32 R33, RZ, RZ, R9 ;  /* 0x000000ffff217224 */ /* 0x000fe200078e0009 */
[----:B------:R-:W-:Y:S01]  /*3400*/  MOV R40, R8 ;  /* 0x0000000800287202 */ /* 0x000fe20000000f00 */
[----:B------:R0:W2:Y:S01]  /*3410*/  F2I.FLOOR.NTZ R3, R0 ;  /* 0x0000000000037305 */ /* 0x0000a20000207100 */
[----:B------:R-:W-:Y:S01]  /*3420*/  IMAD.MOV.U32 R35, RZ, RZ, R7 ;  /* 0x000000ffff237224 */ /* 0x000fe200078e0007 */
[----:B------:R-:W-:Y:S06]  /*3430*/  BRA `(.L_x_63) ;  /* 0x000000a000c07947 */ /* 0x000fec0003800000 */
.L_x_56:
[----:B------:R0:W5:Y:S01]  /*3440*/  @P1 LDG.E R4, desc[UR8][R26.64] ;  /* 0x000000081a041981 */ /* 0x000162000c1e1900 */
[----:B------:R-:W1:Y:S03]  /*3450*/  LDCU UR4, c[0x3][0x80] ;  /* 0x00c01000ff0477ac */ /* 0x000e660008000800 */
[----:B------:R0:W5:Y:S04]  /*3460*/  @P0 LDG.E R3, desc[UR8][R24.64] ;  /* 0x0000000818030981 */ /* 0x000168000c1e1900 */
[----:B------:R0:W5:Y:S01]  /*3470*/  @P0 LDG.E R2, desc[UR8][R22.64] ;  /* 0x0000000816020981 */ /* 0x000162000c1e1900 */
[----:B------:R-:W-:Y:S01]  /*3480*/  MOV R40, R32 ;  /* 0x0000002000287202 */ /* 0x000fe20000000f00 */
[----:B-1----:R-:W-:-:S09]  /*3490*/  UISETP.GE.AND UP0, UPT, UR4, 0x1, UPT ;  /* 0x000000010400788c */ /* 0x002fd2000bf06270 */
[----:B0-----:R-:W-:Y:S05]  /*34a0*/  BRA.U !UP0, `(.L_x_63) ;  /* 0x000000a108a47547 */ /* 0x001fea000b800000 */
[----:B------:R-:W0:Y:S01]  /*34b0*/  MUFU.RCP R0, R7 ;  /* 0x0000000700007308 */ /* 0x000e220000001000 */
[----:B------:R-:W-:Y:S01]  /*34c0*/  BSSY.RECONVERGENT B3, `(.L_x_73) ;  /* 0x000000e000037945 */ /* 0x000fe20003800200 */
[----:B------:R-:W-:-:S06]  /*34d0*/  FMUL R9, R20, R7 ;  /* 0x0000000714097220 */ /* 0x000fcc0000400000 */
        /* <DEDUP_REMOVED lines=10> */
[----:B-----5:R-:W-:Y:S05]  /*3580*/  CALL.REL.NOINC `($__internal_6_$__cuda_sm3x_div_rn_noftz_f32_slowpath) ;  /* 0x000000b400a87944 */ /* 0x020fea0003c00000 */
[----:B------:R-:W-:-:S07]  /*3590*/  IMAD.MOV.U32 R8, RZ, RZ, R0 ;  /* 0x000000ffff087224 */ /* 0x000fce00078e0000 */
.L_x_74:
[----:B------:R-:W-:Y:S05]  /*35a0*/  BSYNC.RECONVERGENT B3 ;  /* 0x0000000000037941 */ /* 0x000fea0003800200 */
.L_x_73:
[----:B------:R-:W-:Y:S01]  /*35b0*/  FMUL R7, R11, R20 ;  /* 0x000000140b077220 */ /* 0x000fe20000400000 */
[----:B------:R-:W-:Y:S01]  /*35c0*/  IMAD.MOV.U32 R38, RZ, RZ, 0x0 ;  /* 0x00000000ff267424 */ /* 0x000fe200078e00ff */
[----:B------:R-:W-:Y:S01]  /*35d0*/  MOV R39, 0x3fd80000 ;  /* 0x3fd8000000277802 */ /* 0x000fe20000000f00 */
[----:B------:R-:W-:Y:S01]  /*35e0*/  BSSY.RECONVERGENT B0, `(.L_x_75) ;  /* 0x0000016000007945 */ /* 0x000fe20003800200 */
[----:B------:R-:W0:Y:S08]  /*35f0*/  F2F.F64.F32 R54, R7 ;  /* 0x0000000700367310 */ /* 0x000e300000201800 */
[----:B0-----:R-:W0:Y:S01]  /*3600*/  MUFU.RSQ64H R49, R55 ;  /* 0x0000003700317308 */ /* 0x001e220000001c00 */
[----:B------:R-:W-:-:S04]  /*3610*/  IADD3 R48, PT, PT, R55, -0x3500000, RZ ;  /* 0xfcb0000037307810 */ /* 0x000fc80007ffe0ff */
[----:B------:R-:W-:Y:S02]  /*3620*/  ISETP.GE.U32.AND P1, PT, R48, 0x7ca00000, PT ;  /* 0x7ca000003000780c */ /* 0x000fe40003f26070 */
[----:B0-----:R-:W-:-:S08]  /*3630*/  DMUL R40, R48, R48 ;  /* 0x0000003030287228 */ /* 0x001fd00000000000 */
[----:B------:R-:W-:-:S08]  /*3640*/  DFMA R40, R54, -R40, 1 ;  /* 0x3ff000003628742b */ /* 0x000fd00000000828 */
[----:B------:R-:W-:Y:S02]  /*3650*/  DFMA R38, R40, R38, 0.5 ;  /* 0x3fe000002826742b */ /* 0x000fe40000000026 */
[----:B------:R-:W-:-:S08]  /*3660*/  DMUL R42, R48, R40 ;  /* 0x00000028302a7228 */ /* 0x000fd00000000000 */
[----:B------:R-:W-:-:S08]  /*3670*/  DFMA R42, R38, R42, R48 ;  /* 0x0000002a262a722b */ /* 0x000fd00000000030 */
[----:B------:R-:W-:Y:S02]  /*3680*/  DMUL R40, R54, R42 ;  /* 0x0000002a36287228 */ /* 0x000fe40000000000 */
[----:B------:R-:W-:Y:S01]  /*3690*/  VIADD R45, R43, 0xfff00000 ;  /* 0xfff000002b2d7836 */ /* 0x000fe20000000000 */
[----:B------:R-:W-:-:S05]  /*36a0*/  MOV R44, R42 ;  /* 0x0000002a002c7202 */ /* 0x000fca0000000f00 */
[----:B------:R-:W-:-:S08]  /*36b0*/  DFMA R46, R40, -R40, R54 ;  /* 0x80000028282e722b */ /* 0x000fd00000000036 */
[----:B------:R-:W-:Y:S01]  /*36c0*/  DFMA R38, R46, R44, R40 ;  /* 0x0000002c2e26722b */ /* 0x000fe20000000028 */
[----:B------:R-:W-:Y:S10]  /*36d0*/  @!P1 BRA `(.L_x_76) ;  /* 0x0000000000189947 */ /* 0x000ff40003800000 */
[----:B------:R-:W-:Y:S01]  /*36e0*/  IMAD.MOV.U32 R44, RZ, RZ, R42 ;  /* 0x000000ffff2c7224 */ /* 0x000fe200078e002a */
[----:B------:R-:W-:Y:S02]  /*36f0*/  MOV R49, R55 ;  /* 0x0000003700317202 */ /* 0x000fe40000000f00 */
[----:B------:R-:W-:-:S07]  /*3700*/  MOV R0, 0x3720 ;  /* 0x0000372000007802 */ /* 0x000fce0000000f00 */
[----:B-----5:R-:W-:Y:S05]  /*3710*/  CALL.REL.NOINC `($__internal_2_$__cuda_sm20_dsqrt_rn_f64_mediumpath_v1) ;  /* 0x000000a800307944 */ /* 0x020fea0003c00000 */
[----:B------:R-:W-:Y:S01]  /*3720*/  IMAD.MOV.U32 R38, RZ, RZ, R56 ;  /* 0x000000ffff267224 */ /* 0x000fe200078e0038 */
[----:B------:R-:W-:-:S07]  /*3730*/  MOV R39, R57 ;  /* 0x0000003900277202 */ /* 0x000fce0000000f00 */
.L_x_76:
[----:B------:R-:W-:Y:S05]  /*3740*/  BSYNC.RECONVERGENT B0 ;  /* 0x0000000000007941 */ /* 0x000fea0003800200 */
.L_x_75:
[----:B------:R-:W-:Y:S02]  /*3750*/  HFMA2 R19, -RZ, RZ, 3.7421875, 0 ;  /* 0x437c0000ff137431 */ /* 0x000fe400000001ff */
[----:B------:R-:W-:Y:S01]  /*3760*/  IMAD.MOV.U32 R0, RZ, RZ, 0x3bbb989d ;  /* 0x3bbb989dff007424 */ /* 0x000fe200078e00ff */
[----:B------:R-:W-:Y:S01]  /*3770*/  UMOV UR4, URZ ;  /* 0x000000ff00047c82 */ /* 0x000fe20008000000 */
[----:B------:R-:W-:Y:S02]  /*3780*/  IMAD.MOV.U32 R40, RZ, RZ, R32 ;  /* 0x000000ffff287224 */ /* 0x000fe400078e0020 */
[----:B------:R-:W-:-:S04]  /*3790*/  FFMA.SAT R0, R7, R0, 0.5 ;  /* 0x3f00000007007423 */ /* 0x000fc80000002000 */
[----:B------:R-:W-:-:S04]  /*37a0*/  FFMA.RM R0, R0, R19, 12582913 ;  /* 0x4b40000100007423 */ /* 0x000fc80000004013 */
[----:B------:R-:W-:-:S04]  /*37b0*/  FADD R0, R0, -12583039 ;  /* 0xcb40007f00007421 */ /* 0x000fc80000000000 */
[----:B------:R-:W-:-:S04]  /*37c0*/  FFMA R0, R7, 1.4426950216293334961, -R0 ;  /* 0x3fb8aa3b07007823 */ /* 0x000fc80000000800 */
[----:B------:R-:W-:-:S06]  /*37d0*/  FFMA R7, R7, 1.925963033500011079e-08, R0 ;  /* 0x32a5706007077823 */ /* 0x000fcc0000000000 */
[----:B------:R-:W0:Y:S02]  /*37e0*/  MUFU.EX2 R7, R7 ;  /* 0x0000000700077308 */ /* 0x000e240000000800 */
.L_x_246:
[----:B-1----:R-:W1:Y:S01]  /*37f0*/  LDCU UR5, c[0x3][0x7c] ;  /* 0x00c00f80ff0577ac */ /* 0x002e620008000800 */
[----:B--2---:R-:W2:Y:S01]  /*3800*/  LDCU UR6, c[0x3][0x80] ;  /* 0x00c01000ff0677ac */ /* 0x004ea20008000800 */
[----:B------:R-:W-:Y:S02]  /*3810*/  UIADD3 UR4, UPT, UPT, UR4, 0x1, URZ ;  /* 0x0000000104047890 */ /* 0x000fe4000fffe0ff */
[----:B-1----:R-:W-:Y:S02]  /*3820*/  UISETP.NE.AND UP1, UPT, UR5, URZ, UPT ;  /* 0x000000ff0500728c */ /* 0x002fe4000bf25270 */
[----:B--2---:R-:W-:-:S07]  /*3830*/  UISETP.NE.AND UP0, UPT, UR4, UR6, UPT ;  /* 0x000000060400728c */ /* 0x004fce000bf05270 */
[----:B0--34-:R-:W-:Y:S05]  /*3840*/  BRA.U !UP1, `(.L_x_77) ;  /* 0x0000004909447547 */ /* 0x019fea000b800000 */
[----:B------:R-:W-:Y:S01]  /*3850*/  FMUL R46, R50, 6.2831854820251464844 ;  /* 0x40c90fdb322e7820 */ /* 0x000fe20000400000 */
[----:B------:R-:W-:Y:S03]  /*3860*/  BSSY.RECONVERGENT B0, `(.L_x_78) ;  /* 0x0000040000007945 */ /* 0x000fe60003800200 */
[C---:B------:R-:W-:Y:S01]  /*3870*/  FMUL R0, R46.reuse, 0.63661974668502807617 ;  /* 0x3f22f9832e007820 */ /* 0x040fe20000400000 */
[----:B------:R-:W-:-:S05]  /*3880*/  FSETP.GE.AND P1, PT, |R46|, 105615, PT ;  /* 0x47ce47802e00780b */ /* 0x000fca0003f26200 */
[----:B------:R-:W1:Y:S02]  /*3890*/  F2I.NTZ R0, R0 ;  /* 0x0000000000007305 */ /* 0x000e640000203100 */
[----:B-1----:R-:W-:-:S05]  /*38a0*/  I2FP.F32.S32 R19, R0 ;  /* 0x0000000000137245 */ /* 0x002fca0000201400 */
[----:B------:R-:W-:-:S04]  /*38b0*/  FFMA R32, R19, -1.5707962512969970703, R46 ;  /* 0xbfc90fda13207823 */ /* 0x000fc8000000002e */
[----:B------:R-:W-:-:S04]  /*38c0*/  FFMA R32, R19, -7.5497894158615963534e-08, R32 ;  /* 0xb3a2216813207823 */ /* 0x000fc80000000020 */
[----:B------:R-:W-:Y:S01]  /*38d0*/  FFMA R19, R19, -5.3903029534742383927e-15, R32 ;  /* 0xa7c234c513137823 */ /* 0x000fe20000000020 */
[----:B------:R-:W-:Y:S06]  /*38e0*/  @!P1 BRA `(.L_x_79) ;  /* 0x0000000000dc9947 */ /* 0x000fec0003800000 */
[----:B------:R-:W-:-:S13]  /*38f0*/  FSETP.NEU.AND P1, PT, |R46|, +INF , PT ;  /* 0x7f8000002e00780b */ /* 0x000fda0003f2d200 */
[----:B------:R-:W-:Y:S01]  /*3900*/  @!P1 FMUL R19, RZ, R46 ;  /* 0x0000002eff139220 */ /* 0x000fe20000400000 */
[----:B------:R-:W-:Y:S01]  /*3910*/  @!P1 MOV R0, RZ ;  /* 0x000000ff00009202 */ /* 0x000fe20000000f00 */
[----:B------:R-:W-:Y:S06]  /*3920*/  @!P1 BRA `(.L_x_79) ;  /* 0x0000000000cc9947 */ /* 0x000fec0003800000 */
[----:B------:R-:W-:Y:S02]  /*3930*/  IMAD.SHL.U32 R19, R46, 0x100, RZ ;  /* 0x000001002e137824 */ /* 0x000fe400078e00ff */
[----:B------:R-:W-:Y:S02]  /*3940*/  HFMA2 R41, -RZ, RZ, 0, 0 ;  /* 0x00000000ff297431 */ /* 0x000fe400000001ff */
[----:B------:R-:W-:Y:S01]  /*3950*/  IMAD.MOV.U32 R0, RZ, RZ, R1 ;  /* 0x000000ffff007224 */ /* 0x000fe200078e0001 */
[----:B------:R-:W1:Y:S01]  /*3960*/  LDCU.64 UR10, c[0x4][0x40] ;  /* 0x01000800ff0a77ac */ /* 0x000e620008000a00 */
[----:B------:R-:W-:Y:S01]  /*3970*/  LOP3.LUT R21, R19, 0x80000000, RZ, 0xfc, !PT ;  /* 0x8000000013157812 */ /* 0x000fe200078efcff */
[----:B------:R-:W-:Y:S01]  /*3980*/  UMOV UR6, URZ ;  /* 0x000000ff00067c82 */ /* 0x000fe20008000000 */
[----:B------:R-:W-:-:S05]  /*3990*/  UMOV UR5, URZ ;  /* 0x000000ff00057c82 */ /* 0x000fca0008000000 */
.L_x_80:
[----:B-1----:R-:W-:Y:S01]  /*39a0*/  MOV R42, UR10 ;  /* 0x0000000a002a7c02 */ /* 0x002fe20008000f00 */
[----:B------:R-:W-:-:S05]  /*39b0*/  IMAD.U32 R43, RZ, RZ, UR11 ;  /* 0x0000000bff2b7e24 */ /* 0x000fca000f8e00ff */
[----:B------:R-:W2:Y:S01]  /*39c0*/  LDG.E.CONSTANT R42, desc[UR8][R42.64] ;  /* 0x000000082a2a7981 */ /* 0x000ea2000c1e9900 */
[----:B------:R-:W-:Y:S02]  /*39d0*/  UIADD3 UR10, UP1, UPT, UR10, 0x4, URZ ;  /* 0x000000040a0a7890 */ /* 0x000fe4000ff3e0ff */
[----:B------:R-:W-:Y:S02]  /*39e0*/  UIADD3 UR5, UPT, UPT, UR5, 0x1, URZ ;  /* 0x0000000105057890 */ /* 0x000fe4000fffe0ff */
[----:B------:R-:W-:Y:S02]  /*39f0*/  UIADD3.X UR11, UPT, UPT, URZ, UR11, URZ, UP1, !UPT ;  /* 0x0000000bff0b7290 */ /* 0x000fe40008ffe4ff */
[----:B------:R-:W-:Y:S01]  /*3a00*/  UISETP.NE.AND UP1, UPT, UR5, 0x6, UPT ;  /* 0x000000060500788c */ /* 0x000fe2000bf25270 */
[----:B--2---:R-:W-:-:S03]  /*3a10*/  IMAD.WIDE.U32 R44, R42, R21, RZ ;  /* 0x000000152a2c7225 */ /* 0x004fc600078e00ff */
[----:B------:R-:W-:-:S04]  /*3a20*/  IADD3 R19, P1, PT, R44, R41, RZ ;  /* 0x000000292c137210 */ /* 0x000fc80007f3e0ff */
[----:B------:R-:W-:Y:S01]  /*3a30*/  IADD3.X R41, PT, PT, R45, UR6, RZ, P1, !PT ;  /* 0x000000062d297c10 */ /* 0x000fe20008ffe4ff */
[----:B------:R1:W-:Y:S02]  /*3a40*/  STL [R0], R19 ;  /* 0x0000001300007387 */ /* 0x0003e40000100800 */
[----:B-1----:R-:W-:Y:S01]  /*3a50*/  IADD3 R0, PT, PT, R0, 0x4, RZ ;  /* 0x0000000400007810 */ /* 0x002fe20007ffe0ff */
[----:B------:R-:W-:Y:S06]  /*3a60*/  BRA.U UP1, `(.L_x_80) ;  /* 0xfffffffd01cc7547 */ /* 0x000fec000b83ffff */
[----:B------:R-:W-:Y:S01]  /*3a70*/  SHF.R.U32.HI R21, RZ, 0x17, R46 ;  /* 0x00000017ff157819 */ /* 0x000fe2000001162e */
[----:B------:R1:W-:Y:S03]  /*3a80*/  STL [R1+0x18], R41 ;  /* 0x0000182901007387 */ /* 0x0003e60000100800 */
[C---:B------:R-:W-:Y:S02]  /*3a90*/  LOP3.LUT R0, R21.reuse, 0xe0, RZ, 0xc0, !PT ;  /* 0x000000e015007812 */ /* 0x040fe400078ec0ff */
[----:B------:R-:W-:-:S03]  /*3aa0*/  LOP3.LUT P1, RZ, R21, 0x1f, RZ, 0xc0, !PT ;  /* 0x0000001f15ff7812 */ /* 0x000fc6000782c0ff */
[----:B------:R-:W-:-:S05]  /*3ab0*/  VIADD R0, R0, 0xffffff80 ;  /* 0xffffff8000007836 */ /* 0x000fca0000000000 */
[----:B------:R-:W-:-:S05]  /*3ac0*/  SHF.R.U32.HI R0, RZ, 0x5, R0 ;  /* 0x00000005ff007819 */ /* 0x000fca0000011600 */
[----:B------:R-:W-:-:S05]  /*3ad0*/  IMAD R44, R0, -0x4, R1 ;  /* 0xfffffffc002c7824 */ /* 0x000fca00078e0201 */
[----:B------:R-:W2:Y:S04]  /*3ae0*/  LDL R0, [R44+0x18] ;  /* 0x000018002c007983 */ /* 0x000ea80000100800 */
[----:B------:R-:W2:Y:S04]  /*3af0*/  LDL R19, [R44+0x14] ;  /* 0x000014002c137983 */ /* 0x000ea80000100800 */
[----:B------:R-:W3:Y:S01]  /*3b00*/  @P1 LDL R32, [R44+0x10] ;  /* 0x000010002c201983 */ /* 0x000ee20000100800 */
[----:B------:R-:W-:Y:S01]  /*3b10*/  LOP3.LUT R21, R21, 0x1f, RZ, 0xc0, !PT ;  /* 0x0000001f15157812 */ /* 0x000fe200078ec0ff */
[----:B------:R-:W-:Y:S01]  /*3b20*/  UMOV UR6, 0x54442d19 ;  /* 0x54442d1900067882 */ /* 0x000fe20000000000 */
[----:B------:R-:W-:-:S02]  /*3b30*/  UMOV UR7, 0x3bf921fb ;  /* 0x3bf921fb00077882 */ /* 0x000fc40000000000 */
[-C--:B--2---:R-:W-:Y:S02]  /*3b40*/  @P1 SHF.L.W.U32.HI R0, R19, R21.reuse, R0 ;  /* 0x0000001513001219 */ /* 0x084fe40000010e00 */
[----:B---3--:R-:W-:Y:S02]  /*3b50*/  @P1 SHF.L.W.U32.HI R19, R32, R21, R19 ;  /* 0x0000001520131219 */ /* 0x008fe40000010e13 */
[----:B------:R-:W-:Y:S02]  /*3b60*/  ISETP.GE.AND P1, PT, R46, RZ, PT ;  /* 0x000000ff2e00720c */ /* 0x000fe40003f26270 */
[C---:B------:R-:W-:Y:S02]  /*3b70*/  SHF.L.W.U32.HI R21, R19.reuse, 0x2, R0 ;  /* 0x0000000213157819 */ /* 0x040fe40000010e00 */
[----:B------:R-:W-:Y:S02]  /*3b80*/  SHF.L.U32 R19, R19, 0x2, RZ ;  /* 0x0000000213137819 */ /* 0x000fe400000006ff */
[----:B------:R-:W-:-:S02]  /*3b90*/  SHF.R.S32.HI R32, RZ, 0x1f, R21 ;  /* 0x0000001fff207819 */ /* 0x000fc40000011415 */
[----:B------:R-:W-:Y:S02]  /*3ba0*/  SHF.R.U32.HI R0, RZ, 0x1e, R0 ;  /* 0x0000001eff007819 */ /* 0x000fe40000011600 */
[C---:B------:R-:W-:Y:S02]  /*3bb0*/  LOP3.LUT R42, R32.reuse, R19, RZ, 0x3c, !PT ;  /* 0x00000013202a7212 */ /* 0x040fe400078e3cff */
[----:B------:R-:W-:Y:S02]  /*3bc0*/  LOP3.LUT R43, R32, R21, RZ, 0x3c, !PT ;  /* 0x00000015202b7212 */ /* 0x000fe400078e3cff */
[C---:B------:R-:W-:Y:S02]  /*3bd0*/  LEA.HI R0, R21.reuse, R0, RZ, 0x1 ;  /* 0x0000000015007211 */ /* 0x040fe400078f08ff */
[----:B------:R-:W-:Y:S02]  /*3be0*/  LOP3.LUT R46, R21, R46, RZ, 0x3c, !PT ;  /* 0x0000002e152e7212 */ /* 0x000fe400078e3cff */
[----:B------:R-:W2:Y:S01]  /*3bf0*/  I2F.F64.S64 R42, R42 ;  /* 0x0000002a002a7312 */ /* 0x000ea20000301c00 */
[----:B------:R-:W-:Y:S01]  /*3c00*/  IMAD.MOV R19, RZ, RZ, -R0 ;  /* 0x000000ffff137224 */ /* 0x000fe200078e0a00 */
[----:B------:R-:W-:-:S04]  /*3c10*/  ISETP.GE.AND P2, PT, R46, RZ, PT ;  /* 0x000000ff2e00720c */ /* 0x000fc80003f46270 */
[----:B------:R-:W-:Y:S01]  /*3c20*/  @!P1 MOV R0, R19 ;  /* 0x0000001300009202 */ /* 0x000fe20000000f00 */
[----:B--2---:R-:W-:-:S10]  /*3c30*/  DMUL R44, R42, UR6 ;  /* 0x000000062a2c7c28 */ /* 0x004fd40008000000 */
[----:B------:R-:W2:Y:S02]  /*3c40*/  F2F.F32.F64 R44, R44 ;  /* 0x0000002c002c7310 */ /* 0x000ea40000301000 */
[----:B-12---:R-:W-:-:S07]  /*3c50*/  FSEL R19, -R44, R44, !P2 ;  /* 0x0000002c2c137208 */ /* 0x006fce0005000100 */
.L_x_79:
[----:B------:R-:W-:Y:S05]  /*3c60*/  BSYNC.RECONVERGENT B0 ;  /* 0x0000000000007941 */ /* 0x000fea0003800200 */
.L_x_78:
[----:B------:R-:W-:Y:S01]  /*3c70*/  FMUL R21, R6, 0.63661974668502807617 ;  /* 0x3f22f98306157820 */ /* 0x000fe20000400000 */
[----:B------:R-:W-:Y:S02]  /*3c80*/  HFMA2 R47, -RZ, RZ, 1.0078125, -8.98838043212890625e-05 ;  /* 0x3c0885e4ff2f7431 */ /* 0x000fe400000001ff */
[----:B------:R-:W-:Y:S02]  /*3c90*/  IMAD.MOV.U32 R48, RZ, RZ, 0x37cbac00 ;  /* 0x37cbac00ff307424 */ /* 0x000fe400078e00ff */
[----:B------:R-:W-:Y:S01]  /*3ca0*/  FMUL R43, R19, R19 ;  /* 0x00000013132b7220 */ /* 0x000fe20000400000 */
[C---:B------:R-:W-:Y:S01]  /*3cb0*/  LOP3.LUT R41, R0.reuse, 0x1, RZ, 0xc0, !PT ;  /* 0x0000000100297812 */ /* 0x040fe200078ec0ff */
[----:B------:R-:W-:Y:S01]  /*3cc0*/  VIADD R0, R0, 0x1 ;  /* 0x0000000100007836 */ /* 0x000fe20000000000 */
[----:B------:R-:W1:Y:S01]  /*3cd0*/  F2I.NTZ R21, R21 ;  /* 0x0000001500157305 */ /* 0x000e620000203100 */
[----:B------:R-:W-:Y:S01]  /*3ce0*/  FFMA R32, R43, R48, -0.0013887860113754868507 ;  /* 0xbab607ed2b207423 */ /* 0x000fe20000000030 */
[----:B------:R-:W-:Y:S01]  /*3cf0*/  ISETP.NE.U32.AND P1, PT, R41, 0x1, PT ;  /* 0x000000012900780c */ /* 0x000fe20003f25070 */
[----:B------:R-:W-:Y:S01]  /*3d00*/  BSSY.RECONVERGENT B0, `(.L_x_81) ;  /* 0x0000045000007945 */ /* 0x000fe20003800200 */
[----:B------:R-:W-:-:S02]  /*3d10*/  MOV R41, 0x3e2aaaa8 ;  /* 0x3e2aaaa800297802 */ /* 0x000fc40000000f00 */
[----:B------:R-:W-:Y:S02]  /*3d20*/  FSEL R32, R32, -0.00019574658654164522886, P1 ;  /* 0xb94d415320207808 */ /* 0x000fe40000800000 */
[----:B------:R-:W-:Y:S02]  /*3d30*/  FSEL R42, R47, 0.041666727513074874878, !P1 ;  /* 0x3d2aaabb2f2a7808 */ /* 0x000fe40004800000 */
[----:B------:R-:W-:Y:S02]  /*3d40*/  LOP3.LUT P2, RZ, R0, 0x2, RZ, 0xc0, !PT ;  /* 0x0000000200ff7812 */ /* 0x000fe4000784c0ff */
[----:B------:R-:W-:Y:S01]  /*3d50*/  FSEL R0, R19, 1, !P1 ;  /* 0x3f80000013007808 */ /* 0x000fe20004800000 */
[----:B------:R-:W-:Y:S01]  /*3d60*/  FFMA R32, R43, R32, R42 ;  /* 0x000000202b207223 */ /* 0x000fe2000000002a */
[----:B------:R-:W-:Y:S02]  /*3d70*/  FSEL R42, -R41, -0.4999999701976776123, !P1 ;  /* 0xbeffffff292a7808 */ /* 0x000fe40004800100 */
[----:B------:R-:W-:-:S02]  /*3d80*/  FSETP.GE.AND P1, PT, |R6|, 105615, PT ;  /* 0x47ce47800600780b */ /* 0x000fc40003f26200 */
[----:B-1----:R-:W-:Y:S01]  /*3d90*/  I2FP.F32.S32 R45, R21 ;  /* 0x00000015002d7245 */ /* 0x002fe20000201400 */
[C---:B------:R-:W-:Y:S01]  /*3da0*/  FFMA R32, R43.reuse, R32, R42 ;  /* 0x000000202b207223 */ /* 0x040fe2000000002a */
[----:B------:R-:W-:-:S03]  /*3db0*/  FFMA R43, R43, R0, RZ ;  /* 0x000000002b2b7223 */ /* 0x000fc600000000ff */
[----:B------:R-:W-:Y:S01]  /*3dc0*/  FFMA R42, R45, -1.5707962512969970703, R6 ;  /* 0xbfc90fda2d2a7823 */ /* 0x000fe20000000006 */
[----:B------:R-:W-:-:S03]  /*3dd0*/  FFMA R46, R43, R32, R0 ;  /* 0x000000202b2e7223 */ /* 0x000fc60000000000 */
[----:B------:R-:W-:Y:S01]  /*3de0*/  FFMA R42, R45, -7.5497894158615963534e-08, R42 ;  /* 0xb3a221682d2a7823 */ /* 0x000fe2000000002a */
[----:B------:R-:W-:-:S03]  /*3df0*/  @P2 FADD R46, RZ, -R46 ;  /* 0x8000002eff2e2221 */ /* 0x000fc60000000000 */
[----:B------:R-:W-:Y:S01]  /*3e00*/  FFMA R0, R45, -5.3903029534742383927e-15, R42 ;  /* 0xa7c234c52d007823 */ /* 0x000fe2000000002a */
[----:B------:R-:W-:Y:S06]  /*3e10*/  @!P1 BRA `(.L_x_82) ;  /* 0x0000000000cc9947 */ /* 0x000fec0003800000 */
[----:B------:R-:W-:-:S13]  /*3e20*/  FSETP.NEU.AND P1, PT, |R6|, +INF , PT ;  /* 0x7f8000000600780b */ /* 0x000fda0003f2d200 */
[----:B------:R-:W-:Y:S01]  /*3e30*/  @!P1 FMUL R0, RZ, R6 ;  /* 0x00000006ff009220 */ /* 0x000fe20000400000 */
[----:B------:R-:W-:Y:S01]  /*3e40*/  @!P1 IMAD.MOV.U32 R21, RZ, RZ, RZ ;  /* 0x000000ffff159224 */ /* 0x000fe200078e00ff */
[----:B------:R-:W-:Y:S06]  /*3e50*/  @!P1 BRA `(.L_x_82) ;  /* 0x0000000000bc9947 */ /* 0x000fec0003800000 */
[----:B------:R-:W-:Y:S01]  /*3e60*/  SHF.L.U32 R19, R6, 0x8, RZ ;  /* 0x0000000806137819 */ /* 0x000fe200000006ff */
[----:B------:R-:W-:Y:S02]  /*3e70*/  HFMA2 R0, -RZ, RZ, 0, 0 ;  /* 0x00000000ff007431 */ /* 0x000fe400000001ff */
[----:B------:R-:W-:Y:S01]  /*3e80*/  IMAD.MOV.U32 R49, RZ, RZ, RZ ;  /* 0x000000ffff317224 */ /* 0x000fe200078e00ff */
[----:B------:R-:W-:Y:S01]  /*3e90*/  UMOV UR5, URZ ;  /* 0x000000ff00057c82 */ /* 0x000fe20008000000 */
[----:B------:R-:W-:-:S07]  /*3ea0*/  LOP3.LUT R21, R19, 0x80000000, RZ, 0xfc, !PT ;  /* 0x8000000013157812 */ /* 0x000fce00078efcff */
.L_x_83:
[----:B-1----:R-:W1:Y:S02]  /*3eb0*/  LDC.64 R42, c[0x4][0x40] ;  /* 0x01001000ff2a7b82 */ /* 0x002e640000000a00 */
[----:B-1----:R-:W-:-:S06]  /*3ec0*/  IMAD.WIDE.U32 R42, R0, 0x4, R42 ;  /* 0x00000004002a7825 */ /* 0x002fcc00078e002a */
[----:B------:R-:W2:Y:S01]  /*3ed0*/  LDG.E.CONSTANT R42, desc[UR8][R42.64] ;  /* 0x000000082a2a7981 */ /* 0x000ea2000c1e9900 */
[C---:B------:R-:W-:Y:S01]  /*3ee0*/  IMAD R19, R0.reuse, 0x4, R1 ;  /* 0x0000000400137824 */ /* 0x040fe200078e0201 */
[----:B------:R-:W-:-:S04]  /*3ef0*/  IADD3 R0, PT, PT, R0, 0x1, RZ ;  /* 0x0000000100007810 */ /* 0x000fc80007ffe0ff */
[----:B------:R-:W-:Y:S01]  /*3f00*/  ISETP.NE.AND P1, PT, R0, 0x6, PT ;  /* 0x000000060000780c */ /* 0x000fe20003f25270 */
[----:B--2---:R-:W-:-:S03]  /*3f10*/  IMAD.WIDE.U32 R44, R42, R21, RZ ;  /* 0x000000152a2c7225 */ /* 0x004fc600078e00ff */
[----:B------:R-:W-:-:S04]  /*3f20*/  IADD3 R32, P2, PT, R44, R49, RZ ;  /* 0x000000312c207210 */ /* 0x000fc80007f5e0ff */
[----:B------:R-:W-:Y:S01]  /*3f30*/  IADD3.X R49, PT, PT, R45, UR5, RZ, P2, !PT ;  /* 0x000000052d317c10 */ /* 0x000fe200097fe4ff */
[----:B------:R1:W-:Y:S04]  /*3f40*/  STL [R19], R32 ;  /* 0x0000002013007387 */ /* 0x0003e80000100800 */
[----:B------:R-:W-:Y:S05]  /*3f50*/  @P1 BRA `(.L_x_83) ;  /* 0xfffffffc00d41947 */ /* 0x000fea000383ffff */
[----:B------:R-:W-:Y:S01]  /*3f60*/  SHF.R.U32.HI R21, RZ, 0x17, R6 ;  /* 0x00000017ff157819 */ /* 0x000fe20000011606 */
[----:B------:R2:W-:Y:S03]  /*3f70*/  STL [R1+0x18], R49 ;  /* 0x0000183101007387 */ /* 0x0005e60000100800 */
[C---:B------:R-:W-:Y:S02]  /*3f80*/  LOP3.LUT R0, R21.reuse, 0xe0, RZ, 0xc0, !PT ;  /* 0x000000e015007812 */ /* 0x040fe400078ec0ff */
[----:B------:R-:W-:-:S03]  /*3f90*/  LOP3.LUT P1, RZ, R21, 0x1f, RZ, 0xc0, !PT ;  /* 0x0000001f15ff7812 */ /* 0x000fc6000782c0ff */
[----:B------:R-:W-:-:S05]  /*3fa0*/  VIADD R0, R0, 0xffffff80 ;  /* 0xffffff8000007836 */ /* 0x000fca0000000000 */
[----:B------:R-:W-:-:S05]  /*3fb0*/  SHF.R.U32.HI R0, RZ, 0x5, R0 ;  /* 0x00000005ff007819 */ /* 0x000fca0000011600 */
[----:B------:R-:W-:-:S05]  /*3fc0*/  IMAD R44, R0, -0x4, R1 ;  /* 0xfffffffc002c7824 */ /* 0x000fca00078e0201 */
[----:B------:R-:W3:Y:S04]  /*3fd0*/  LDL R0, [R44+0x18] ;  /* 0x000018002c007983 */ /* 0x000ee80000100800 */
[----:B-1----:R-:W3:Y:S04]  /*3fe0*/  LDL R19, [R44+0x14] ;  /* 0x000014002c137983 */ /* 0x002ee80000100800 */
[----:B------:R-:W4:Y:S01]  /*3ff0*/  @P1 LDL R32, [R44+0x10] ;  /* 0x000010002c201983 */ /* 0x000f220000100800 */
[----:B------:R-:W-:Y:S01]  /*4000*/  LOP3.LUT R21, R21, 0x1f, RZ, 0xc0, !PT ;  /* 0x0000001f15157812 */ /* 0x000fe200078ec0ff */
[----:B------:R-:W-:Y:S01]  /*4010*/  UMOV UR6, 0x54442d19 ;  /* 0x54442d1900067882 */ /* 0x000fe20000000000 */
[----:B------:R-:W-:-:S02]  /*4020*/  UMOV UR7, 0x3bf921fb ;  /* 0x3bf921fb00077882 */ /* 0x000fc40000000000 */
[-C--:B---3--:R-:W-:Y:S02]  /*4030*/  @P1 SHF.L.W.U32.HI R0, R19, R21.reuse, R0 ;  /* 0x0000001513001219 */ /* 0x088fe40000010e00 */
[----:B----4-:R-:W-:Y:S02]  /*4040*/  @P1 SHF.L.W.U32.HI R19, R32, R21, R19 ;  /* 0x0000001520131219 */ /* 0x010fe40000010e13 */
[----:B------:R-:W-:Y:S02]  /*4050*/  ISETP.GE.AND P1, PT, R6, RZ, PT ;  /* 0x000000ff0600720c */ /* 0x000fe40003f26270 */
[C---:B------:R-:W-:Y:S02]  /*4060*/  SHF.L.W.U32.HI R21, R19.reuse, 0x2, R0 ;  /* 0x0000000213157819 */ /* 0x040fe40000010e00 */
[----:B------:R-:W-:Y:S02]  /*4070*/  SHF.L.U32 R19, R19, 0x2, RZ ;  /* 0x0000000213137819 */ /* 0x000fe400000006ff */
[----:B------:R-:W-:-:S02]  /*4080*/  SHF.R.S32.HI R32, RZ, 0x1f, R21 ;  /* 0x0000001fff207819 */ /* 0x000fc40000011415 */
[----:B------:R-:W-:Y:S02]  /*4090*/  SHF.R.U32.HI R0, RZ, 0x1e, R0 ;  /* 0x0000001eff007819 */ /* 0x000fe40000011600 */
[C---:B------:R-:W-:Y:S02]  /*40a0*/  LOP3.LUT R42, R32.reuse, R19, RZ, 0x3c, !PT ;  /* 0x00000013202a7212 */ /* 0x040fe400078e3cff */
[----:B------:R-:W-:Y:S02]  /*40b0*/  LOP3.LUT R43, R32, R21, RZ, 0x3c, !PT ;  /* 0x00000015202b7212 */ /* 0x000fe400078e3cff */
[C---:B------:R-:W-:Y:S02]  /*40c0*/  LOP3.LUT R19, R21.reuse, R6, RZ, 0x3c, !PT ;  /* 0x0000000615137212 */ /* 0x040fe400078e3cff */
[----:B------:R-:W-:Y:S02]  /*40d0*/  LEA.HI R21, R21, R0, RZ, 0x1 ;  /* 0x0000000015157211 */ /* 0x000fe400078f08ff */
[----:B------:R-:W1:Y:S01]  /*40e0*/  I2F.F64.S64 R42, R42 ;  /* 0x0000002a002a7312 */ /* 0x000e620000301c00 */
[----:B------:R-:W-:-:S02]  /*40f0*/  ISETP.GE.AND P2, PT, R19, RZ, PT ;  /* 0x000000ff1300720c */ /* 0x000fc40003f46270 */
[----:B------:R-:W-:-:S05]  /*4100*/  IMAD.MOV R0, RZ, RZ, -R21 ;  /* 0x000000ffff007224 */ /* 0x000fca00078e0a15 */
[----:B------:R-:W-:Y:S01]  /*4110*/  @!P1 MOV R21, R0 ;  /* 0x0000000000159202 */ /* 0x000fe20000000f00 */
[----:B-1----:R-:W-:-:S10]  /*4120*/  DMUL R44, R42, UR6 ;  /* 0x000000062a2c7c28 */ /* 0x002fd40008000000 */
[----:B------:R-:W1:Y:S02]  /*4130*/  F2F.F32.F64 R44, R44 ;  /* 0x0000002c002c7310 */ /* 0x000e640000301000 */
[----:B-12---:R-:W-:-:S07]  /*4140*/  FSEL R0, -R44, R44, !P2 ;  /* 0x0000002c2c007208 */ /* 0x006fce0005000100 */
.L_x_82:
[----:B------:R-:W-:Y:S05]  /*4150*/  BSYNC.RECONVERGENT B0 ;  /* 0x0000000000007941 */ /* 0x000fea0003800200 */
.L_x_81:
[----:B------:R-:W-:Y:S01]  /*4160*/  FMUL R19, R0, R0 ;  /* 0x0000000000137220 */ /* 0x000fe20000400000 */
[C---:B------:R-:W-:Y:S01]  /*4170*/  LOP3.LUT R32, R21.reuse, 0x1, RZ, 0xc0, !PT ;  /* 0x0000000115207812 */ /* 0x040fe200078ec0ff */
[----:B------:R-:W-:Y:S01]  /*4180*/  VIADD R21, R21, 0x1 ;  /* 0x0000000115157836 */ /* 0x000fe20000000000 */
[----:B------:R-:W-:Y:S01]  /*4190*/  BSSY.RECONVERGENT B0, `(.L_x_84) ;  /* 0x0000063000007945 */ /* 0x000fe20003800200 */
[----:B------:R-:W-:Y:S01]  /*41a0*/  FFMA R48, R19, R48, -0.0013887860113754868507 ;  /* 0xbab607ed13307423 */ /* 0x000fe20000000030 */
[----:B------:R-:W-:Y:S01]  /*41b0*/  ISETP.NE.U32.AND P1, PT, R32, 0x1, PT ;  /* 0x000000012000780c */ /* 0x000fe20003f25070 */
[----:B------:R-:W-:Y:S01]  /*41c0*/  IMAD.MOV.U32 R43, RZ, RZ, R31 ;  /* 0x000000ffff2b7224 */ /* 0x000fe200078e001f */
[----:B------:R-:W-:Y:S01]  /*41d0*/  LOP3.LUT P2, RZ, R21, 0x2, RZ, 0xc0, !PT ;  /* 0x0000000215ff7812 */ /* 0x000fe2000784c0ff */
[----:B------:R-:W-:Y:S01]  /*41e0*/  IMAD.MOV.U32 R52, RZ, RZ, R33 ;  /* 0x000000ffff347224 */ /* 0x000fe200078e0021 */
[----:B------:R-:W-:Y:S02]  /*41f0*/  FSEL R32, R47, 0.041666727513074874878, !P1 ;  /* 0x3d2aaabb2f207808 */ /* 0x000fe40004800000 */
[----:B------:R-:W-:-:S02]  /*4200*/  FSEL R48, R48, -0.00019574658654164522886, P1 ;  /* 0xb94d415330307808 */ /* 0x000fc40000800000 */
[----:B------:R-:W-:Y:S02]  /*4210*/  FSEL R0, R0, 1, !P1 ;  /* 0x3f80000000007808 */ /* 0x000fe40004800000 */
[----:B------:R-:W-:Y:S01]  /*4220*/  FSEL R41, -R41, -0.4999999701976776123, !P1 ;  /* 0xbeffffff29297808 */ /* 0x000fe20004800100 */
[C---:B------:R-:W-:Y:S01]  /*4230*/  FFMA R32, R19.reuse, R48, R32 ;  /* 0x0000003013207223 */ /* 0x040fe20000000020 */
[----:B------:R-:W-:Y:S01]  /*4240*/  MOV R51, R30 ;  /* 0x0000001e00337202 */ /* 0x000fe20000000f00 */
[C---:B------:R-:W-:Y:S01]  /*4250*/  FFMA R21, R19.reuse, R0, RZ ;  /* 0x0000000013157223 */ /* 0x040fe200000000ff */
[----:B------:R-:W-:Y:S01]  /*4260*/  MOV R53, R40 ;  /* 0x0000002800357202 */ /* 0x000fe20000000f00 */
[----:B------:R-:W-:Y:S01]  /*4270*/  FFMA R32, R19, R32, R41 ;  /* 0x0000002013207223 */ /* 0x000fe20000000029 */
[----:B------:R-:W-:-:S03]  /*4280*/  FMUL R19, R46, -6.2831854820251464844 ;  /* 0xc0c90fdb2e137820 */ /* 0x000fc60000400000 */
[----:B------:R-:W-:Y:S01]  /*4290*/  FFMA R0, R21, R32, R0 ;  /* 0x0000002015007223 */ /* 0x000fe20000000000 */
[----:B------:R-:W-:-:S03]  /*42a0*/  HFMA2 R21, -RZ, RZ, 0, 0 ;  /* 0x00000000ff157431 */ /* 0x000fc600000001ff */
[----:B------:R-:W-:Y:S01]  /*42b0*/  @P2 FADD R0, RZ, -R0 ;  /* 0x80000000ff002221 */ /* 0x000fe20000000000 */
[----:B------:R-:W-:-:S03]  /*42c0*/  FSETP.NEU.AND P2, PT, R16, RZ, PT ;  /* 0x000000ff1000720b */ /* 0x000fc60003f4d000 */
[----:B------:R-:W-:-:S04]  /*42d0*/  FFMA R0, R0, R13, R19 ;  /* 0x0000000d00007223 */ /* 0x000fc80000000013 */
[----:B------:R-:W-:-:S06]  /*42e0*/  FADD R19, R0, R15 ;  /* 0x0000000f00137221 */ /* 0x000fcc0000000000 */
[----:B------:R-:W-:Y:S05]  /*42f0*/  @!P2 BRA `(.L_x_85) ;  /* 0x000000040030a947 */ /* 0x000fea0003800000 */
[----:B------:R-:W-:Y:S01]  /*4300*/  SHF.R.U32.HI R0, RZ, 0x2, R35 ;  /* 0x00000002ff007819 */ /* 0x000fe20000011623 */
[----:B------:R-:W-:Y:S01]  /*4310*/  VIADD R34, R34, 0x587c5 ;  /* 0x000587c522227836 */ /* 0x000fe20000000000 */
[----:B------:R-:W-:Y:S01]  /*4320*/  MOV R51, 0x2f800000 ;  /* 0x2f80000000337802 */ /* 0x000fe20000000f00 */
[----:B------:R-:W-:Y:S01]  /*4330*/  BSSY.RECONVERGENT B1, `(.L_x_86) ;  /* 0x0000018000017945 */ /* 0x000fe20003800200 */
[----:B------:R-:W-:Y:S01]  /*4340*/  LOP3.LUT R43, R0, R35, RZ, 0x3c, !PT ;  /* 0x00000023002b7212 */ /* 0x000fe200078e3cff */
[----:B------:R-:W-:Y:S02]  /*4350*/  IMAD.SHL.U32 R0, R31, 0x10, RZ ;  /* 0x000000101f007824 */ /* 0x000fe400078e00ff */
[----:B------:R-:W-:Y:S01]  /*4360*/  FADD R35, R16, R16 ;  /* 0x0000001010237221 */ /* 0x000fe20000000000 */
[----:B------:R-:W-:-:S04]  /*4370*/  SHF.L.U32 R32, R43, 0x1, RZ ;  /* 0x000000012b207819 */ /* 0x000fc800000006ff */
[----:B------:R-:W-:Y:S02]  /*4380*/  IADD3 R41, PT, PT, R35, -0xd000000, RZ ;  /* 0xf300000023297810 */ /* 0x000fe40007ffe0ff */
[----:B------:R-:W-:Y:S02]  /*4390*/  LOP3.LUT R0, R31, R0, R32, 0x96, !PT ;  /* 0x000000001f007212 */ /* 0x000fe400078e9620 */
[----:B------:R-:W-:Y:S01]  /*43a0*/  ISETP.GT.U32.AND P1, PT, R41, 0x727fffff, PT ;  /* 0x727fffff2900780c */ /* 0x000fe20003f24070 */
[----:B------:R1:W2:Y:S01]  /*43b0*/  MUFU.RSQ R32, R35 ;  /* 0x0000002300207308 */ /* 0x0002a20000001400 */
[----:B------:R-:W-:Y:S01]  /*43c0*/  LOP3.LUT R43, R0, R43, RZ, 0x3c, !PT ;  /* 0x0000002b002b7212 */ /* 0x000fe200078e3cff */
[----:B------:R-:W-:-:S04]  /*43d0*/  FMUL R41, R11, 3 ;  /* 0x404000000b297820 */ /* 0x000fc80000400000 */
[----:B------:R-:W-:-:S05]  /*43e0*/  IMAD.IADD R0, R34, 0x1, R43 ;  /* 0x0000000122007824 */ /* 0x000fca00078e022b */
[----:B------:R-:W-:-:S05]  /*43f0*/  I2FP.F32.U32 R0, R0 ;  /* 0x0000000000007245 */ /* 0x000fca0000201000 */
[----:B------:R-:W-:Y:S01]  /*4400*/  FFMA R51, R0, R51, 1.1641532182693481445e-10 ;  /* 0x2f00000000337423 */ /* 0x000fe20000000033 */
[----:B-12---:R-:W-:Y:S06]  /*4410*/  @!P1 BRA `(.L_x_87) ;  /* 0x0000000000149947 */ /* 0x006fec0003800000 */
[----:B------:R-:W-:Y:S01]  /*4420*/  IMAD.MOV.U32 R0, RZ, RZ, R35 ;  /* 0x000000ffff007224 */ /* 0x000fe200078e0023 */
[----:B------:R-:W-:-:S07]  /*4430*/  MOV R44, 0x4450 ;  /* 0x00004450002c7802 */ /* 0x000fce0000000f00 */
[----:B0----5:R-:W-:Y:S05]  /*4440*/  CALL.REL.NOINC `($__internal_5_$__cuda_sm20_sqrt_rn_f32_slowpath) ;  /* 0x000000a400a47944 */ /* 0x021fea0003c00000 */
[----:B------:R-:W-:Y:S01]  /*4450*/  MOV R42, R46 ;  /* 0x0000002e002a7202 */ /* 0x000fe20000000f00 */
[----:B------:R-:W-:Y:S06]  /*4460*/  BRA `(.L_x_88) ;  /* 0x0000000000107947 */ /* 0x000fec0003800000 */
.L_x_87:
[----:B------:R-:W-:Y:S01]  /*4470*/  FMUL.FTZ R42, R35, R32 ;  /* 0x00000020232a7220 */ /* 0x000fe20000410000 */
[----:B------:R-:W-:-:S03]  /*4480*/  FMUL.FTZ R0, R32, 0.5 ;  /* 0x3f00000020007820 */ /* 0x000fc60000410000 */
[----:B------:R-:W-:-:S04]  /*4490*/  FFMA R35, -R42, R42, R35 ;  /* 0x0000002a2a237223 */ /* 0x000fc80000000123 */
[----:B------:R-:W-:-:S07]  /*44a0*/  FFMA R42, R35, R0, R42 ;  /* 0x00000000232a7223 */ /* 0x000fce000000002a */
.L_x_88:
[----:B------:R-:W-:Y:S05]  /*44b0*/  BSYNC.RECONVERGENT B1 ;  /* 0x0000000000017941 */ /* 0x000fea0003800200 */
.L_x_86:
[----:B------:R-:W-:-:S13]  /*44c0*/  FSETP.GTU.AND P1, PT, R51, 0.16666667163372039795, PT ;  /* 0x3e2aaaab3300780b */ /* 0x000fda0003f2c000 */
[----:B------:R-:W-:Y:S05]  /*44d0*/  @P1 BRA `(.L_x_89) ;  /* 0x0000000000501947 */ /* 0x000fea0003800000 */
[----:B------:R-:W-:Y:S01]  /*44e0*/  VIADD R21, R41, 0xf3000000 ;  /* 0xf300000029157836 */ /* 0x000fe20000000000 */
[----:B------:R1:W2:Y:S01]  /*44f0*/  MUFU.RSQ R0, R41 ;  /* 0x0000002900007308 */ /* 0x0002a20000001400 */
[----:B------:R-:W-:Y:S03]  /*4500*/  BSSY.RECONVERGENT B1, `(.L_x_90) ;  /* 0x000000b000017945 */ /* 0x000fe60003800200 */
[----:B------:R-:W-:-:S13]  /*4510*/  ISETP.GT.U32.AND P1, PT, R21, 0x727fffff, PT ;  /* 0x727fffff1500780c */ /* 0x000fda0003f24070 */
[----:B-12---:R-:W-:Y:S05]  /*4520*/  @!P1 BRA `(.L_x_91) ;  /* 0x0000000000109947 */ /* 0x006fea0003800000 */
[----:B------:R-:W-:Y:S02]  /*4530*/  MOV R0, R41 ;  /* 0x0000002900007202 */ /* 0x000fe40000000f00 */
[----:B------:R-:W-:-:S07]  /*4540*/  MOV R44, 0x4560 ;  /* 0x00004560002c7802 */ /* 0x000fce0000000f00 */
[----:B0----5:R-:W-:Y:S05]  /*4550*/  CALL.REL.NOINC `($__internal_5_$__cuda_sm20_sqrt_rn_f32_slowpath) ;  /* 0x000000a400607944 */ /* 0x021fea0003c00000 */
[----:B------:R-:W-:Y:S05]  /*4560*/  BRA `(.L_x_92) ;  /* 0x0000000000107947 */ /* 0x000fea0003800000 */
.L_x_91:
[----:B------:R-:W-:Y:S01]  /*4570*/  FMUL.FTZ R46, R41, R0 ;  /* 0x00000000292e7220 */ /* 0x000fe20000410000 */
[----:B------:R-:W-:-:S03]  /*4580*/  FMUL.FTZ R0, R0, 0.5 ;  /* 0x3f00000000007820 */ /* 0x000fc60000410000 */
[----:B------:R-:W-:-:S04]  /*4590*/  FFMA R41, -R46, R46, R41 ;  /* 0x0000002e2e297223 */ /* 0x000fc80000000129 */
[----:B------:R-:W-:-:S07]  /*45a0*/  FFMA R46, R41, R0, R46 ;  /* 0x00000000292e7223 */ /* 0x000fce000000002e */
.L_x_92:
[----:B------:R-:W-:Y:S05]  /*45b0*/  BSYNC.RECONVERGENT B1 ;  /* 0x0000000000017941 */ /* 0x000fea0003800200 */
.L_x_90:
[----:B------:R-:W-:Y:S01]  /*45c0*/  FMUL R21, R46, -R42 ;  /* 0x8000002a2e157220 */ /* 0x000fe20000400000 */
[----:B------:R-:W-:Y:S01]  /*45d0*/  IMAD.MOV.U32 R51, RZ, RZ, R31 ;  /* 0x000000ffff337224 */ /* 0x000fe200078e001f */
[----:B------:R-:W-:Y:S01]  /*45e0*/  MOV R52, R30 ;  /* 0x0000001e00347202 */ /* 0x000fe20000000f00 */
[----:B------:R-:W-:Y:S01]  /*45f0*/  IMAD.MOV.U32 R53, RZ, RZ, R33 ;  /* 0x000000ffff357224 */ /* 0x000fe200078e0021 */
[----:B------:R-:W-:Y:S01]  /*4600*/  MOV R35, R40 ;  /* 0x0000002800237202 */ /* 0x000fe20000000f00 */
[----:B------:R-:W-:Y:S06]  /*4610*/  BRA `(.L_x_85) ;  /* 0x0000000000687947 */ /* 0x000fec0003800000 */
.L_x_89:
[C---:B------:R-:W-:Y:S01]  /*4620*/  FSETP.GTU.AND P1, PT, R51.reuse, 0.3333333432674407959, PT ;  /* 0x3eaaaaab3300780b */ /* 0x040fe20003f2c000 */
[----:B------:R-:W-:Y:S01]  /*4630*/  IMAD.MOV.U32 R53, RZ, RZ, R33 ;  /* 0x000000ffff357224 */ /* 0x000fe200078e0021 */
[----:B------:R-:W-:Y:S02]  /*4640*/  MOV R52, R30 ;  /* 0x0000001e00347202 */ /* 0x000fe40000000f00 */
[----:B------:R-:W-:Y:S01]  /*4650*/  FSETP.LEU.OR P1, PT, R51, 0.16666667163372039795, P1 ;  /* 0x3e2aaaab3300780b */ /* 0x000fe20000f2b400 */
[----:B------:R-:W-:Y:S01]  /*4660*/  IMAD.MOV.U32 R51, RZ, RZ, R31 ;  /* 0x000000ffff337224 */ /* 0x000fe200078e001f */
[----:B------:R-:W-:-:S11]  /*4670*/  MOV R35, R40 ;  /* 0x0000002800237202 */ /* 0x000fd60000000f00 */
        /* <DEDUP_REMOVED lines=10> */
.L_x_94:
[----:B------:R-:W-:Y:S01]  /*4720*/  FMUL.FTZ R46, R41, R0 ;  /* 0x00000000292e7220 */ /* 0x000fe20000410000 */
[----:B------:R-:W-:-:S03]  /*4730*/  FMUL.FTZ R0, R0, 0.5 ;  /* 0x3f00000000007820 */ /* 0x000fc60000410000 */
[----:B------:R-:W-:-:S04]  /*4740*/  FFMA R41, -R46, R46, R41 ;  /* 0x0000002e2e297223 */ /* 0x000fc80000000129 */
[----:B------:R-:W-:-:S07]  /*4750*/  FFMA R46, R41, R0, R46 ;  /* 0x00000000292e7223 */ /* 0x000fce000000002e */
.L_x_95:
[----:B------:R-:W-:Y:S05]  /*4760*/  BSYNC.RECONVERGENT B1 ;  /* 0x0000000000017941 */ /* 0x000fea0003800200 */
.L_x_93:
[----:B------:R-:W-:Y:S01]  /*4770*/  FMUL R21, R46, R42 ;  /* 0x0000002a2e157220 */ /* 0x000fe20000400000 */
[----:B------:R-:W-:Y:S01]  /*4780*/  IMAD.MOV.U32 R51, RZ, RZ, R31 ;  /* 0x000000ffff337224 */ /* 0x000fe200078e001f */
[----:B------:R-:W-:Y:S01]  /*4790*/  MOV R52, R30 ;  /* 0x0000001e00347202 */ /* 0x000fe20000000f00 */
[----:B------:R-:W-:Y:S01]  /*47a0*/  IMAD.MOV.U32 R53, RZ, RZ, R33 ;  /* 0x000000ffff357224 */ /* 0x000fe200078e0021 */
[----:B------:R-:W-:-:S07]  /*47b0*/  MOV R35, R40 ;  /* 0x0000002800237202 */ /* 0x000fce0000000f00 */
.L_x_85:
[----:B------:R-:W-:Y:S05]  /*47c0*/  BSYNC.RECONVERGENT B0 ;  /* 0x0000000000007941 */ /* 0x000fea0003800200 */
.L_x_84:
[----:B------:R-:W-:Y:S01]  /*47d0*/  FFMA R0, R19, R11, R50 ;  /* 0x0000000b13007223 */ /* 0x000fe20000000032 */
[----:B------:R-:W-:Y:S03]  /*47e0*/  BSSY.RECONVERGENT B0, `(.L_x_96) ;  /* 0x000003e000007945 */ /* 0x000fe60003800200 */
[----:B------:R-:W-:-:S04]  /*47f0*/  FADD R0, R0, R21 ;  /* 0x0000001500007221 */ /* 0x000fc80000000000 */
[----:B------:R-:W-:-:S04]  /*4800*/  FMUL R45, R0, 6.2831854820251464844 ;  /* 0x40c90fdb002d7820 */ /* 0x000fc80000400000 */
        /* <DEDUP_REMOVED lines=17> */
.L_x_98:
[----:B-1----:R-:W1:Y:S02]  /*4920*/  LDC.64 R30, c[0x4][0x40] ;  /* 0x01001000ff1e7b82 */ /* 0x002e640000000a00 */
[----:B-1----:R-:W-:-:S05]  /*4930*/  IMAD.WIDE.U32 R32, R0, 0x4, R30 ;  /* 0x0000000400207825 */ /* 0x002fca00078e001e */
        /* <DEDUP_REMOVED lines=28> */
[C---:B------:R-:W-:Y:S02]  /*4b00*/  LOP3.LUT R45, R40.reuse, R45, RZ, 0x3c, !PT ;  /* 0x0000002d282d7212 */ /* 0x040fe400078e3cff */
[C---:B------:R-:W-:Y:S02]  /*4b10*/  LOP3.LUT R30, R31.reuse, R21, RZ, 0x3c, !PT ;  /* 0x000000151f1e7212 */ /* 0x040fe400078e3cff */
[----:B------:R-:W-:Y:S02]  /*4b20*/  LOP3.LUT R31, R31, R40, RZ, 0x3c, !PT ;  /* 0x000000281f1f7212 */ /* 0x000fe400078e3cff */
[----:B------:R-:W-:Y:S02]  /*4b30*/  SHF.R.U32.HI R21, RZ, 0x1e, R0 ;  /* 0x0000001eff157819 */ /* 0x000fe40000011600 */
[----:B------:R-:W-:Y:S02]  /*4b40*/  ISETP.GE.AND P3, PT, R45, RZ, PT ;  /* 0x000000ff2d00720c */ /* 0x000fe40003f66270 */
[----:B------:R-:W1:Y:S01]  /*4b50*/  I2F.F64.S64 R30, R30 ;  /* 0x0000001e001e7312 */ /* 0x000e620000301c00 */
[----:B------:R-:W-:-:S05]  /*4b60*/  LEA.HI R0, R40, R21, RZ, 0x1 ;  /* 0x0000001528007211 */ /* 0x000fca00078f08ff */
[----:B------:R-:W-:-:S05]  /*4b70*/  IMAD.MOV R21, RZ, RZ, -R0 ;  /* 0x000000ffff157224 */ /* 0x000fca00078e0a00 */
[----:B------:R-:W-:Y:S01]  /*4b80*/  @!P1 MOV R0, R21 ;  /* 0x0000001500009202 */ /* 0x000fe20000000f00 */
[----:B-1----:R-:W-:-:S10]  /*4b90*/  DMUL R32, R30, UR6 ;  /* 0x000000061e207c28 */ /* 0x002fd40008000000 */
[----:B------:R-:W1:Y:S02]  /*4ba0*/  F2F.F32.F64 R32, R32 ;  /* 0x0000002000207310 */ /* 0x000e640000301000 */
[----:B-12---:R-:W-:-:S07]  /*4bb0*/  FSEL R21, -R32, R32, !P3 ;  /* 0x0000002020157208 */ /* 0x006fce0005800100 */
.L_x_97:
[----:B------:R-:W-:Y:S05]  /*4bc0*/  BSYNC.RECONVERGENT B0 ;  /* 0x0000000000007941 */ /* 0x000fea0003800200 */
.L_x_96:
[----:B------:R-:W-:Y:S01]  /*4bd0*/  FFMA R45, R11, R14, R6 ;  /* 0x0000000e0b2d7223 */ /* 0x000fe20000000006 */
[----:B------:R-:W-:Y:S02]  /*4be0*/  HFMA2 R42, -RZ, RZ, 1.0078125, -8.98838043212890625e-05 ;  /* 0x3c0885e4ff2a7431 */ /* 0x000fe400000001ff */
[----:B------:R-:W-:Y:S02]  /*4bf0*/  IMAD.MOV.U32 R44, RZ, RZ, 0x37cbac00 ;  /* 0x37cbac00ff2c7424 */ /* 0x000fe400078e00ff */
[----:B------:R-:W-:Y:S01]  /*4c00*/  FMUL R31, R21, R21 ;  /* 0x00000015151f7220 */ /* 0x000fe20000400000 */
[----:B------:R-:W-:Y:S01]  /*4c10*/  FMUL R40, R45, 0.63661974668502807617 ;  /* 0x3f22f9832d287820 */ /* 0x000fe20000400000 */
[C---:B------:R-:W-:Y:S01]  /*4c20*/  LOP3.LUT R32, R0.reuse, 0x1, RZ, 0xc0, !PT ;  /* 0x0000000100207812 */ /* 0x040fe200078ec0ff */
[----:B------:R-:W-:Y:S02]  /*4c30*/  VIADD R0, R0, 0x1 ;  /* 0x0000000100007836 */ /* 0x000fe40000000000 */
[----:B------:R-:W-:Y:S01]  /*4c40*/  FFMA R30, R31, R44, -0.0013887860113754868507 ;  /* 0xbab607ed1f1e7423 */ /* 0x000fe2000000002c */
[----:B------:R-:W-:Y:S01]  /*4c50*/  MOV R41, 0x3e2aaaa8 ;  /* 0x3e2aaaa800297802 */ /* 0x000fe20000000f00 */
[----:B------:R-:W-:Y:S01]  /*4c60*/  BSSY.RECONVERGENT B0, `(.L_x_99) ;  /* 0x0000046000007945 */ /* 0x000fe20003800200 */
[----:B------:R-:W1:Y:S01]  /*4c70*/  F2I.NTZ R40, R40 ;  /* 0x0000002800287305 */ /* 0x000e620000203100 */
[----:B------:R-:W-:-:S02]  /*4c80*/  ISETP.NE.U32.AND P1, PT, R32, 0x1, PT ;  /* 0x000000012000780c */ /* 0x000fc40003f25070 */
[----:B------:R-:W-:Y:S02]  /*4c90*/  LOP3.LUT P3, RZ, R0, 0x2, RZ, 0xc0, !PT ;  /* 0x0000000200ff7812 */ /* 0x000fe4000786c0ff */
[----:B------:R-:W-:Y:S02]  /*4ca0*/  FSEL R30, R30, -0.00019574658654164522886, P1 ;  /* 0xb94d41531e1e7808 */ /* 0x000fe40000800000 */
[----:B------:R-:W-:Y:S02]  /*4cb0*/  FSEL R32, R42, 0.041666727513074874878, !P1 ;  /* 0x3d2aaabb2a207808 */ /* 0x000fe40004800000 */
[----:B------:R-:W-:-:S03]  /*4cc0*/  FSEL R0, R21, 1, !P1 ;  /* 0x3f80000015007808 */ /* 0x000fc60004800000 */
[----:B------:R-:W-:Y:S01]  /*4cd0*/  FFMA R30, R31, R30, R32 ;  /* 0x0000001e1f1e7223 */ /* 0x000fe20000000020 */
[----:B------:R-:W-:Y:S02]  /*4ce0*/  FSEL R32, -R41, -0.4999999701976776123, !P1 ;  /* 0xbeffffff29207808 */ /* 0x000fe40004800100 */
[----:B------:R-:W-:Y:S02]  /*4cf0*/  FSETP.GE.AND P1, PT, |R45|, 105615, PT ;  /* 0x47ce47802d00780b */ /* 0x000fe40003f26200 */
        /* <DEDUP_REMOVED lines=18> */
.L_x_101:
        /* <DEDUP_REMOVED lines=42> */
.L_x_100:
[----:B------:R-:W-:Y:S05]  /*50c0*/  BSYNC.RECONVERGENT B0 ;  /* 0x0000000000007941 */ /* 0x000fea0003800200 */
.L_x_99:
[----:B------:R-:W-:Y:S01]  /*50d0*/  FMUL R21, R0, R0 ;  /* 0x0000000000157220 */ /* 0x000fe20000400000 */
[C---:B------:R-:W-:Y:S01]  /*50e0*/  LOP3.LUT R30, R40.reuse, 0x1, RZ, 0xc0, !PT ;  /* 0x00000001281e7812 */ /* 0x040fe200078ec0ff */
[----:B------:R-:W-:Y:S01]  /*50f0*/  VIADD R40, R40, 0x1 ;  /* 0x0000000128287836 */ /* 0x000fe20000000000 */
[----:B------:R-:W-:Y:S01]  /*5100*/  BSSY.RECONVERGENT B0, `(.L_x_102) ;  /* 0x0000066000007945 */ /* 0x000fe20003800200 */
[----:B------:R-:W-:Y:S01]  /*5110*/  FFMA R44, R21, R44, -0.0013887860113754868507 ;  /* 0xbab607ed152c7423 */ /* 0x000fe2000000002c */
[----:B------:R-:W-:Y:S01]  /*5120*/  ISETP.NE.U32.AND P1, PT, R30, 0x1, PT ;  /* 0x000000011e00780c */ /* 0x000fe20003f25070 */
[----:B------:R-:W-:Y:S01]  /*5130*/  HFMA2 R30, -RZ, RZ, 0, 0 ;  /* 0x00000000ff1e7431 */ /* 0x000fe200000001ff */
[----:B------:R-:W-:Y:S02]  /*5140*/  LOP3.LUT P3, RZ, R40, 0x2, RZ, 0xc0, !PT ;  /* 0x0000000228ff7812 */ /* 0x000fe4000786c0ff */
[----:B------:R-:W-:Y:S02]  /*5150*/  FSEL R42, R42, 0.041666727513074874878, !P1 ;  /* 0x3d2aaabb2a2a7808 */ /* 0x000fe40004800000 */
[----:B------:R-:W-:-:S02]  /*5160*/  FSEL R44, R44, -0.00019574658654164522886, P1 ;  /* 0xb94d41532c2c7808 */ /* 0x000fc40000800000 */
[----:B------:R-:W-:Y:S02]  /*5170*/  FSEL R0, R0, 1, !P1 ;  /* 0x3f80000000007808 */ /* 0x000fe40004800000 */
[----:B------:R-:W-:Y:S01]  /*5180*/  FSEL R41, -R41, -0.4999999701976776123, !P1 ;  /* 0xbeffffff29297808 */ /* 0x000fe20004800100 */
[C---:B------:R-:W-:Y:S01]  /*5190*/  FFMA R42, R21.reuse, R44, R42 ;  /* 0x0000002c152a7223 */ /* 0x040fe2000000002a */
[----:B------:R-:W-:Y:S01]  /*51a0*/  MOV R40, R51 ;  /* 0x0000003300287202 */ /* 0x000fe20000000f00 */
[C---:B------:R-:W-:Y:S02]  /*51b0*/  FFMA R31, R21.reuse, R0, RZ ;  /* 0x00000000151f7223 */ /* 0x040fe400000000ff */
[----:B------:R-:W-:Y:S01]  /*51c0*/  FFMA R41, R21, R42, R41 ;  /* 0x0000002a15297223 */ /* 0x000fe20000000029 */
[----:B------:R-:W-:Y:S01]  /*51d0*/  FMUL R21, R46, -6.2831854820251464844 ;  /* 0xc0c90fdb2e157820 */ /* 0x000fe20000400000 */
[----:B------:R-:W-:Y:S02]  /*51e0*/  MOV R42, R53 ;  /* 0x00000035002a7202 */ /* 0x000fe40000000f00 */
[----:B------:R-:W-:Y:S01]  /*51f0*/  FFMA R0, R31, R41, R0 ;  /* 0x000000291f007223 */ /* 0x000fe20000000000 */
[----:B------:R-:W-:-:S03]  /*5200*/  IMAD.MOV.U32 R41, RZ, RZ, R52 ;  /* 0x000000ffff297224 */ /* 0x000fc600078e0034 */
[----:B------:R-:W-:-:S04]  /*5210*/  @P3 FADD R0, RZ, -R0 ;  /* 0x80000000ff003221 */ /* 0x000fc80000000000 */
[----:B------:R-:W-:Y:S01]  /*5220*/  FFMA R0, R0, R13, R21 ;  /* 0x0000000d00007223 */ /* 0x000fe20000000015 */
[----:B------:R-:W-:-:S03]  /*5230*/  IMAD.MOV.U32 R21, RZ, RZ, R43 ;  /* 0x000000ffff157224 */ /* 0x000fc600078e002b */
[----:B------:R-:W-:-:S04]  /*5240*/  FADD R0, R0, R15 ;  /* 0x0000000f00007221 */ /* 0x000fc80000000000 */
[----:B------:R-:W-:-:S04]  /*5250*/  FADD R0, R19, R0 ;  /* 0x0000000013007221 */ /* 0x000fc80000000000 */
[----:B------:R-:W-:-:S04]  /*5260*/  FMUL R31, R0, 0.5 ;  /* 0x3f000000001f7820 */ /* 0x000fc80000400000 */
[----:B------:R-:W-:Y:S01]  /*5270*/  FFMA R31, R31, R11, R50 ;  /* 0x0000000b1f1f7223 */ /* 0x000fe20000000032 */
[----:B------:R-:W-:Y:S06]  /*5280*/  @!P2 BRA `(.L_x_103) ;  /* 0x000000040034a947 */ /* 0x000fec0003800000 */
[----:B------:R-:W-:Y:S01]  /*5290*/  SHF.R.U32.HI R0, RZ, 0x2, R35 ;  /* 0x00000002ff007819 */ /* 0x000fe20000011623 */
[----:B------:R-:W-:Y:S01]  /*52a0*/  FADD R40, R16, R16 ;  /* 0x0000001010287221 */ /* 0x000fe20000000000 */
[----:B------:R-:W-:Y:S01]  /*52b0*/  VIADD R34, R34, 0x587c5 ;  /* 0x000587c522227836 */ /* 0x000fe20000000000 */
[----:B------:R-:W-:Y:S01]  /*52c0*/  BSSY.RECONVERGENT B1, `(.L_x_104) ;  /* 0x0000017000017945 */ /* 0x000fe20003800200 */
[----:B------:R-:W-:Y:S01]  /*52d0*/  LOP3.LUT R21, R0, R35, RZ, 0x3c, !PT ;  /* 0x0000002300157212 */ /* 0x000fe200078e3cff */
[----:B------:R-:W-:Y:S01]  /*52e0*/  IMAD.SHL.U32 R0, R43, 0x10, RZ ;  /* 0x000000102b007824 */ /* 0x000fe200078e00ff */
[----:B------:R-:W-:Y:S02]  /*52f0*/  IADD3 R33, PT, PT, R40, -0xd000000, RZ ;  /* 0xf300000028217810 */ /* 0x000fe40007ffe0ff */
[----:B------:R-:W-:Y:S02]  /*5300*/  SHF.L.U32 R32, R21, 0x1, RZ ;  /* 0x0000000115207819 */ /* 0x000fe400000006ff */
[----:B------:R-:W-:-:S02]  /*5310*/  ISETP.GT.U32.AND P1, PT, R33, 0x727fffff, PT ;  /* 0x727fffff2100780c */ /* 0x000fc40003f24070 */
[----:B------:R-:W-:Y:S02]  /*5320*/  LOP3.LUT R0, R43, R0, R32, 0x96, !PT ;  /* 0x000000002b007212 */ /* 0x000fe400078e9620 */
[----:B------:R1:W2:Y:S01]  /*5330*/  MUFU.RSQ R32, R40 ;  /* 0x0000002800207308 */ /* 0x0002a20000001400 */
[----:B------:R-:W-:Y:S02]  /*5340*/  MOV R35, 0x2f800000 ;  /* 0x2f80000000237802 */ /* 0x000fe40000000f00 */
[----:B------:R-:W-:-:S05]  /*5350*/  LOP3.LUT R21, R0, R21, RZ, 0x3c, !PT ;  /* 0x0000001500157212 */ /* 0x000fca00078e3cff */
        /* <DEDUP_REMOVED lines=9> */
.L_x_105:
[----:B------:R-:W-:Y:S01]  /*53f0*/  FMUL.FTZ R33, R40, R32 ;  /* 0x0000002028217220 */ /* 0x000fe20000410000 */
[----:B------:R-:W-:-:S03]  /*5400*/  FMUL.FTZ R32, R32, 0.5 ;  /* 0x3f00000020207820 */ /* 0x000fc60000410000 */
[----:B------:R-:W-:-:S04]  /*5410*/  FFMA R0, -R33, R33, R40 ;  /* 0x0000002121007223 */ /* 0x000fc80000000128 */
[----:B------:R-:W-:-:S07]  /*5420*/  FFMA R33, R0, R32, R33 ;  /* 0x0000002000217223 */ /* 0x000fce0000000021 */
.L_x_106:
[----:B------:R-:W-:Y:S05]  /*5430*/  BSYNC.RECONVERGENT B1 ;  /* 0x0000000000017941 */ /* 0x000fea0003800200 */
.L_x_104:
[----:B------:R-:W-:-:S13]  /*5440*/  FSETP.GTU.AND P1, PT, R35, 0.16666667163372039795, PT ;  /* 0x3e2aaaab2300780b */ /* 0x000fda0003f2c000 */
[----:B------:R-:W-:Y:S05]  /*5450*/  @P1 BRA `(.L_x_107) ;  /* 0x0000000000541947 */ /* 0x000fea0003800000 */
[----:B------:R-:W-:Y:S01]  /*5460*/  FMUL R35, R11, 3 ;  /* 0x404000000b237820 */ /* 0x000fe20000400000 */
[----:B------:R-:W-:Y:S03]  /*5470*/  BSSY.RECONVERGENT B1, `(.L_x_108) ;  /* 0x000000d000017945 */ /* 0x000fe60003800200 */
[----:B------:R-:W-:Y:S01]  /*5480*/  VIADD R30, R35, 0xf3000000 ;  /* 0xf3000000231e7836 */ /* 0x000fe20000000000 */
[----:B------:R1:W2:Y:S04]  /*5490*/  MUFU.RSQ R0, R35 ;  /* 0x0000002300007308 */ /* 0x0002a80000001400 */
[----:B------:R-:W-:-:S13]  /*54a0*/  ISETP.GT.U32.AND P1, PT, R30, 0x727fffff, PT ;  /* 0x727fffff1e00780c */ /* 0x000fda0003f24070 */
[----:B-12---:R-:W-:Y:S05]  /*54b0*/  @!P1 BRA `(.L_x_109) ;  /* 0x0000000000109947 */ /* 0x006fea0003800000 */
[----:B------:R-:W-:Y:S02]  /*54c0*/  MOV R0, R35 ;  /* 0x0000002300007202 */ /* 0x000fe40000000f00 */
[----:B------:R-:W-:-:S07]  /*54d0*/  MOV R44, 0x54f0 ;  /* 0x000054f0002c7802 */ /* 0x000fce0000000f00 */
[----:B0----5:R-:W-:Y:S05]  /*54e0*/  CALL.REL.NOINC `($__internal_5_$__cuda_sm20_sqrt_rn_f32_slowpath) ;  /* 0x00000094007c7944 */ /* 0x021fea0003c00000 */
[----:B------:R-:W-:Y:S05]  /*54f0*/  BRA `(.L_x_110) ;  /* 0x0000000000107947 */ /* 0x000fea0003800000 */
.L_x_109:
[----:B------:R-:W-:Y:S01]  /*5500*/  FMUL.FTZ R46, R35, R0 ;  /* 0x00000000232e7220 */ /* 0x000fe20000410000 */
[----:B------:R-:W-:-:S03]  /*5510*/  FMUL.FTZ R0, R0, 0.5 ;  /* 0x3f00000000007820 */ /* 0x000fc60000410000 */
[----:B------:R-:W-:-:S04]  /*5520*/  FFMA R35, -R46, R46, R35 ;  /* 0x0000002e2e237223 */ /* 0x000fc80000000123 */
[----:B------:R-:W-:-:S07]  /*5530*/  FFMA R46, R35, R0, R46 ;  /* 0x00000000232e7223 */ /* 0x000fce000000002e */
.L_x_110:
[----:B------:R-:W-:Y:S05]  /*5540*/  BSYNC.RECONVERGENT B1 ;  /* 0x0000000000017941 */ /* 0x000fea0003800200 */
.L_x_108:
[----:B------:R-:W-:Y:S01]  /*5550*/  FMUL R30, R46, -R33 ;  /* 0x800000212e1e7220 */ /* 0x000fe20000400000 */
[----:B------:R-:W-:Y:S01]  /*5560*/  IMAD.MOV.U32 R40, RZ, RZ, R43 ;  /* 0x000000ffff287224 */ /* 0x000fe200078e002b */
[----:B------:R-:W-:Y:S01]  /*5570*/  MOV R41, R51 ;  /* 0x0000003300297202 */ /* 0x000fe20000000f00 */
[----:B------:R-:W-:Y:S01]  /*5580*/  IMAD.MOV.U32 R42, RZ, RZ, R52 ;  /* 0x000000ffff2a7224 */ /* 0x000fe200078e0034 */
[----:B------:R-:W-:Y:S01]  /*5590*/  MOV R35, R53 ;  /* 0x0000003500237202 */ /* 0x000fe20000000f00 */
[----:B------:R-:W-:Y:S06]  /*55a0*/  BRA `(.L_x_103) ;  /* 0x00000000006c7947 */ /* 0x000fec0003800000 */
.L_x_107:
[C---:B------:R-:W-:Y:S01]  /*55b0*/  FSETP.GTU.AND P1, PT, R35.reuse, 0.3333333432674407959, PT ;  /* 0x3eaaaaab2300780b */ /* 0x040fe20003f2c000 */
[----:B------:R-:W-:Y:S01]  /*55c0*/  IMAD.MOV.U32 R40, RZ, RZ, R43 ;  /* 0x000000ffff287224 */ /* 0x000fe200078e002b */
[----:B------:R-:W-:Y:S01]  /*55d0*/  MOV R41, R51 ;  /* 0x0000003300297202 */ /* 0x000fe20000000f00 */
[----:B------:R-:W-:Y:S01]  /*55e0*/  IMAD.MOV.U32 R42, RZ, RZ, R52 ;  /* 0x000000ffff2a7224 */ /* 0x000fe200078e0034 */
[----:B------:R-:W-:Y:S02]  /*55f0*/  FSETP.LEU.OR P1, PT, R35, 0.16666667163372039795, P1 ;  /* 0x3e2aaaab2300780b */ /* 0x000fe40000f2b400 */
[----:B------:R-:W-:-:S11]  /*5600*/  MOV R35, R53 ;  /* 0x0000003500237202 */ /* 0x000fd60000000f00 */
        /* <DEDUP_REMOVED lines=11> */
.L_x_112:
[----:B------:R-:W-:Y:S01]  /*56c0*/  FMUL.FTZ R46, R35, R0 ;  /* 0x00000000232e7220 */ /* 0x000fe20000410000 */
[----:B------:R-:W-:-:S03]  /*56d0*/  FMUL.FTZ R0, R0, 0.5 ;  /* 0x3f00000000007820 */ /* 0x000fc60000410000 */
[----:B------:R-:W-:-:S04]  /*56e0*/  FFMA R35, -R46, R46, R35 ;  /* 0x0000002e2e237223 */ /* 0x000fc80000000123 */
[----:B------:R-:W-:-:S07]  /*56f0*/  FFMA R46, R35, R0, R46 ;  /* 0x00000000232e7223 */ /* 0x000fce000000002e */
.L_x_113:
[----:B------:R-:W-:Y:S05]  /*5700*/  BSYNC.RECONVERGENT B1 ;  /* 0x0000000000017941 */ /* 0x000fea0003800200 */
.L_x_111:
[----:B------:R-:W-:Y:S01]  /*5710*/  FMUL R30, R46, R33 ;  /* 0x000000212e1e7220 */ /* 0x000fe20000400000 */
[----:B------:R-:W-:Y:S01]  /*5720*/  IMAD.MOV.U32 R40, RZ, RZ, R43 ;  /* 0x000000ffff287224 */ /* 0x000fe200078e002b */
[----:B------:R-:W-:Y:S01]  /*5730*/  MOV R41, R51 ;  /* 0x0000003300297202 */ /* 0x000fe20000000f00 */
[----:B------:R-:W-:Y:S01]  /*5740*/  IMAD.MOV.U32 R42, RZ, RZ, R52 ;  /* 0x000000ffff2a7224 */ /* 0x000fe200078e0034 */
[----:B------:R-:W-:-:S07]  /*5750*/  MOV R35, R53 ;  /* 0x0000003500237202 */ /* 0x000fce0000000f00 */
.L_x_103:
[----:B------:R-:W-:Y:S05]  /*5760*/  BSYNC.RECONVERGENT B0 ;  /* 0x0000000000007941 */ /* 0x000fea0003800200 */
.L_x_102:
[----:B------:R-:W-:Y:S01]  /*5770*/  FADD R30, R31, R30 ;  /* 0x0000001e1f1e7221 */ /* 0x000fe20000000000 */
[----:B------:R-:W-:Y:S03]  /*5780*/  BSSY.RECONVERGENT B0, `(.L_x_114) ;  /* 0x000003d000007945 */ /* 0x000fe60003800200 */
        /* <DEDUP_REMOVED lines=18> */
.L_x_116:
        /* <DEDUP_REMOVED lines=19> */
[----:B------:R-:W3:Y:S04]  /*59e0*/  LDL R31, [R33+0x14] ;  /* 0x00001400211f7983 */ /* 0x000ee80000100800 */
[----:B-1----:R-:W4:Y:S01]  /*59f0*/  @P1 LDL R30, [R33+0x10] ;  /* 0x00001000211e1983 */ /* 0x002f220000100800 */
        /* <DEDUP_REMOVED lines=14> */
[----:B------:R-:W1:Y:S01]  /*5ae0*/  I2F.F64.S64 R30, R30 ;  /* 0x0000001e001e7312 */ /* 0x000e620000301c00 */
[----:B------:R-:W-:Y:S01]  /*5af0*/  IMAD.MOV R43, RZ, RZ, -R0 ;  /* 0x000000ffff2b7224 */ /* 0x000fe200078e0a00 */
[----:B------:R-:W-:-:S04]  /*5b00*/  ISETP.GE.AND P3, PT, R46, RZ, PT ;  /* 0x000000ff2e00720c */ /* 0x000fc80003f66270 */
[----:B------:R-:W-:Y:S01]  /*5b10*/  @!P1 MOV R0, R43 ;  /* 0x0000002b00009202 */ /* 0x000fe20000000f00 */
[----:B-1----:R-:W-:-:S10]  /*5b20*/  DMUL R32, R30, UR6 ;  /* 0x000000061e207c28 */ /* 0x002fd40008000000 */
[----:B------:R-:W1:Y:S02]  /*5b30*/  F2F.F32.F64 R32, R32 ;  /* 0x0000002000207310 */ /* 0x000e640000301000 */
[----:B-12---:R-:W-:-:S07]  /*5b40*/  FSEL R30, -R32, R32, !P3 ;  /* 0x00000020201e7208 */ /* 0x006fce0005800100 */
.L_x_115:
[----:B------:R-:W-:Y:S05]  /*5b50*/  BSYNC.RECONVERGENT B0 ;  /* 0x0000000000007941 */ /* 0x000fea0003800200 */
.L_x_114:
[----:B------:R-:W-:Y:S01]  /*5b60*/  FADD R51, R14, R14 ;  /* 0x0000000e0e337221 */ /* 0x000fe20000000000 */
[----:B------:R-:W-:Y:S02]  /*5b70*/  HFMA2 R45, -RZ, RZ, 1.0078125, -8.98838043212890625e-05 ;  /* 0x3c0885e4ff2d7431 */ /* 0x000fe400000001ff */
[----:B------:R-:W-:Y:S02]  /*5b80*/  IMAD.MOV.U32 R46, RZ, RZ, 0x37cbac00 ;  /* 0x37cbac00ff2e7424 */ /* 0x000fe400078e00ff */
[----:B------:R-:W-:Y:S01]  /*5b90*/  FMUL R31, R30, R30 ;  /* 0x0000001e1e1f7220 */ /* 0x000fe20000400000 */
[----:B------:R-:W-:Y:S01]  /*5ba0*/  FMUL R51, R51, 0.5 ;  /* 0x3f00000033337820 */ /* 0x000fe20000400000 */
[C---:B------:R-:W-:Y:S01]  /*5bb0*/  LOP3.LUT R33, R0.reuse, 0x1, RZ, 0xc0, !PT ;  /* 0x0000000100217812 */ /* 0x040fe200078ec0ff */
[----:B------:R-:W-:Y:S02]  /*5bc0*/  VIADD R0, R0, 0x1 ;  /* 0x0000000100007836 */ /* 0x000fe40000000000 */
[----:B------:R-:W-:Y:S01]  /*5bd0*/  FFMA R32, R31, R46, -0.0013887860113754868507 ;  /* 0xbab607ed1f207423 */ /* 0x000fe2000000002e */
[----:B------:R-:W-:Y:S01]  /*5be0*/  FFMA R47, R51, R11, R6 ;  /* 0x0000000b332f7223 */ /* 0x000fe20000000006 */
[----:B------:R-:W-:Y:S01]  /*5bf0*/  ISETP.NE.U32.AND P1, PT, R33, 0x1, PT ;  /* 0x000000012100780c */ /* 0x000fe20003f25070 */
[----:B------:R-:W-:Y:S01]  /*5c00*/  BSSY.RECONVERGENT B0, `(.L_x_117) ;  /* 0x0000047000007945 */ /* 0x000fe20003800200 */
[----:B------:R-:W-:Y:S01]  /*5c10*/  MOV R44, 0x3e2aaaa8 ;  /* 0x3e2aaaa8002c7802 */ /* 0x000fe20000000f00 */
[----:B------:R-:W-:Y:S01]  /*5c20*/  FMUL R52, R47, 0.63661974668502807617 ;  /* 0x3f22f9832f347820 */ /* 0x000fe20000400000 */
[----:B------:R-:W-:-:S02]  /*5c30*/  FSEL R32, R32, -0.00019574658654164522886, P1 ;  /* 0xb94d415320207808 */ /* 0x000fc40000800000 */
[----:B------:R-:W-:Y:S02]  /*5c40*/  FSEL R48, R45, 0.041666727513074874878, !P1 ;  /* 0x3d2aaabb2d307808 */ /* 0x000fe40004800000 */
[----:B------:R-:W-:Y:S01]  /*5c50*/  LOP3.LUT P3, RZ, R0, 0x2, RZ, 0xc0, !PT ;  /* 0x0000000200ff7812 */ /* 0x000fe2000786c0ff */
[----:B------:R-:W1:Y:S01]  /*5c60*/  F2I.NTZ R52, R52 ;  /* 0x0000003400347305 */ /* 0x000e620000203100 */
[----:B------:R-:W-:Y:S01]  /*5c70*/  FSEL R0, R30, 1, !P1 ;  /* 0x3f8000001e007808 */ /* 0x000fe20004800000 */
[----:B------:R-:W-:Y:S01]  /*5c80*/  FFMA R32, R31, R32, R48 ;  /* 0x000000201f207223 */ /* 0x000fe20000000030 */
[----:B------:R-:W-:Y:S02]  /*5c90*/  FSEL R48, -R44, -0.4999999701976776123, !P1 ;  /* 0xbeffffff2c307808 */ /* 0x000fe40004800100 */
[----:B------:R-:W-:-:S03]  /*5ca0*/  FSETP.GE.AND P1, PT, |R47|, 105615, PT ;  /* 0x47ce47802f00780b */ /* 0x000fc60003f26200 */
[C---:B------:R-:W-:Y:S01]  /*5cb0*/  FFMA R48, R31.reuse, R32, R48 ;  /* 0x000000201f307223 */ /* 0x040fe20000000030 */
[----:B------:R-:W-:-:S04]  /*5cc0*/  FFMA R31, R31, R0, RZ ;  /* 0x000000001f1f7223 */ /* 0x000fc800000000ff */
[----:B------:R-:W-:Y:S01]  /*5cd0*/  FFMA R48, R31, R48, R0 ;  /* 0x000000301f307223 */ /* 0x000fe20000000000 */
[----:B-1----:R-:W-:-:S03]  /*5ce0*/  I2FP.F32.S32 R30, R52 ;  /* 0x00000034001e7245 */ /* 0x002fc60000201400 */
[----:B------:R-:W-:Y:S02]  /*5cf0*/  @P3 FADD R48, RZ, -R48 ;  /* 0x80000030ff303221 */ /* 0x000fe40000000000 */
        /* <DEDUP_REMOVED lines=13> */
.L_x_119:
        /* <DEDUP_REMOVED lines=13> */
[C---:B-1----:R-:W-:Y:S02]  /*5ea0*/  LOP3.LUT R30, R32.reuse, 0xe0, RZ, 0xc0, !PT ;  /* 0x000000e0201e7812 */ /* 0x042fe400078ec0ff */
[----:B------:R-:W-:-:S03]  /*5eb0*/  LOP3.LUT P1, RZ, R32, 0x1f, RZ, 0xc0, !PT ;  /* 0x0000001f20ff7812 */ /* 0x000fc6000782c0ff */
[----:B------:R-:W-:-:S05]  /*5ec0*/  VIADD R30, R30, 0xffffff80 ;  /* 0xffffff801e1e7836 */ /* 0x000fca0000000000 */
[----:B------:R-:W-:-:S05]  /*5ed0*/  SHF.R.U32.HI R30, RZ, 0x5, R30 ;  /* 0x00000005ff1e7819 */ /* 0x000fca000001161e */
[----:B------:R-:W-:-:S05]  /*5ee0*/  IMAD R33, R30, -0x4, R1 ;  /* 0xfffffffc1e217824 */ /* 0x000fca00078e0201 */
[----:B------:R-:W3:Y:S04]  /*5ef0*/  LDL R43, [R33+0x18] ;  /* 0x00001800212b7983 */ /* 0x000ee80000100800 */
[----:B------:R-:W3:Y:S04]  /*5f00*/  LDL R30, [R33+0x14] ;  /* 0x00001400211e7983 */ /* 0x000ee80000100800 */
        /* <DEDUP_REMOVED lines=17> */
[----:B--2---:R-:W-:-:S05]  /*6020*/  IMAD.MOV R0, RZ, RZ, -R52 ;  /* 0x000000ffff007224 */ /* 0x004fca00078e0a34 */
[----:B------:R-:W-:Y:S01]  /*6030*/  @!P1 MOV R52, R0 ;  /* 0x0000000000349202 */ /* 0x000fe20000000f00 */
[----:B-1----:R-:W-:-:S10]  /*6040*/  DMUL R32, R30, UR6 ;  /* 0x000000061e207c28 */ /* 0x002fd40008000000 */
[----:B------:R-:W1:Y:S02]  /*6050*/  F2F.F32.F64 R32, R32 ;  /* 0x0000002000207310 */ /* 0x000e640000301000 */
[----:B-1----:R-:W-:-:S07]  /*6060*/  FSEL R0, -R32, R32, !P3 ;  /* 0x0000002020007208 */ /* 0x002fce0005800100 */
.L_x_118:
[----:B------:R-:W-:Y:S05]  /*6070*/  BSYNC.RECONVERGENT B0 ;  /* 0x0000000000007941 */ /* 0x000fea0003800200 */
.L_x_117:
[----:B------:R-:W-:Y:S01]  /*6080*/  FMUL R31, R0, R0 ;  /* 0x00000000001f7220 */ /* 0x000fe20000400000 */
[C---:B------:R-:W-:Y:S01]  /*6090*/  LOP3.LUT R30, R52.reuse, 0x1, RZ, 0xc0, !PT ;  /* 0x00000001341e7812 */ /* 0x040fe200078ec0ff */
[----:B------:R-:W-:Y:S01]  /*60a0*/  VIADD R52, R52, 0x1 ;  /* 0x0000000134347836 */ /* 0x000fe20000000000 */
[----:B------:R-:W-:Y:S01]  /*60b0*/  BSSY.RECONVERGENT B0, `(.L_x_120) ;  /* 0x0000065000007945 */ /* 0x000fe20003800200 */
[----:B------:R-:W-:Y:S01]  /*60c0*/  FFMA R46, R31, R46, -0.0013887860113754868507 ;  /* 0xbab607ed1f2e7423 */ /* 0x000fe2000000002e */
[----:B------:R-:W-:Y:S02]  /*60d0*/  ISETP.NE.U32.AND P1, PT, R30, 0x1, PT ;  /* 0x000000011e00780c */ /* 0x000fe40003f25070 */
[----:B------:R-:W-:Y:S02]  /*60e0*/  LOP3.LUT P3, RZ, R52, 0x2, RZ, 0xc0, !PT ;  /* 0x0000000234ff7812 */ /* 0x000fe4000786c0ff */
[----:B------:R-:W-:Y:S02]  /*60f0*/  FSEL R30, R45, 0.041666727513074874878, !P1 ;  /* 0x3d2aaabb2d1e7808 */ /* 0x000fe40004800000 */
[----:B------:R-:W-:-:S02]  /*6100*/  FSEL R46, R46, -0.00019574658654164522886, P1 ;  /* 0xb94d41532e2e7808 */ /* 0x000fc40000800000 */
[----:B------:R-:W-:Y:S02]  /*6110*/  FSEL R0, R0, 1, !P1 ;  /* 0x3f80000000007808 */ /* 0x000fe40004800000 */
[----:B------:R-:W-:Y:S01]  /*6120*/  FSEL R43, -R44, -0.4999999701976776123, !P1 ;  /* 0xbeffffff2c2b7808 */ /* 0x000fe20004800100 */
[C---:B------:R-:W-:Y:S02]  /*6130*/  FFMA R30, R31.reuse, R46, R30 ;  /* 0x0000002e1f1e7223 */ /* 0x040fe4000000001e */
[C---:B------:R-:W-:Y:S02]  /*6140*/  FFMA R33, R31.reuse, R0, RZ ;  /* 0x000000001f217223 */ /* 0x040fe400000000ff */
[----:B------:R-:W-:Y:S01]  /*6150*/  FFMA R30, R31, R30, R43 ;  /* 0x0000001e1f1e7223 */ /* 0x000fe2000000002b */
[----:B------:R-:W-:-:S03]  /*6160*/  FMUL R31, R48, -6.2831854820251464844 ;  /* 0xc0c90fdb301f7820 */ /* 0x000fc60000400000 */
[----:B------:R-:W-:Y:S01]  /*6170*/  FFMA R0, R33, R30, R0 ;  /* 0x0000001e21007223 */ /* 0x000fe20000000000 */
[----:B------:R-:W-:Y:S02]  /*6180*/  IMAD.MOV.U32 R33, RZ, RZ, R21 ;  /* 0x000000ffff217224 */ /* 0x000fe400078e0015 */
[----:B------:R-:W-:Y:S02]  /*6190*/  IMAD.MOV.U32 R30, RZ, RZ, R41 ;  /* 0x000000ffff1e7224 */ /* 0x000fe400078e0029 */
[----:B------:R-:W-:-:S04]  /*61a0*/  @P3 FADD R0, RZ, -R0 ;  /* 0x80000000ff003221 */ /* 0x000fc80000000000 */
[----:B------:R-:W-:-:S04]  /*61b0*/  FFMA R0, R0, R13, R31 ;  /* 0x0000000d00007223 */ /* 0x000fc8000000001f */
[----:B------:R-:W-:-:S04]  /*61c0*/  FADD R0, R0, R15 ;  /* 0x0000000f00007221 */ /* 0x000fc80000000000 */
[----:B------:R-:W-:Y:S01]  /*61d0*/  FADD R0, R19, R0 ;  /* 0x0000000013007221 */ /* 0x000fe20000000000 */
[----:B------:R-:W-:-:S03]  /*61e0*/  HFMA2 R19, -RZ, RZ, 0, 0 ;  /* 0x00000000ff137431 */ /* 0x000fc600000001ff */
[----:B------:R-:W-:-:S04]  /*61f0*/  FMUL R31, R0, 0.5 ;  /* 0x3f000000001f7820 */ /* 0x000fc80000400000 */
[----:B------:R-:W-:Y:S01]  /*6200*/  FFMA R52, R31, R11, R50 ;  /* 0x0000000b1f347223 */ /* 0x000fe20000000032 */
[----:B------:R-:W-:Y:S02]  /*6210*/  MOV R31, R40 ;  /* 0x00000028001f7202 */ /* 0x000fe40000000f00 */
[----:B------:R-:W-:Y:S01]  /*6220*/  MOV R50, R42 ;  /* 0x0000002a00327202 */ /* 0x000fe20000000f00 */
[----:B------:R-:W-:Y:S06]  /*6230*/  @!P2 BRA `(.L_x_121) ;  /* 0x000000040030a947 */ /* 0x000fec0003800000 */
[----:B------:R-:W-:Y:S01]  /*6240*/  SHF.R.U32.HI R0, RZ, 0x2, R35 ;  /* 0x00000002ff007819 */ /* 0x000fe20000011623 */
[----:B------:R-:W-:Y:S01]  /*6250*/  FADD R32, R16, R16 ;  /* 0x0000001010207221 */ /* 0x000fe20000000000 */
[----:B------:R-:W-:Y:S01]  /*6260*/  VIADD R34, R34, 0x587c5 ;  /* 0x000587c522227836 */ /* 0x000fe20000000000 */
[----:B------:R-:W-:Y:S01]  /*6270*/  BSSY.RECONVERGENT B1, `(.L_x_122) ;  /* 0x0000018000017945 */ /* 0x000fe20003800200 */
[----:B------:R-:W-:Y:S01]  /*6280*/  LOP3.LUT R33, R0, R35, RZ, 0x3c, !PT ;  /* 0x0000002300217212 */ /* 0x000fe200078e3cff */
[----:B------:R-:W-:Y:S01]  /*6290*/  IMAD.SHL.U32 R0, R21, 0x10, RZ ;  /* 0x0000001015007824 */ /* 0x000fe200078e00ff */
[----:B------:R-:W-:Y:S01]  /*62a0*/  IADD3 R31, PT, PT, R32, -0xd000000, RZ ;  /* 0xf3000000201f7810 */ /* 0x000fe20007ffe0ff */
[----:B------:R-:W-:Y:S01]  /*62b0*/  FMUL R43, R11, 3 ;  /* 0x404000000b2b7820 */ /* 0x000fe20000400000 */
        /* <DEDUP_REMOVED lines=15> */
.L_x_123:
[----:B------:R-:W-:Y:S01]  /*63b0*/  FMUL.FTZ R53, R32, R30 ;  /* 0x0000001e20357220 */ /* 0x000fe20000410000 */
[----:B------:R-:W-:-:S03]  /*63c0*/  FMUL.FTZ R30, R30, 0.5 ;  /* 0x3f0000001e1e7820 */ /* 0x000fc60000410000 */
[----:B------:R-:W-:-:S04]  /*63d0*/  FFMA R0, -R53, R53, R32 ;  /* 0x0000003535007223 */ /* 0x000fc80000000120 */
[----:B------:R-:W-:-:S07]  /*63e0*/  FFMA R53, R0, R30, R53 ;  /* 0x0000001e00357223 */ /* 0x000fce0000000035 */
.L_x_124:
[----:B------:R-:W-:Y:S05]  /*63f0*/  BSYNC.RECONVERGENT B1 ;  /* 0x0000000000017941 */ /* 0x000fea0003800200 */
.L_x_122:
        /* <DEDUP_REMOVED lines=11> */
.L_x_127:
[----:B------:R-:W-:Y:S01]  /*64b0*/  FMUL.FTZ R46, R43, R0 ;  /* 0x000000002b2e7220 */ /* 0x000fe20000410000 */
[----:B------:R-:W-:-:S03]  /*64c0*/  FMUL.FTZ R0, R0, 0.5 ;  /* 0x3f00000000007820 */ /* 0x000fc60000410000 */
[----:B------:R-:W-:-:S04]  /*64d0*/  FFMA R43, -R46, R46, R43 ;  /* 0x0000002e2e2b7223 */ /* 0x000fc8000000012b */
[----:B------:R-:W-:-:S07]  /*64e0*/  FFMA R46, R43, R0, R46 ;  /* 0x000000002b2e7223 */ /* 0x000fce000000002e */
.L_x_128:
[----:B------:R-:W-:Y:S05]  /*64f0*/  BSYNC.RECONVERGENT B1 ;  /* 0x0000000000017941 */ /* 0x000fea0003800200 */
.L_x_126:
[----:B------:R-:W-:Y:S01]  /*6500*/  FMUL R19, R46, -R53 ;  /* 0x800000352e137220 */ /* 0x000fe20000400000 */
[----:B------:R-:W-:Y:S01]  /*6510*/  IMAD.MOV.U32 R31, RZ, RZ, R21 ;  /* 0x000000ffff1f7224 */ /* 0x000fe200078e0015 */
[----:B------:R-:W-:Y:S01]  /*6520*/  MOV R30, R40 ;  /* 0x00000028001e7202 */ /* 0x000fe20000000f00 */
[----:B------:R-:W-:Y:S01]  /*6530*/  IMAD.MOV.U32 R50, RZ, RZ, R41 ;  /* 0x000000ffff327224 */ /* 0x000fe200078e0029 */
[----:B------:R-:W-:Y:S01]  /*6540*/  MOV R35, R42 ;  /* 0x0000002a00237202 */ /* 0x000fe20000000f00 */
[----:B------:R-:W-:Y:S06]  /*6550*/  BRA `(.L_x_121) ;  /* 0x0000000000687947 */ /* 0x000fec0003800000 */
.L_x_125:
        /* <DEDUP_REMOVED lines=16> */
.L_x_130:
[----:B------:R-:W-:Y:S01]  /*6660*/  FMUL.FTZ R46, R43, R0 ;  /* 0x000000002b2e7220 */ /* 0x000fe20000410000 */
[----:B------:R-:W-:-:S03]  /*6670*/  FMUL.FTZ R0, R0, 0.5 ;  /* 0x3f00000000007820 */ /* 0x000fc60000410000 */
[----:B------:R-:W-:-:S04]  /*6680*/  FFMA R43, -R46, R46, R43 ;  /* 0x0000002e2e2b7223 */ /* 0x000fc8000000012b */
[----:B------:R-:W-:-:S07]  /*6690*/  FFMA R46, R43, R0, R46 ;  /* 0x000000002b2e7223 */ /* 0x000fce000000002e */
.L_x_131:
[----:B------:R-:W-:Y:S05]  /*66a0*/  BSYNC.RECONVERGENT B1 ;  /* 0x0000000000017941 */ /* 0x000fea0003800200 */
.L_x_129:
[----:B------:R-:W-:Y:S01]  /*66b0*/  FMUL R19, R46, R53 ;  /* 0x000000352e137220 */ /* 0x000fe20000400000 */
[----:B------:R-:W-:Y:S01]  /*66c0*/  IMAD.MOV.U32 R31, RZ, RZ, R21 ;  /* 0x000000ffff1f7224 */ /* 0x000fe200078e0015 */
[----:B------:R-:W-:Y:S01]  /*66d0*/  MOV R30, R40 ;  /* 0x00000028001e7202 */ /* 0x000fe20000000f00 */
[----:B------:R-:W-:Y:S01]  /*66e0*/  IMAD.MOV.U32 R50, RZ, RZ, R41 ;  /* 0x000000ffff327224 */ /* 0x000fe200078e0029 */
[----:B------:R-:W-:-:S07]  /*66f0*/  MOV R35, R42 ;  /* 0x0000002a00237202 */ /* 0x000fce0000000f00 */
.L_x_121:
[----:B------:R-:W-:Y:S05]  /*6700*/  BSYNC.RECONVERGENT B0 ;  /* 0x0000000000007941 */ /* 0x000fea0003800200 */
.L_x_120:
[----:B------:R-:W-:Y:S01]  /*6710*/  FSETP.NEU.AND P1, PT, R20, RZ, PT ;  /* 0x000000ff1400720b */ /* 0x000fe20003f2d000 */
[----:B------:R-:W-:Y:S01]  /*6720*/  BSSY.RECONVERGENT B3, `(.L_x_132) ;  /* 0x00000f6000037945 */ /* 0x000fe20003800200 */
[----:B------:R-:W-:Y:S01]  /*6730*/  FADD R19, R52, R19 ;  /* 0x0000001334137221 */ /* 0x000fe20000000000 */
[----:B------:R-:W-:Y:S01]  /*6740*/  IMAD.MOV.U32 R32, RZ, RZ, RZ ;  /* 0x000000ffff207224 */ /* 0x000fe200078e00ff */
[----:B------:R-:W-:Y:S01]  /*6750*/  MOV R43, R33 ;  /* 0x00000021002b7202 */ /* 0x000fe20000000f00 */
[----:B------:R-:W-:Y:S01]  /*6760*/  IMAD.MOV.U32 R41, RZ, RZ, R31 ;  /* 0x000000ffff297224 */ /* 0x000fe200078e001f */
[----:B------:R-:W-:-:S07]  /*6770*/  MOV R21, R30 ;  /* 0x0000001e00157202 */ /* 0x000fce0000000f00 */
[----:B------:R-:W-:Y:S05]  /*6780*/  @!P1 BRA `(.L_x_133) ;  /* 0x0000000c00bc9947 */ /* 0x000fea0003800000 */
[----:B-----5:R-:W-:-:S13]  /*6790*/  ISETP.GT.AND P1, PT, R4, RZ, PT ;  /* 0x000000ff0400720c */ /* 0x020fda0003f24270 */
[----:B------:R-:W-:Y:S05]  /*67a0*/  @P1 BRA `(.L_x_134) ;  /* 0x0000000c00501947 */ /* 0x000fea0003800000 */
[----:B------:R-:W1:Y:S01]  /*67b0*/  LDCU UR5, c[0x3][0x74] ;  /* 0x00c00e80ff0577ac */ /* 0x000e620008000800 */
[----:B------:R-:W-:Y:S01]  /*67c0*/  VIADD R0, R8, 0xf3000000 ;  /* 0xf300000008007836 */ /* 0x000fe20000000000 */
[----:B------:R2:W3:Y:S01]  /*67d0*/  MUFU.RSQ R41, R8 ;  /* 0x0000000800297308 */ /* 0x0004e20000001400 */
[----:B------:R-:W-:Y:S03]  /*67e0*/  BSSY.RECONVERGENT B0, `(.L_x_135) ;  /* 0x000000d000007945 */ /* 0x000fe60003800200 */
[----:B------:R-:W-:Y:S02]  /*67f0*/  ISETP.GT.U32.AND P2, PT, R0, 0x727fffff, PT ;  /* 0x727fffff0000780c */ /* 0x000fe40003f44070 */
[----:B-1----:R-:W-:-:S11]  /*6800*/  ISETP.NE.AND P1, PT, RZ, UR5, PT ;  /* 0x00000005ff007c0c */ /* 0x002fd6000bf25270 */
[----:B--23--:R-:W-:Y:S05]  /*6810*/  @!P2 BRA `(.L_x_136) ;  /* 0x000000000014a947 */ /* 0x00cfea0003800000 */
[----:B------:R-:W-:Y:S02]  /*6820*/  MOV R0, R8 ;  /* 0x0000000800007202 */ /* 0x000fe40000000f00 */
[----:B------:R-:W-:-:S07]  /*6830*/  MOV R44, 0x6850 ;  /* 0x00006850002c7802 */ /* 0x000fce0000000f00 */
[----:B0-----:R-:W-:Y:S05]  /*6840*/  CALL.REL.NOINC `($__internal_5_$__cuda_sm20_sqrt_rn_f32_slowpath) ;  /* 0x0000008000a47944 */ /* 0x001fea0003c00000 */
[----:B------:R-:W-:Y:S01]  /*6850*/  IMAD.MOV.U32 R21, RZ, RZ, R46 ;  /* 0x000000ffff157224 */ /* 0x000fe200078e002e */
[----:B------:R-:W-:Y:S06]  /*6860*/  BRA `(.L_x_137) ;  /* 0x0000000000107947 */ /* 0x000fec0003800000 */
.L_x_136:
[C---:B------:R-:W-:Y:S01]  /*6870*/  FMUL.FTZ R21, R41.reuse, R8 ;  /* 0x0000000829157220 */ /* 0x040fe20000410000 */
[----:B------:R-:W-:-:S03]  /*6880*/  FMUL.FTZ R4, R41, 0.5 ;  /* 0x3f00000029047820 */ /* 0x000fc60000410000 */
[----:B------:R-:W-:-:S04]  /*6890*/  FFMA R0, -R21, R21, R8 ;  /* 0x0000001515007223 */ /* 0x000fc80000000108 */
[----:B------:R-:W-:-:S07]  /*68a0*/  FFMA R21, R0, R4, R21 ;  /* 0x0000000400157223 */ /* 0x000fce0000000015 */
.L_x_137:
[----:B------:R-:W-:Y:S05]  /*68b0*/  BSYNC.RECONVERGENT B0 ;  /* 0x0000000000007941 */ /* 0x000fea0003800200 */
.L_x_135:
[----:B------:R-:W-:Y:S01]  /*68c0*/  SHF.R.U32.HI R0, RZ, 0x2, R35 ;  /* 0x00000002ff007819 */ /* 0x000fe20000011623 */
[----:B------:R-:W-:Y:S01]  /*68d0*/  IMAD.MOV.U32 R43, RZ, RZ, 0x3e055027 ;  /* 0x3e055027ff2b7424 */ /* 0x000fe200078e00ff */
[----:B------:R-:W1:Y:S01]  /*68e0*/  MUFU.RCP R45, R20 ;  /* 0x00000014002d7308 */ /* 0x000e620000001000 */
[----:B------:R-:W-:Y:S01]  /*68f0*/  BSSY.RECONVERGENT B4, `(.L_x_138) ;  /* 0x000002f000047945 */ /* 0x000fe20003800200 */
[----:B------:R-:W-:Y:S01]  /*6900*/  LOP3.LUT R41, R0, R35, RZ, 0x3c, !PT ;  /* 0x0000002300297212 */ /* 0x000fe200078e3cff */
[----:B------:R-:W-:Y:S01]  /*6910*/  HFMA2 R35, -RZ, RZ, 0.1171875, 0 ;  /* 0x2f800000ff237431 */ /* 0x000fe200000001ff */
[----:B------:R-:W-:-:S03]  /*6920*/  SHF.L.U32 R0, R33, 0x4, RZ ;  /* 0x0000000421007819 */ /* 0x000fc600000006ff */
[----:B------:R-:W-:-:S05]  /*6930*/  IMAD.SHL.U32 R4, R41, 0x2, RZ ;  /* 0x0000000229047824 */ /* 0x000fca00078e00ff */
[----:B------:R-:W-:-:S04]  /*6940*/  LOP3.LUT R0, R33, R0, R4, 0x96, !PT ;  /* 0x0000000021007212 */ /* 0x000fc800078e9604 */
[----:B------:R-:W-:-:S04]  /*6950*/  LOP3.LUT R41, R0, R41, RZ, 0x3c, !PT ;  /* 0x0000002900297212 */ /* 0x000fc800078e3cff */
[----:B------:R-:W-:-:S04]  /*6960*/  IADD3 R0, PT, PT, R34, 0x587c5, R41 ;  /* 0x000587c522007810 */ /* 0x000fc80007ffe029 */
        /* <DEDUP_REMOVED lines=26> */
[----:B-1----:R-:W-:-:S03]  /*6b10*/  FFMA R0, R45, -R20, 1 ;  /* 0x3f8000002d007423 */ /* 0x002fc60000000814 */
[----:B------:R-:W-:Y:S01]  /*6b20*/  FSEL R32, -R4, +INF , P2 ;  /* 0x7f80000004207808 */ /* 0x000fe20001000100 */
[----:B------:R-:W-:-:S04]  /*6b30*/  FFMA R0, R45, R0, R45 ;  /* 0x000000002d007223 */ /* 0x000fc8000000002d */
[----:B------:R-:W-:-:S03]  /*6b40*/  FFMA R35, R0, R32, RZ ;  /* 0x0000002000237223 */ /* 0x000fc600000000ff */
[----:B------:R-:W1:Y:S01]  /*6b50*/  FCHK P2, R32, R20 ;  /* 0x0000001420007302 */ /* 0x000e620000040000 */
[----:B------:R-:W-:-:S04]  /*6b60*/  FFMA R4, R35, -R20, R32 ;  /* 0x8000001423047223 */ /* 0x000fc80000000020 */
[----:B------:R-:W-:Y:S01]  /*6b70*/  FFMA R4, R0, R4, R35 ;  /* 0x0000000400047223 */ /* 0x000fe20000000023 */
[----:B-1----:R-:W-:Y:S06]  /*6b80*/  @!P2 BRA `(.L_x_139) ;  /* 0x000000000014a947 */ /* 0x002fec0003800000 */
[----:B------:R-:W-:Y:S01]  /*6b90*/  IMAD.MOV.U32 R0, RZ, RZ, R32 ;  /* 0x000000ffff007224 */ /* 0x000fe200078e0020 */
[----:B------:R-:W-:Y:S02]  /*6ba0*/  MOV R52, R20 ;  /* 0x0000001400347202 */ /* 0x000fe40000000f00 */
[----:B------:R-:W-:-:S07]  /*6bb0*/  MOV R40, 0x6bd0 ;  /* 0x00006bd000287802 */ /* 0x000fce0000000f00 */
[----:B0-----:R-:W-:Y:S05]  /*6bc0*/  CALL.REL.NOINC `($__internal_6_$__cuda_sm3x_div_rn_noftz_f32_slowpath) ;  /* 0x0000008000187944 */ /* 0x001fea0003c00000 */
[----:B------:R-:W-:-:S07]  /*6bd0*/  IMAD.MOV.U32 R4, RZ, RZ, R0 ;  /* 0x000000ffff047224 */ /* 0x000fce00078e0000 */
.L_x_139:
[----:B------:R-:W-:Y:S05]  /*6be0*/  BSYNC.RECONVERGENT B4 ;  /* 0x0000000000047941 */ /* 0x000fea0003800200 */
.L_x_138:
[----:B------:R-:W1:Y:S01]  /*6bf0*/  MUFU.RCP R0, R11 ;  /* 0x0000000b00007308 */ /* 0x000e620000001000 */
[----:B------:R-:W-:Y:S07]  /*6c00*/  BSSY.RECONVERGENT B4, `(.L_x_140) ;  /* 0x000000c000047945 */ /* 0x000fee0003800200 */
[----:B------:R-:W2:Y:S01]  /*6c10*/  FCHK P2, R4, R11 ;  /* 0x0000000b04007302 */ /* 0x000ea20000040000 */
[----:B-1----:R-:W-:-:S04]  /*6c20*/  FFMA R35, R0, -R11, 1 ;  /* 0x3f80000000237423 */ /* 0x002fc8000000080b */
        /* <DEDUP_REMOVED lines=8> */
[----:B0-----:R-:W-:Y:S05]  /*6cb0*/  CALL.REL.NOINC `($__internal_6_$__cuda_sm3x_div_rn_noftz_f32_slowpath) ;  /* 0x0000007c00dc7944 */ /* 0x001fea0003c00000 */
.L_x_141:
[----:B------:R-:W-:Y:S05]  /*6cc0*/  BSYNC.RECONVERGENT B4 ;  /* 0x0000000000047941 */ /* 0x000fea0003800200 */
.L_x_140:
[----:B------:R-:W-:-:S04]  /*6cd0*/  FADD R0, R0, 0.5 ;  /* 0x3f00000000007421 */ /* 0x000fc80000000000 */
[----:B------:R1:W2:Y:S01]  /*6ce0*/  F2I.FLOOR.NTZ R4, R0 ;  /* 0x0000000000047305 */ /* 0x0002a20000207100 */
[----:B------:R-:W-:Y:S05]  /*6cf0*/  @!P1 BRA `(.L_x_142) ;  /* 0x00000004001c9947 */ /* 0x000fea0003800000 */
[----:B------:R-:W-:Y:S01]  /*6d00*/  IADD3 R32, PT, PT, R9, -0xd000000, RZ ;  /* 0xf300000009207810 */ /* 0x000fe20007ffe0ff */
[----:B-1----:R1:W3:Y:S01]  /*6d10*/  MUFU.RSQ R0, R9 ;  /* 0x0000000900007308 */ /* 0x0022e20000001400 */
[----:B------:R-:W-:Y:S02]  /*6d20*/  BSSY.RECONVERGENT B0, `(.L_x_143) ;  /* 0x000000b000007945 */ /* 0x000fe40003800200 */
[----:B------:R-:W-:-:S13]  /*6d30*/  ISETP.GT.U32.AND P1, PT, R32, 0x727fffff, PT ;  /* 0x727fffff2000780c */ /* 0x000fda0003f24070 */
[----:B-1----:R-:W-:Y:S05]  /*6d40*/  @!P1 BRA `(.L_x_144) ;  /* 0x0000000000109947 */ /* 0x002fea0003800000 */
[----:B---3--:R-:W-:Y:S01]  /*6d50*/  IMAD.MOV.U32 R0, RZ, RZ, R9 ;  /* 0x000000ffff007224 */ /* 0x008fe200078e0009 */
[----:B------:R-:W-:-:S07]  /*6d60*/  MOV R44, 0x6d80 ;  /* 0x00006d80002c7802 */ /* 0x000fce0000000f00 */
[----:B0-2---:R-:W-:Y:S05]  /*6d70*/  CALL.REL.NOINC `($__internal_5_$__cuda_sm20_sqrt_rn_f32_slowpath) ;  /* 0x0000007c00587944 */ /* 0x005fea0003c00000 */
[----:B------:R-:W-:Y:S05]  /*6d80*/  BRA `(.L_x_145) ;  /* 0x0000000000107947 */ /* 0x000fea0003800000 */
.L_x_144:
[----:B---3--:R-:W-:Y:S01]  /*6d90*/  FMUL.FTZ R46, R9, R0 ;  /* 0x00000000092e7220 */ /* 0x008fe20000410000 */
[----:B------:R-:W-:-:S03]  /*6da0*/  FMUL.FTZ R0, R0, 0.5 ;  /* 0x3f00000000007820 */ /* 0x000fc60000410000 */
[----:B------:R-:W-:-:S04]  /*6db0*/  FFMA R35, -R46, R46, R9 ;  /* 0x0000002e2e237223 */ /* 0x000fc80000000109 */
[----:B------:R-:W-:-:S07]  /*6dc0*/  FFMA R46, R35, R0, R46 ;  /* 0x00000000232e7223 */ /* 0x000fce000000002e */
.L_x_145:
[----:B------:R-:W-:Y:S05]  /*6dd0*/  BSYNC.RECONVERGENT B0 ;  /* 0x0000000000007941 */ /* 0x000fea0003800200 */
.L_x_143:
[----:B------:R-:W-:Y:S01]  /*6de0*/  SHF.R.U32.HI R35, RZ, 0x2, R50 ;  /* 0x00000002ff237819 */ /* 0x000fe20000011632 */
[----:B------:R-:W-:Y:S01]  /*6df0*/  IMAD.MOV.U32 R45, RZ, RZ, 0x3e055027 ;  /* 0x3e055027ff2d7424 */ /* 0x000fe200078e00ff */
[----:B------:R-:W-:Y:S01]  /*6e00*/  SHF.L.U32 R0, R41, 0x4, RZ ;  /* 0x0000000429007819 */ /* 0x000fe200000006ff */
[----:B------:R-:W1:Y:S01]  /*6e10*/  MUFU.RCP R42, R21 ;  /* 0x00000015002a7308 */ /* 0x000e620000001000 */
[----:B------:R-:W-:Y:S01]  /*6e20*/  LOP3.LUT R35, R35, R50, RZ, 0x3c, !PT ;  /* 0x0000003223237212 */ /* 0x000fe200078e3cff */
[----:B------:R-:W-:Y:S01]  /*6e30*/  BSSY.RECONVERGENT B4, `(.L_x_146) ;  /* 0x000002e000047945 */ /* 0x000fe20003800200 */
[----:B------:R-:W-:-:S03]  /*6e40*/  IADD3 R34, PT, PT, R34, 0xb0f8a, RZ ;  /* 0x000b0f8a22227810 */ /* 0x000fc60007ffe0ff */
[----:B------:R-:W-:-:S05]  /*6e50*/  IMAD.SHL.U32 R32, R35, 0x2, RZ ;  /* 0x0000000223207824 */ /* 0x000fca00078e00ff */
[----:B------:R-:W-:Y:S01]  /*6e60*/  LOP3.LUT R0, R35, R32, R0, 0x96, !PT ;  /* 0x0000002023007212 */ /* 0x000fe200078e9600 */
[----:B------:R-:W-:-:S03]  /*6e70*/  HFMA2 R35, -RZ, RZ, 0.1171875, 0 ;  /* 0x2f800000ff237431 */ /* 0x000fc600000001ff */
[----:B------:R-:W-:-:S05]  /*6e80*/  LOP3.LUT R43, R0, R41, RZ, 0x3c, !PT ;  /* 0x00000029002b7212 */ /* 0x000fca00078e3cff */
        /* <DEDUP_REMOVED lines=29> */
[----:B------:R-:W-:Y:S01]  /*7060*/  FFMA R35, R42, R35, R42 ;  /* 0x000000232a237223 */ /* 0x000fe2000000002a */
[----:B------:R-:W-:-:S03]  /*7070*/  FMUL R32, R46, R11 ;  /* 0x0000000b2e207220 */ /* 0x000fc60000400000 */
[----:B------:R-:W-:-:S03]  /*7080*/  FFMA R40, R0, R35, RZ ;  /* 0x0000002300287223 */ /* 0x000fc600000000ff */
[----:B------:R-:W1:Y:S01]  /*7090*/  FCHK P1, R0, R21 ;  /* 0x0000001500007302 */ /* 0x000e620000020000 */
[----:B------:R-:W-:-:S04]  /*70a0*/  FFMA R42, R40, -R21, R0 ;  /* 0x80000015282a7223 */ /* 0x000fc80000000000 */
[----:B------:R-:W-:Y:S01]  /*70b0*/  FFMA R35, R35, R42, R40 ;  /* 0x0000002a23237223 */ /* 0x000fe20000000028 */
[----:B-1----:R-:W-:Y:S06]  /*70c0*/  @!P1 BRA `(.L_x_147) ;  /* 0x0000000000109947 */ /* 0x002fec0003800000 */
[----:B------:R-:W-:Y:S01]  /*70d0*/  IMAD.MOV.U32 R52, RZ, RZ, R21 ;  /* 0x000000ffff347224 */ /* 0x000fe200078e0015 */
[----:B------:R-:W-:-:S07]  /*70e0*/  MOV R40, 0x7100 ;  /* 0x0000710000287802 */ /* 0x000fce0000000f00 */
[----:B0-2---:R-:W-:Y:S05]  /*70f0*/  CALL.REL.NOINC `($__internal_6_$__cuda_sm3x_div_rn_noftz_f32_slowpath) ;  /* 0x0000007800cc7944 */ /* 0x005fea0003c00000 */
[----:B------:R-:W-:-:S07]  /*7100*/  MOV R35, R0 ;  /* 0x0000000000237202 */ /* 0x000fce0000000f00 */
.L_x_147:
[----:B------:R-:W-:Y:S05]  /*7110*/  BSYNC.RECONVERGENT B4 ;  /* 0x0000000000047941 */ /* 0x000fea0003800200 */
.L_x_146:
[----:B------:R-:W-:Y:S01]  /*7120*/  FADD R32, -R32, R35 ;  /* 0x0000002320207221 */ /* 0x000fe20000000100 */
[----:B------:R-:W-:Y:S01]  /*7130*/  IMAD.MOV.U32 R21, RZ, RZ, R33 ;  /* 0x000000ffff157224 */ /* 0x000fe200078e0021 */
[----:B------:R-:W-:Y:S01]  /*7140*/  MOV R50, R31 ;  /* 0x0000001f00327202 */ /* 0x000fe20000000f00 */
[----:B------:R-:W-:Y:S01]  /*7150*/  IMAD.MOV.U32 R35, RZ, RZ, R30 ;  /* 0x000000ffff237224 */ /* 0x000fe200078e001e */
[----:B------:R-:W-:Y:S06]  /*7160*/  BRA `(.L_x_133) ;  /* 0x0000000400447947 */ /* 0x000fec0003800000 */
.L_x_142:
[----:B------:R-:W-:Y:S01]  /*7170*/  SHF.R.U32.HI R35, RZ, 0x2, R50 ;  /* 0x00000002ff237819 */ /* 0x000fe20000011632 */
[----:B------:R-:W-:Y:S01]  /*7180*/  IMAD.MOV.U32 R45, RZ, RZ, 0x3e055027 ;  /* 0x3e055027ff2d7424 */ /* 0x000fe200078e00ff */
[----:B-1----:R-:W-:Y:S01]  /*7190*/  SHF.L.U32 R0, R41, 0x4, RZ ;  /* 0x0000000429007819 */ /* 0x002fe200000006ff */
        /* <DEDUP_REMOVED lines=46> */
[----:B0-2---:R-:W-:Y:S05]  /*7480*/  CALL.REL.NOINC `($__internal_6_$__cuda_sm3x_div_rn_noftz_f32_slowpath) ;  /* 0x0000007400e87944 */ /* 0x005fea0003c00000 */
[----:B------:R-:W-:-:S07]  /*7490*/  IMAD.MOV.U32 R32, RZ, RZ, R0 ;  /* 0x000000ffff207224 */ /* 0x000fce00078e0000 */
.L_x_149:
[----:B------:R-:W-:Y:S05]  /*74a0*/  BSYNC.RECONVERGENT B4 ;  /* 0x0000000000047941 */ /* 0x000fea0003800200 */
.L_x_148:
[----:B------:R-:W-:Y:S01]  /*74b0*/  MOV R21, R33 ;  /* 0x0000002100157202 */ /* 0x000fe20000000f00 */
[----:B------:R-:W-:Y:S01]  /*74c0*/  IMAD.MOV.U32 R50, RZ, RZ, R31 ;  /* 0x000000ffff327224 */ /* 0x000fe200078e001f */
[----:B------:R-:W-:Y:S01]  /*74d0*/  MOV R35, R30 ;  /* 0x0000001e00237202 */ /* 0x000fe20000000f00 */
[----:B------:R-:W-:Y:S06]  /*74e0*/  BRA `(.L_x_133) ;  /* 0x0000000000647947 */ /* 0x000fec0003800000 */
.L_x_134:
[----:B------:R-:W1:Y:S01]  /*74f0*/  LDCU UR5, c[0x3][0x74] ;  /* 0x00c00e80ff0577ac */ /* 0x000e620008000800 */
[----:B------:R-:W-:Y:S01]  /*7500*/  VIADD R4, R4, 0xffffffff ;  /* 0xffffffff04047836 */ /* 0x000fe20000000000 */
[----:B------:R-:W-:Y:S01]  /*7510*/  MOV R43, R33 ;  /* 0x00000021002b7202 */ /* 0x000fe20000000f00 */
[----:B------:R-:W-:Y:S01]  /*7520*/  IMAD.MOV.U32 R41, RZ, RZ, R31 ;  /* 0x000000ffff297224 */ /* 0x000fe200078e001f */
[----:B------:R-:W-:Y:S01]  /*7530*/  MOV R21, R30 ;  /* 0x0000001e00157202 */ /* 0x000fe20000000f00 */
[----:B-1----:R-:W-:-:S09]  /*7540*/  UISETP.NE.AND UP1, UPT, UR5, URZ, UPT ;  /* 0x000000ff0500728c */ /* 0x002fd2000bf25270 */
[----:B------:R-:W-:Y:S05]  /*7550*/  BRA.U !UP1, `(.L_x_133) ;  /* 0x0000000109487547 */ /* 0x000fea000b800000 */
[----:B------:R-:W-:Y:S01]  /*7560*/  VIADD R21, R9, 0xf3000000 ;  /* 0xf300000009157836 */ /* 0x000fe20000000000 */
[----:B------:R1:W2:Y:S01]  /*7570*/  MUFU.RSQ R0, R9 ;  /* 0x0000000900007308 */ /* 0x0002a20000001400 */
[----:B------:R-:W-:Y:S03]  /*7580*/  BSSY.RECONVERGENT B0, `(.L_x_150) ;  /* 0x000000b000007945 */ /* 0x000fe60003800200 */
[----:B------:R-:W-:-:S13]  /*7590*/  ISETP.GT.U32.AND P1, PT, R21, 0x727fffff, PT ;  /* 0x727fffff1500780c */ /* 0x000fda0003f24070 */
[----:B-12---:R-:W-:Y:S05]  /*75a0*/  @!P1 BRA `(.L_x_151) ;  /* 0x0000000000109947 */ /* 0x006fea0003800000 */
[----:B------:R-:W-:Y:S02]  /*75b0*/  MOV R0, R9 ;  /* 0x0000000900007202 */ /* 0x000fe40000000f00 */
[----:B------:R-:W-:-:S07]  /*75c0*/  MOV R44, 0x75e0 ;  /* 0x000075e0002c7802 */ /* 0x000fce0000000f00 */
[----:B0-----:R-:W-:Y:S05]  /*75d0*/  CALL.REL.NOINC `($__internal_5_$__cuda_sm20_sqrt_rn_f32_slowpath) ;  /* 0x0000007400407944 */ /* 0x001fea0003c00000 */
[----:B------:R-:W-:Y:S05]  /*75e0*/  BRA `(.L_x_152) ;  /* 0x0000000000107947 */ /* 0x000fea0003800000 */
.L_x_151:
[----:B------:R-:W-:Y:S01]  /*75f0*/  FMUL.FTZ R46, R9, R0 ;  /* 0x00000000092e7220 */ /* 0x000fe20000410000 */
[----:B------:R-:W-:-:S03]  /*7600*/  FMUL.FTZ R0, R0, 0.5 ;  /* 0x3f00000000007820 */ /* 0x000fc60000410000 */
[----:B------:R-:W-:-:S04]  /*7610*/  FFMA R21, -R46, R46, R9 ;  /* 0x0000002e2e157223 */ /* 0x000fc80000000109 */
[----:B------:R-:W-:-:S07]  /*7620*/  FFMA R46, R21, R0, R46 ;  /* 0x00000000152e7223 */ /* 0x000fce000000002e */
.L_x_152:
[----:B------:R-:W-:Y:S05]  /*7630*/  BSYNC.RECONVERGENT B0 ;  /* 0x0000000000007941 */ /* 0x000fea0003800200 */
.L_x_150:
[----:B------:R-:W-:Y:S01]  /*7640*/  FMUL R32, R46, -R11 ;  /* 0x8000000b2e207220 */ /* 0x000fe20000400000 */
[----:B------:R-:W-:Y:S01]  /*7650*/  IMAD.MOV.U32 R43, RZ, RZ, R33 ;  /* 0x000000ffff2b7224 */ /* 0x000fe200078e0021 */
[----:B------:R-:W-:Y:S01]  /*7660*/  MOV R41, R31 ;  /* 0x0000001f00297202 */ /* 0x000fe20000000f00 */
[----:B------:R-:W-:-:S07]  /*7670*/  IMAD.MOV.U32 R21, RZ, RZ, R30 ;  /* 0x000000ffff157224 */ /* 0x000fce00078e001e */
.L_x_133:
[----:B------:R-:W-:Y:S05]  /*7680*/  BSYNC.RECONVERGENT B3 ;  /* 0x0000000000037941 */ /* 0x000fea0003800200 */
.L_x_132:
[----:B------:R-:W-:Y:S01]  /*7690*/  FADD R19, R19, R32 ;  /* 0x0000002013137221 */ /* 0x000fe20000000000 */
[----:B------:R-:W-:Y:S01]  /*76a0*/  BSSY.RECONVERGENT B3, `(.L_x_153) ;  /* 0x00000a9000037945 */ /* 0x000fe20003800200 */
[----:B------:R-:W-:Y:S02]  /*76b0*/  HFMA2 R32, -RZ, RZ, 0, 0 ;  /* 0x00000000ff207431 */ /* 0x000fe400000001ff */
[----:B------:R-:W-:Y:S01]  /*76c0*/  IMAD.MOV.U32 R31, RZ, RZ, R43 ;  /* 0x000000ffff1f7224 */ /* 0x000fe200078e002b */
[----:B------:R-:W-:Y:S01]  /*76d0*/  MOV R30, R41 ;  /* 0x00000029001e7202 */ /* 0x000fe20000000f00 */
[----:B------:R-:W-:Y:S01]  /*76e0*/  IMAD.MOV.U32 R33, RZ, RZ, R21 ;  /* 0x000000ffff217224 */ /* 0x000fe200078e0015 */
[----:B------:R-:W-:Y:S01]  /*76f0*/  MOV R40, R50 ;  /* 0x0000003200287202 */ /* 0x000fe20000000f00 */
[----:B------:R-:W-:Y:S06]  /*7700*/  @!P0 BRA `(.L_x_154) ;  /* 0x0000000800888947 */ /* 0x000fec0003800000 */
[----:B-----5:R-:W-:-:S13]  /*7710*/  ISETP.GT.AND P1, PT, R3, RZ, PT ;  /* 0x000000ff0300720c */ /* 0x020fda0003f24270 */
[----:B------:R-:W-:Y:S05]  /*7720*/  @P1 BRA `(.L_x_155) ;  /* 0x0000000800601947 */ /* 0x000fea0003800000 */
[----:B------:R-:W-:-:S13]  /*7730*/  ISETP.NE.AND P1, PT, R2, RZ, PT ;  /* 0x000000ff0200720c */ /* 0x000fda0003f25270 */
[----:B------:R-:W-:Y:S05]  /*7740*/  @P1 BRA `(.L_x_156) ;  /* 0x00000004002c1947 */ /* 0x000fea0003800000 */
[----:B------:R-:W-:Y:S01]  /*7750*/  SHF.R.U32.HI R0, RZ, 0x2, R35 ;  /* 0x00000002ff007819 */ /* 0x000fe20000011623 */
[----:B------:R-:W-:Y:S02]  /*7760*/  VIADD R34, R34, 0x587c5 ;  /* 0x000587c522227836 */ /* 0x000fe40000000000 */
[----:B------:R-:W-:Y:S02]  /*7770*/  HFMA2 R33, -RZ, RZ, 1.5048828125, 33.21875 ;  /* 0x3e055027ff217431 */ /* 0x000fe400000001ff */
[----:B------:R-:W-:Y:S01]  /*7780*/  IMAD.MOV.U32 R3, RZ, RZ, 0x2f800000 ;  /* 0x2f800000ff037424 */ /* 0x000fe200078e00ff */
[----:B------:R-:W-:Y:S01]  /*7790*/  LOP3.LUT R31, R0, R35, RZ, 0x3c, !PT ;  /* 0x00000023001f7212 */ /* 0x000fe200078e3cff */
[----:B------:R-:W-:Y:S01]  /*77a0*/  IMAD.SHL.U32 R0, R43, 0x10, RZ ;  /* 0x000000102b007824 */ /* 0x000fe200078e00ff */
[----:B------:R-:W1:Y:S01]  /*77b0*/  MUFU.RCP R35, R10 ;  /* 0x0000000a00237308 */ /* 0x000e620000001000 */
[----:B------:R-:W-:Y:S01]  /*77c0*/  BSSY.RECONVERGENT B4, `(.L_x_157) ;  /* 0x000002d000047945 */ /* 0x000fe20003800200 */
[----:B------:R-:W-:Y:S01]  /*77d0*/  SHF.L.U32 R2, R31, 0x1, RZ ;  /* 0x000000011f027819 */ /* 0x000fe200000006ff */
[----:B------:R-:W-:-:S03]  /*77e0*/  FMUL R32, R11, R18 ;  /* 0x000000120b207220 */ /* 0x000fc60000400000 */
[----:B------:R-:W-:-:S04]  /*77f0*/  LOP3.LUT R0, R43, R0, R2, 0x96, !PT ;  /* 0x000000002b007212 */ /* 0x000fc800078e9602 */
[----:B------:R-:W-:-:S04]  /*7800*/  LOP3.LUT R31, R0, R31, RZ, 0x3c, !PT ;  /* 0x0000001f001f7212 */ /* 0x000fc800078e3cff */
[----:B------:R-:W-:-:S04]  /*7810*/  IADD3 R0, PT, PT, R34, R31, RZ ;  /* 0x0000001f22007210 */ /* 0x000fc80007ffe0ff */
[----:B------:R-:W-:-:S05]  /*7820*/  I2FP.F32.U32 R0, R0 ;  /* 0x0000000000007245 */ /* 0x000fca0000201000 */
[----:B------:R-:W-:-:S05]  /*7830*/  FFMA R0, R0, R3, 1.1641532182693481445e-10 ;  /* 0x2f00000000007423 */ /* 0x000fca0000000003 */
        /* <DEDUP_REMOVED lines=32> */
[----:B------:R-:W-:Y:S01]  /*7a40*/  MOV R0, R30 ;  /* 0x0000001e00007202 */ /* 0x000fe20000000f00 */
[----:B------:R-:W-:Y:S01]  /*7a50*/  IMAD.MOV.U32 R52, RZ, RZ, R10 ;  /* 0x000000ffff347224 */ /* 0x000fe200078e000a */
[----:B------:R-:W-:-:S07]  /*7a60*/  MOV R40, 0x7a80 ;  /* 0x00007a8000287802 */ /* 0x000fce0000000f00 */
[----:B0-2---:R-:W-:Y:S05]  /*7a70*/  CALL.REL.NOINC `($__internal_6_$__cuda_sm3x_div_rn_noftz_f32_slowpath) ;  /* 0x00000070006c7944 */ /* 0x005fea0003c00000 */
[----:B------:R-:W-:-:S07]  /*7a80*/  MOV R2, R0 ;  /* 0x0000000000027202 */ /* 0x000fce0000000f00 */
.L_x_158:
[----:B------:R-:W-:Y:S05]  /*7a90*/  BSYNC.RECONVERGENT B4 ;  /* 0x0000000000047941 */ /* 0x000fea0003800200 */
.L_x_157:
[----:B------:R-:W1:Y:S01]  /*7aa0*/  MUFU.RCP R0, R11 ;  /* 0x0000000b00007308 */ /* 0x000e620000001000 */
[----:B------:R-:W-:Y:S07]  /*7ab0*/  BSSY.RECONVERGENT B4, `(.L_x_159) ;  /* 0x000000c000047945 */ /* 0x000fee0003800200 */
[----:B------:R-:W3:Y:S01]  /*7ac0*/  FCHK P1, R2, R11 ;  /* 0x0000000b02007302 */ /* 0x000ee20000020000 */
[----:B-1----:R-:W-:-:S04]  /*7ad0*/  FFMA R3, R0, -R11, 1 ;  /* 0x3f80000000037423 */ /* 0x002fc8000000080b */
[----:B------:R-:W-:-:S04]  /*7ae0*/  FFMA R0, R0, R3, R0 ;  /* 0x0000000300007223 */ /* 0x000fc80000000000 */
[----:B------:R-:W-:-:S04]  /*7af0*/  FFMA R3, R0, R2, RZ ;  /* 0x0000000200037223 */ /* 0x000fc800000000ff */
[----:B------:R-:W-:-:S04]  /*7b00*/  FFMA R30, R3, -R11, R2 ;  /* 0x8000000b031e7223 */ /* 0x000fc80000000002 */
[----:B------:R-:W-:Y:S01]  /*7b10*/  FFMA R0, R0, R30, R3 ;  /* 0x0000001e00007223 */ /* 0x000fe20000000003 */
[----:B---3--:R-:W-:Y:S06]  /*7b20*/  @!P1 BRA `(.L_x_160) ;  /* 0x0000000000109947 */ /* 0x008fec0003800000 */
[----:B------:R-:W-:Y:S01]  /*7b30*/  IMAD.MOV.U32 R0, RZ, RZ, R2 ;  /* 0x000000ffff007224 */ /* 0x000fe200078e0002 */
[----:B------:R-:W-:Y:S02]  /*7b40*/  MOV R52, R11 ;  /* 0x0000000b00347202 */ /* 0x000fe40000000f00 */
[----:B------:R-:W-:-:S07]  /*7b50*/  MOV R40, 0x7b70 ;  /* 0x00007b7000287802 */ /* 0x000fce0000000f00 */
[----:B0-2---:R-:W-:Y:S05]  /*7b60*/  CALL.REL.NOINC `($__internal_6_$__cuda_sm3x_div_rn_noftz_f32_slowpath) ;  /* 0x0000007000307944 */ /* 0x005fea0003c00000 */
.L_x_160:
[----:B------:R-:W-:Y:S05]  /*7b70*/  BSYNC.RECONVERGENT B4 ;  /* 0x0000000000047941 */ /* 0x000fea0003800200 */
.L_x_159:
[----:B------:R-:W-:Y:S01]  /*7b80*/  FADD R0, R0, 0.5 ;  /* 0x3f00000000007421 */ /* 0x000fe20000000000 */
[----:B------:R-:W-:Y:S01]  /*7b90*/  IMAD.MOV.U32 R2, RZ, RZ, 0x1 ;  /* 0x00000001ff027424 */ /* 0x000fe200078e00ff */
[----:B------:R-:W-:Y:S01]  /*7ba0*/  MOV R30, R43 ;  /* 0x0000002b001e7202 */ /* 0x000fe20000000f00 */
[----:B------:R-:W-:Y:S01]  /*7bb0*/  IMAD.MOV.U32 R33, RZ, RZ, R41 ;  /* 0x000000ffff217224 */ /* 0x000fe200078e0029 */
[----:B------:R1:W3:Y:S01]  /*7bc0*/  F2I.FLOOR.NTZ R3, R0 ;  /* 0x0000000000037305 */ /* 0x0002e20000207100 */
[----:B------:R-:W-:Y:S01]  /*7bd0*/  MOV R40, R21 ;  /* 0x0000001500287202 */ /* 0x000fe20000000f00 */
[----:B------:R-:W-:Y:S01]  /*7be0*/  IMAD.MOV.U32 R35, RZ, RZ, R50 ;  /* 0x000000ffff237224 */ /* 0x000fe200078e0032 */
[----:B------:R-:W-:Y:S06]  /*7bf0*/  BRA `(.L_x_154) ;  /* 0x00000004004c7947 */ /* 0x000fec0003800000 */
.L_x_156:
        /* <DEDUP_REMOVED lines=52> */
.L_x_162:
[----:B------:R-:W-:Y:S05]  /*7f40*/  BSYNC.RECONVERGENT B4 ;  /* 0x0000000000047941 */ /* 0x000fea0003800200 */
.L_x_161:
        /* <DEDUP_REMOVED lines=9> */
[----:B------:R-:W-:Y:S01]  /*7fe0*/  MOV R0, R2 ;  /* 0x0000000200007202 */ /* 0x000fe20000000f00 */
[----:B------:R-:W-:Y:S01]  /*7ff0*/  IMAD.MOV.U32 R52, RZ, RZ, R11 ;  /* 0x000000ffff347224 */ /* 0x000fe200078e000b */
[----:B------:R-:W-:-:S07]  /*8000*/  MOV R40, 0x8020 ;  /* 0x0000802000287802 */ /* 0x000fce0000000f00 */
[----:B0-2---:R-:W-:Y:S05]  /*8010*/  CALL.REL.NOINC `($__internal_6_$__cuda_sm3x_div_rn_noftz_f32_slowpath) ;  /* 0x0000006c00047944 */ /* 0x005fea0003c00000 */
.L_x_164:
[----:B------:R-:W-:Y:S05]  /*8020*/  BSYNC.RECONVERGENT B4 ;  /* 0x0000000000047941 */ /* 0x000fea0003800200 */
.L_x_163:
[----:B------:R-:W-:Y:S01]  /*8030*/  FADD R0, R0, 0.5 ;  /* 0x3f00000000007421 */ /* 0x000fe20000000000 */
[----:B------:R-:W-:Y:S02]  /*8040*/  HFMA2 R2, -RZ, RZ, 0, 0 ;  /* 0x00000000ff027431 */ /* 0x000fe400000001ff */
[----:B------:R-:W-:Y:S01]  /*8050*/  IMAD.MOV.U32 R30, RZ, RZ, R43 ;  /* 0x000000ffff1e7224 */ /* 0x000fe200078e002b */
[----:B------:R-:W-:Y:S01]  /*8060*/  MOV R33, R41 ;  /* 0x0000002900217202 */ /* 0x000fe20000000f00 */
[----:B------:R4:W1:Y:S01]  /*8070*/  F2I.FLOOR.NTZ R3, R0 ;  /* 0x0000000000037305 */ /* 0x0008620000207100 */
[----:B------:R-:W-:Y:S01]  /*8080*/  IMAD.MOV.U32 R40, RZ, RZ, R21 ;  /* 0x000000ffff287224 */ /* 0x000fe200078e0015 */
[----:B------:R-:W-:Y:S01]  /*8090*/  MOV R35, R50 ;  /* 0x0000003200237202 */ /* 0x000fe20000000f00 */
[----:B------:R-:W-:Y:S06]  /*80a0*/  BRA `(.L_x_154) ;  /* 0x0000000000207947 */ /* 0x000fec0003800000 */
.L_x_155:
[----:B------:R-:W-:Y:S01]  /*80b0*/  ISETP.NE.AND P1, PT, R2, RZ, PT ;  /* 0x000000ff0200720c */ /* 0x000fe20003f25270 */
[----:B------:R-:W-:Y:S01]  /*80c0*/  VIADD R3, R3, 0xffffffff ;  /* 0xffffffff03037836 */ /* 0x000fe20000000000 */
[----:B------:R-:W-:Y:S01]  /*80d0*/  MOV R31, R43 ;  /* 0x0000002b001f7202 */ /* 0x000fe20000000f00 */
[----:B------:R-:W-:Y:S01]  /*80e0*/  IMAD.MOV.U32 R30, RZ, RZ, R41 ;  /* 0x000000ffff1e7224 */ /* 0x000fe200078e0029 */
[----:B------:R-:W-:Y:S01]  /*80f0*/  FSEL R32, R12, R18, !P1 ;  /* 0x000000120c207208 */ /* 0x000fe20004800000 */
[----:B------:R-:W-:Y:S01]  /*8100*/  IMAD.MOV.U32 R40, RZ, RZ, R50 ;  /* 0x000000ffff287224 */ /* 0x000fe200078e0032 */
[----:B------:R-:W-:-:S03]  /*8110*/  MOV R33, R21 ;  /* 0x0000001500217202 */ /* 0x000fc60000000f00 */
[----:B------:R-:W-:-:S07]  /*8120*/  FMUL R32, R32, R11 ;  /* 0x0000000b20207220 */ /* 0x000fce0000400000 */
.L_x_154:
[----:B------:R-:W-:Y:S05]  /*8130*/  BSYNC.RECONVERGENT B3 ;  /* 0x0000000000037941 */ /* 0x000fea0003800200 */
.L_x_153:
[----:B------:R-:W-:Y:S01]  /*8140*/  FADD R50, R19, R32 ;  /* 0x0000002013327221 */ /* 0x000fe20000000000 */
[----:B------:R-:W-:Y:S06]  /*8150*/  BRA `(.L_x_165) ;  /* 0x0000005400707947 */ /* 0x000fec0003800000 */
.L_x_77:
        /* <DEDUP_REMOVED lines=16> */
[----:B------:R-:W-:Y:S01]  /*8260*/  IMAD.MOV.U32 R0, RZ, RZ, RZ ;  /* 0x000000ffff007224 */ /* 0x000fe200078e00ff */
[----:B------:R-:W-:Y:S01]  /*8270*/  UMOV UR5, URZ ;  /* 0x000000ff00057c82 */ /* 0x000fe20008000000 */
[----:B------:R-:W-:-:S07]  /*8280*/  LOP3.LUT R21, R19, 0x80000000, RZ, 0xfc, !PT ;  /* 0x8000000013157812 */ /* 0x000fce00078efcff */
.L_x_168:
[----:B-1----:R-:W1:Y:S02]  /*8290*/  LDC.64 R42, c[0x4][0x40] ;  /* 0x01001000ff2a7b82 */ /* 0x002e640000000a00 */
[----:B-1----:R-:W-:-:S06]  /*82a0*/  IMAD.WIDE.U32 R42, R0, 0x4, R42 ;  /* 0x00000004002a7825 */ /* 0x002fcc00078e002a */
[----:B------:R-:W2:Y:S01]  /*82b0*/  LDG.E.CONSTANT R42, desc[UR8][R42.64] ;  /* 0x000000082a2a7981 */ /* 0x000ea2000c1e9900 */
[C---:B------:R-:W-:Y:S01]  /*82c0*/  LEA R19, R0.reuse, R1, 0x2 ;  /* 0x0000000100137211 */ /* 0x040fe200078e10ff */
[----:B------:R-:W-:-:S05]  /*82d0*/  VIADD R0, R0, 0x1 ;  /* 0x0000000100007836 */ /* 0x000fca0000000000 */
        /* <DEDUP_REMOVED lines=9> */
[----:B------:R-:W-:Y:S02]  /*8370*/  LOP3.LUT P1, RZ, R21, 0x1f, RZ, 0xc0, !PT ;  /* 0x0000001f15ff7812 */ /* 0x000fe4000782c0ff */
[----:B------:R-:W-:-:S04]  /*8380*/  IADD3 R0, PT, PT, R0, -0x80, RZ ;  /* 0xffffff8000007810 */ /* 0x000fc80007ffe0ff */
        /* <DEDUP_REMOVED lines=11> */
[C-C-:B------:R-:W-:Y:S01]  /*8440*/  SHF.L.W.U32.HI R21, R19.reuse, 0x2, R0.reuse ;  /* 0x0000000213157819 */ /* 0x140fe20000010e00 */
[----:B------:R-:W-:Y:S01]  /*8450*/  IMAD.SHL.U32 R19, R19, 0x4, RZ ;  /* 0x0000000413137824 */ /* 0x000fe200078e00ff */
[----:B------:R-:W-:Y:S02]  /*8460*/  SHF.R.U32.HI R0, RZ, 0x1e, R0 ;  /* 0x0000001eff007819 */ /* 0x000fe40000011600 */
[----:B------:R-:W-:-:S02]  /*8470*/  SHF.R.S32.HI R32, RZ, 0x1f, R21 ;  /* 0x0000001fff207819 */ /* 0x000fc40000011415 */
[C---:B------:R-:W-:Y:S02]  /*8480*/  LEA.HI R0, R21.reuse, R0, RZ, 0x1 ;  /* 0x0000000015007211 */ /* 0x040fe400078f08ff */
[C---:B------:R-:W-:Y:S02]  /*8490*/  LOP3.LUT R42, R32.reuse, R19, RZ, 0x3c, !PT ;  /* 0x00000013202a7212 */ /* 0x040fe400078e3cff */
[----:B------:R-:W-:Y:S02]  /*84a0*/  LOP3.LUT R43, R32, R21, RZ, 0x3c, !PT ;  /* 0x00000015202b7212 */ /* 0x000fe400078e3cff */
[----:B------:R-:W-:Y:S02]  /*84b0*/  LOP3.LUT R46, R21, R46, RZ, 0x3c, !PT ;  /* 0x0000002e152e7212 */ /* 0x000fe400078e3cff */
[----:B------:R-:W-:Y:S02]  /*84c0*/  IADD3 R19, PT, PT, -R0, RZ, RZ ;  /* 0x000000ff00137210 */ /* 0x000fe40007ffe1ff */
[----:B------:R-:W1:Y:S01]  /*84d0*/  I2F.F64.S64 R42, R42 ;  /* 0x0000002a002a7312 */ /* 0x000e620000301c00 */
[----:B------:R-:W-:-:S02]  /*84e0*/  ISETP.GE.AND P2, PT, R46, RZ, PT ;  /* 0x000000ff2e00720c */ /* 0x000fc40003f46270 */
[----:B------:R-:W-:Y:S01]  /*84f0*/  @!P1 IMAD.MOV.U32 R0, RZ, RZ, R19 ;  /* 0x000000ffff009224 */ /* 0x000fe200078e0013 */
[----:B-1----:R-:W-:-:S10]  /*8500*/  DMUL R44, R42, UR6 ;  /* 0x000000062a2c7c28 */ /* 0x002fd40008000000 */
[----:B------:R-:W1:Y:S02]  /*8510*/  F2F.F32.F64 R44, R44 ;  /* 0x0000002c002c7310 */ /* 0x000e640000301000 */
[----:B-12---:R-:W-:-:S07]  /*8520*/  FSEL R19, -R44, R44, !P2 ;  /* 0x0000002c2c137208 */ /* 0x006fce0005000100 */
.L_x_167:
[----:B------:R-:W-:Y:S05]  /*8530*/  BSYNC.RECONVERGENT B0 ;  /* 0x0000000000007941 */ /* 0x000fea0003800200 */
.L_x_166:
[----:B------:R-:W-:Y:S01]  /*8540*/  FMUL R21, R6, 0.63661974668502807617 ;  /* 0x3f22f98306157820 */ /* 0x000fe20000400000 */
[----:B------:R-:W-:Y:S01]  /*8550*/  MOV R47, 0x37cbac00 ;  /* 0x37cbac00002f7802 */ /* 0x000fe20000000f00 */
[----:B------:R-:W-:Y:S01]  /*8560*/  FMUL R32, R19, R19 ;  /* 0x0000001313207220 */ /* 0x000fe20000400000 */
[C---:B------:R-:W-:Y:S01]  /*8570*/  LOP3.LUT R42, R0.reuse, 0x1, RZ, 0xc0, !PT ;  /* 0x00000001002a7812 */ /* 0x040fe200078ec0ff */
[----:B------:R-:W-:Y:S01]  /*8580*/  IMAD.MOV.U32 R48, RZ, RZ, 0x3c0885e4 ;  /* 0x3c0885e4ff307424 */ /* 0x000fe200078e00ff */
[----:B------:R-:W-:Y:S01]  /*8590*/  IADD3 R0, PT, PT, R0, 0x1, RZ ;  /* 0x0000000100007810 */ /* 0x000fe20007ffe0ff */
[----:B------:R-:W1:Y:S01]  /*85a0*/  F2I.NTZ R21, R21 ;  /* 0x0000001500157305 */ /* 0x000e620000203100 */
[----:B------:R-:W-:Y:S01]  /*85b0*/  FFMA R41, R32, R47, -0.0013887860113754868507 ;  /* 0xbab607ed20297423 */ /* 0x000fe2000000002f */
[----:B------:R-:W-:Y:S01]  /*85c0*/  ISETP.NE.U32.AND P1, PT, R42, 0x1, PT ;  /* 0x000000012a00780c */ /* 0x000fe20003f25070 */
[----:B------:R-:W-:Y:S01]  /*85d0*/  IMAD.MOV.U32 R46, RZ, RZ, 0x3e2aaaa8 ;  /* 0x3e2aaaa8ff2e7424 */ /* 0x000fe200078e00ff */
[----:B------:R-:W-:Y:S01]  /*85e0*/  LOP3.LUT P2, RZ, R0, 0x2, RZ, 0xc0, !PT ;  /* 0x0000000200ff7812 */ /* 0x000fe2000784c0ff */
[----:B------:R-:W-:Y:S01]  /*85f0*/  BSSY.RECONVERGENT B0, `(.L_x_169) ;  /* 0x0000043000007945 */ /* 0x000fe20003800200 */
[----:B------:R-:W-:-:S02]  /*8600*/  FSEL R41, R41, -0.00019574658654164522886, P1 ;  /* 0xb94d415329297808 */ /* 0x000fc40000800000 */
[----:B------:R-:W-:Y:S02]  /*8610*/  FSEL R43, R48, 0.041666727513074874878, !P1 ;  /* 0x3d2aaabb302b7808 */ /* 0x000fe40004800000 */
[----:B------:R-:W-:-:S03]  /*8620*/  FSEL R0, R19, 1, !P1 ;  /* 0x3f80000013007808 */ /* 0x000fc60004800000 */
[----:B------:R-:W-:Y:S01]  /*8630*/  FFMA R41, R32, R41, R43 ;  /* 0x0000002920297223 */ /* 0x000fe2000000002b */
[----:B------:R-:W-:Y:S01]  /*8640*/  FSEL R43, -R46, -0.4999999701976776123, !P1 ;  /* 0xbeffffff2e2b7808 */ /* 0x000fe20004800100 */
[----:B------:R-:W-:Y:S01]  /*8650*/  FFMA R49, R32, R0, RZ ;  /* 0x0000000020317223 */ /* 0x000fe200000000ff */
[----:B------:R-:W-:Y:S02]  /*8660*/  FSETP.GE.AND P1, PT, |R6|, 105615, PT ;  /* 0x47ce47800600780b */ /* 0x000fe40003f26200 */
[----:B-1----:R-:W-:Y:S01]  /*8670*/  I2FP.F32.S32 R45, R21 ;  /* 0x00000015002d7245 */ /* 0x002fe20000201400 */
[----:B------:R-:W-:-:S04]  /*8680*/  FFMA R41, R32, R41, R43 ;  /* 0x0000002920297223 */ /* 0x000fc8000000002b */
        /* <DEDUP_REMOVED lines=15> */
.L_x_171:
        /* <DEDUP_REMOVED lines=23> */
[----:B------:R-:W-:Y:S01]  /*88f0*/  UMOV UR7, 0x3bf921fb ;  /* 0x3bf921fb00077882 */ /* 0x000fe20000000000 */
[----:B------:R-:W-:-:S02]  /*8900*/  ISETP.GE.AND P2, PT, R6, RZ, PT ;  /* 0x000000ff0600720c */ /* 0x000fc40003f46270 */
[-C--:B---3--:R-:W-:Y:S02]  /*8910*/  @P1 SHF.L.W.U32.HI R0, R19, R21.reuse, R0 ;  /* 0x0000001513001219 */ /* 0x088fe40000010e00 */
[----:B----4-:R-:W-:-:S04]  /*8920*/  @P1 SHF.L.W.U32.HI R19, R32, R21, R19 ;  /* 0x0000001520131219 */ /* 0x010fc80000010e13 */
[C-C-:B------:R-:W-:Y:S01]  /*8930*/  SHF.L.W.U32.HI R21, R19.reuse, 0x2, R0.reuse ;  /* 0x0000000213157819 */ /* 0x140fe20000010e00 */
[----:B------:R-:W-:Y:S01]  /*8940*/  IMAD.SHL.U32 R19, R19, 0x4, RZ ;  /* 0x0000000413137824 */ /* 0x000fe200078e00ff */
[----:B------:R-:W-:Y:S02]  /*8950*/  SHF.R.U32.HI R0, RZ, 0x1e, R0 ;  /* 0x0000001eff007819 */ /* 0x000fe40000011600 */
[----:B------:R-:W-:-:S04]  /*8960*/  SHF.R.S32.HI R32, RZ, 0x1f, R21 ;  /* 0x0000001fff207819 */ /* 0x000fc80000011415 */
[C---:B------:R-:W-:Y:S02]  /*8970*/  LOP3.LUT R42, R32.reuse, R19, RZ, 0x3c, !PT ;  /* 0x00000013202a7212 */ /* 0x040fe400078e3cff */
[----:B------:R-:W-:Y:S02]  /*8980*/  LOP3.LUT R43, R32, R21, RZ, 0x3c, !PT ;  /* 0x00000015202b7212 */ /* 0x000fe400078e3cff */
[C---:B------:R-:W-:Y:S02]  /*8990*/  LOP3.LUT R19, R21.reuse, R6, RZ, 0x3c, !PT ;  /* 0x0000000615137212 */ /* 0x040fe400078e3cff */
[----:B------:R-:W-:Y:S02]  /*89a0*/  LEA.HI R21, R21, R0, RZ, 0x1 ;  /* 0x0000000015157211 */ /* 0x000fe400078f08ff */
[----:B------:R-:W1:Y:S01]  /*89b0*/  I2F.F64.S64 R42, R42 ;  /* 0x0000002a002a7312 */ /* 0x000e620000301c00 */
[----:B------:R-:W-:Y:S02]  /*89c0*/  ISETP.GE.AND P1, PT, R19, RZ, PT ;  /* 0x000000ff1300720c */ /* 0x000fe40003f26270 */
[----:B------:R-:W-:-:S05]  /*89d0*/  IADD3 R0, PT, PT, -R21, RZ, RZ ;  /* 0x000000ff15007210 */ /* 0x000fca0007ffe1ff */
[----:B------:R-:W-:Y:S01]  /*89e0*/  @!P2 IMAD.MOV.U32 R21, RZ, RZ, R0 ;  /* 0x000000ffff15a224 */ /* 0x000fe200078e0000 */
[----:B-1----:R-:W-:-:S10]  /*89f0*/  DMUL R44, R42, UR6 ;  /* 0x000000062a2c7c28 */ /* 0x002fd40008000000 */
[----:B------:R-:W1:Y:S02]  /*8a00*/  F2F.F32.F64 R44, R44 ;  /* 0x0000002c002c7310 */ /* 0x000e640000301000 */
[----:B-12---:R-:W-:-:S07]  /*8a10*/  FSEL R0, -R44, R44, !P1 ;  /* 0x0000002c2c007208 */ /* 0x006fce0004800100 */
.L_x_170:
[----:B------:R-:W-:Y:S05]  /*8a20*/  BSYNC.RECONVERGENT B0 ;  /* 0x0000000000007941 */ /* 0x000fea0003800200 */
.L_x_169:
[----:B------:R-:W-:Y:S01]  /*8a30*/  FMUL R19, R0, R0 ;  /* 0x0000000000137220 */ /* 0x000fe20000400000 */
[----:B------:R-:W-:Y:S01]  /*8a40*/  LOP3.LUT R32, R21, 0x1, RZ, 0xc0, !PT ;  /* 0x0000000115207812 */ /* 0x000fe200078ec0ff */
[----:B------:R-:W-:Y:S01]  /*8a50*/  FMUL R49, R49, -6.2831854820251464844 ;  /* 0xc0c90fdb31317820 */ /* 0x000fe20000400000 */
[----:B------:R-:W-:Y:S01]  /*8a60*/  IADD3 R21, PT, PT, R21, 0x1, RZ ;  /* 0x0000000115157810 */ /* 0x000fe20007ffe0ff */
[----:B------:R-:W-:Y:S01]  /*8a70*/  FFMA R47, R19, R47, -0.0013887860113754868507 ;  /* 0xbab607ed132f7423 */ /* 0x000fe2000000002f */
[----:B------:R-:W-:Y:S01]  /*8a80*/  ISETP.NE.U32.AND P1, PT, R32, 0x1, PT ;  /* 0x000000012000780c */ /* 0x000fe20003f25070 */
[----:B------:R-:W-:Y:S01]  /*8a90*/  BSSY.RECONVERGENT B0, `(.L_x_172) ;  /* 0x0000059000007945 */ /* 0x000fe20003800200 */
[----:B------:R-:W-:Y:S02]  /*8aa0*/  LOP3.LUT P2, RZ, R21, 0x2, RZ, 0xc0, !PT ;  /* 0x0000000215ff7812 */ /* 0x000fe4000784c0ff */
[----:B------:R-:W-:Y:S02]  /*8ab0*/  FSEL R48, R48, 0.041666727513074874878, !P1 ;  /* 0x3d2aaabb30307808 */ /* 0x000fe40004800000 */
[----:B------:R-:W-:-:S02]  /*8ac0*/  FSEL R32, R47, -0.00019574658654164522886, P1 ;  /* 0xb94d41532f207808 */ /* 0x000fc40000800000 */
[----:B------:R-:W-:Y:S02]  /*8ad0*/  FSEL R0, R0, 1, !P1 ;  /* 0x3f80000000007808 */ /* 0x000fe40004800000 */
[----:B------:R-:W-:Y:S01]  /*8ae0*/  FSEL R41, -R46, -0.4999999701976776123, !P1 ;  /* 0xbeffffff2e297808 */ /* 0x000fe20004800100 */
[C---:B------:R-:W-:Y:S01]  /*8af0*/  FFMA R32, R19.reuse, R32, R48 ;  /* 0x0000002013207223 */ /* 0x040fe20000000030 */
[----:B------:R-:W-:Y:S01]  /*8b00*/  FSETP.NEU.AND P1, PT, R16, RZ, PT ;  /* 0x000000ff1000720b */ /* 0x000fe20003f2d000 */
[C---:B------:R-:W-:Y:S01]  /*8b10*/  FFMA R21, R19.reuse, R0, RZ ;  /* 0x0000000013157223 */ /* 0x040fe200000000ff */
[----:B------:R-:W-:Y:S01]  /*8b20*/  MOV R43, R31 ;  /* 0x0000001f002b7202 */ /* 0x000fe20000000f00 */
[----:B------:R-:W-:Y:S01]  /*8b30*/  FFMA R32, R19, R32, R41 ;  /* 0x0000002013207223 */ /* 0x000fe20000000029 */
[----:B------:R-:W-:Y:S02]  /*8b40*/  IMAD.MOV.U32 R41, RZ, RZ, R30 ;  /* 0x000000ffff297224 */ /* 0x000fe400078e001e */
[----:B------:R-:W-:-:S02]  /*8b50*/  IMAD.MOV.U32 R19, RZ, RZ, R40 ;  /* 0x000000ffff137224 */ /* 0x000fc400078e0028 */
[----:B------:R-:W-:Y:S01]  /*8b60*/  FFMA R0, R21, R32, R0 ;  /* 0x0000002015007223 */ /* 0x000fe20000000000 */
[----:B------:R-:W-:-:S03]  /*8b70*/  MOV R21, R33 ;  /* 0x0000002100157202 */ /* 0x000fc60000000f00 */
[----:B------:R-:W-:-:S04]  /*8b80*/  @P2 FADD R0, RZ, -R0 ;  /* 0x80000000ff002221 */ /* 0x000fc80000000000 */
[----:B------:R-:W-:-:S04]  /*8b90*/  FFMA R0, R0, R13, R49 ;  /* 0x0000000d00007223 */ /* 0x000fc80000000031 */
[----:B------:R-:W-:Y:S01]  /*8ba0*/  FADD R53, R0, R15 ;  /* 0x0000000f00357221 */ /* 0x000fe20000000000 */
[----:B------:R-:W-:-:S03]  /*8bb0*/  IMAD.MOV.U32 R0, RZ, RZ, RZ ;  /* 0x000000ffff007224 */ /* 0x000fc600078e00ff */
[----:B------:R-:W-:Y:S01]  /*8bc0*/  FFMA R53, R53, R11, R50 ;  /* 0x0000000b35357223 */ /* 0x000fe20000000032 */
[----:B------:R-:W-:Y:S06]  /*8bd0*/  @!P1 BRA `(.L_x_173) ;  /* 0x0000000400109947 */ /* 0x000fec0003800000 */
[----:B------:R-:W-:Y:S01]  /*8be0*/  SHF.R.U32.HI R0, RZ, 0x2, R35 ;  /* 0x00000002ff007819 */ /* 0x000fe20000011623 */
[----:B------:R-:W-:Y:S01]  /*8bf0*/  FADD R42, R16, R16 ;  /* 0x00000010102a7221 */ /* 0x000fe20000000000 */
[----:B------:R-:W-:Y:S01]  /*8c00*/  SHF.L.U32 R32, R31, 0x4, RZ ;  /* 0x000000041f207819 */ /* 0x000fe200000006ff */
[----:B------:R-:W-:Y:S01]  /*8c10*/  VIADD R34, R34, 0x587c5 ;  /* 0x000587c522227836 */ /* 0x000fe20000000000 */
[----:B------:R-:W-:Y:S01]  /*8c20*/  LOP3.LUT R0, R0, R35, RZ, 0x3c, !PT ;  /* 0x0000002300007212 */ /* 0x000fe200078e3cff */
[----:B------:R1:W2:Y:S01]  /*8c30*/  MUFU.RSQ R21, R42 ;  /* 0x0000002a00157308 */ /* 0x0002a20000001400 */
[----:B------:R-:W-:Y:S01]  /*8c40*/  IADD3 R35, PT, PT, R42, -0xd000000, RZ ;  /* 0xf30000002a237810 */ /* 0x000fe20007ffe0ff */
[----:B------:R-:W-:Y:S02]  /*8c50*/  BSSY.RECONVERGENT B1, `(.L_x_174) ;  /* 0x0000010000017945 */ /* 0x000fe40003800200 */
[----:B------:R-:W-:Y:S01]  /*8c60*/  IMAD.SHL.U32 R19, R0, 0x2, RZ ;  /* 0x0000000200137824 */ /* 0x000fe200078e00ff */
[----:B------:R-:W-:-:S04]  /*8c70*/  ISETP.GT.U32.AND P1, PT, R35, 0x727fffff, PT ;  /* 0x727fffff2300780c */ /* 0x000fc80003f24070 */
[----:B------:R-:W-:-:S04]  /*8c80*/  LOP3.LUT R19, R31, R32, R19, 0x96, !PT ;  /* 0x000000201f137212 */ /* 0x000fc800078e9613 */
[----:B------:R-:W-:-:S04]  /*8c90*/  LOP3.LUT R43, R19, R0, RZ, 0x3c, !PT ;  /* 0x00000000132b7212 */ /* 0x000fc800078e3cff */
[----:B------:R-:W-:Y:S01]  /*8ca0*/  IADD3 R35, PT, PT, R34, R43, RZ ;  /* 0x0000002b22237210 */ /* 0x000fe20007ffe0ff */
[----:B-12---:R-:W-:Y:S06]  /*8cb0*/  @!P1 BRA `(.L_x_175) ;  /* 0x0000000000149947 */ /* 0x006fec0003800000 */
[----:B------:R-:W-:Y:S01]  /*8cc0*/  IMAD.MOV.U32 R0, RZ, RZ, R42 ;  /* 0x000000ffff007224 */ /* 0x000fe200078e002a */
[----:B------:R-:W-:-:S07]  /*8cd0*/  MOV R44, 0x8cf0 ;  /* 0x00008cf0002c7802 */ /* 0x000fce0000000f00 */
[----:B0----5:R-:W-:Y:S05]  /*8ce0*/  CALL.REL.NOINC `($__internal_5_$__cuda_sm20_sqrt_rn_f32_slowpath) ;  /* 0x0000005c007c7944 */ /* 0x021fea0003c00000 */
[----:B------:R-:W-:Y:S01]  /*8cf0*/  MOV R19, R46 ;  /* 0x0000002e00137202 */ /* 0x000fe20000000f00 */
[----:B------:R-:W-:Y:S06]  /*8d00*/  BRA `(.L_x_176) ;  /* 0x0000000000107947 */ /* 0x000fec0003800000 */
.L_x_175:
[----:B------:R-:W-:Y:S01]  /*8d10*/  FMUL.FTZ R19, R42, R21 ;  /* 0x000000152a137220 */ /* 0x000fe20000410000 */
[----:B------:R-:W-:-:S03]  /*8d20*/  FMUL.FTZ R21, R21, 0.5 ;  /* 0x3f00000015157820 */ /* 0x000fc60000410000 */
[----:B------:R-:W-:-:S04]  /*8d30*/  FFMA R0, -R19, R19, R42 ;  /* 0x0000001313007223 */ /* 0x000fc8000000012a */
[----:B------:R-:W-:-:S07]  /*8d40*/  FFMA R19, R0, R21, R19 ;  /* 0x0000001500137223 */ /* 0x000fce0000000013 */
.L_x_176:
[----:B------:R-:W-:Y:S05]  /*8d50*/  BSYNC.RECONVERGENT B1 ;  /* 0x0000000000017941 */ /* 0x000fea0003800200 */
.L_x_174:
[----:B------:R-:W-:Y:S01]  /*8d60*/  I2FP.F32.U32 R0, R35 ;  /* 0x0000002300007245 */ /* 0x000fe20000201000 */
[----:B------:R-:W-:-:S04]  /*8d70*/  IMAD.MOV.U32 R21, RZ, RZ, 0x2f800000 ;  /* 0x2f800000ff157424 */ /* 0x000fc800078e00ff */
[----:B------:R-:W-:-:S05]  /*8d80*/  FFMA R0, R0, R21, 1.1641532182693481445e-10 ;  /* 0x2f00000000007423 */ /* 0x000fca0000000015 */
[----:B------:R-:W-:-:S13]  /*8d90*/  FSETP.GTU.AND P1, PT, R0, 0.5, PT ;  /* 0x3f0000000000780b */ /* 0x000fda0003f2c000 */
[----:B------:R-:W-:Y:S05]  /*8da0*/  @P1 BRA `(.L_x_177) ;  /* 0x0000000000501947 */ /* 0x000fea0003800000 */
[----:B------:R-:W-:Y:S01]  /*8db0*/  IADD3 R21, PT, PT, R11, -0xd000000, RZ ;  /* 0xf30000000b157810 */ /* 0x000fe20007ffe0ff */
[----:B------:R1:W2:Y:S01]  /*8dc0*/  MUFU.RSQ R0, R11 ;  /* 0x0000000b00007308 */ /* 0x0002a20000001400 */
[----:B------:R-:W-:Y:S02]  /*8dd0*/  BSSY.RECONVERGENT B1, `(.L_x_178) ;  /* 0x000000b000017945 */ /* 0x000fe40003800200 */
[----:B------:R-:W-:-:S13]  /*8de0*/  ISETP.GT.U32.AND P1, PT, R21, 0x727fffff, PT ;  /* 0x727fffff1500780c */ /* 0x000fda0003f24070 */
[----:B-1----:R-:W-:Y:S05]  /*8df0*/  @!P1 BRA `(.L_x_179) ;  /* 0x0000000000109947 */ /* 0x002fea0003800000 */
[----:B--2---:R-:W-:Y:S01]  /*8e00*/  IMAD.MOV.U32 R0, RZ, RZ, R11 ;  /* 0x000000ffff007224 */ /* 0x004fe200078e000b */
[----:B------:R-:W-:-:S07]  /*8e10*/  MOV R44, 0x8e30 ;  /* 0x00008e30002c7802 */ /* 0x000fce0000000f00 */
[----:B0----5:R-:W-:Y:S05]  /*8e20*/  CALL.REL.NOINC `($__internal_5_$__cuda_sm20_sqrt_rn_f32_slowpath) ;  /* 0x0000005c002c7944 */ /* 0x021fea0003c00000 */
[----:B------:R-:W-:Y:S05]  /*8e30*/  BRA `(.L_x_180) ;  /* 0x0000000000107947 */ /* 0x000fea0003800000 */
.L_x_179:
[C---:B--2---:R-:W-:Y:S01]  /*8e40*/  FMUL.FTZ R46, R0.reuse, R11 ;  /* 0x0000000b002e7220 */ /* 0x044fe20000410000 */
[----:B------:R-:W-:-:S03]  /*8e50*/  FMUL.FTZ R0, R0, 0.5 ;  /* 0x3f00000000007820 */ /* 0x000fc60000410000 */
[----:B------:R-:W-:-:S04]  /*8e60*/  FFMA R21, -R46, R46, R11 ;  /* 0x0000002e2e157223 */ /* 0x000fc8000000010b */
[----:B------:R-:W-:-:S07]  /*8e70*/  FFMA R46, R21, R0, R46 ;  /* 0x00000000152e7223 */ /* 0x000fce000000002e */
.L_x_180:
[----:B------:R-:W-:Y:S05]  /*8e80*/  BSYNC.RECONVERGENT B1 ;  /* 0x0000000000017941 */ /* 0x000fea0003800200 */
.L_x_178:
[----:B------:R-:W-:Y:S01]  /*8e90*/  FMUL R0, R46, -R19 ;  /* 0x800000132e007220 */ /* 0x000fe20000400000 */
[----:B------:R-:W-:Y:S01]  /*8ea0*/  MOV R41, R31 ;  /* 0x0000001f00297202 */ /* 0x000fe20000000f00 */
[----:B------:R-:W-:Y:S01]  /*8eb0*/  IMAD.MOV.U32 R21, RZ, RZ, R30 ;  /* 0x000000ffff157224 */ /* 0x000fe200078e001e */
[----:B------:R-:W-:Y:S01]  /*8ec0*/  MOV R19, R33 ;  /* 0x0000002100137202 */ /* 0x000fe20000000f00 */
[----:B------:R-:W-:Y:S01]  /*8ed0*/  IMAD.MOV.U32 R35, RZ, RZ, R40 ;  /* 0x000000ffff237224 */ /* 0x000fe200078e0028 */
[----:B------:R-:W-:Y:S06]  /*8ee0*/  BRA `(.L_x_173) ;  /* 0x00000000004c7947 */ /* 0x000fec0003800000 */
.L_x_177:
        /* <DEDUP_REMOVED lines=9> */
.L_x_182:
[C---:B--2---:R-:W-:Y:S01]  /*8f80*/  FMUL.FTZ R46, R0.reuse, R11 ;  /* 0x0000000b002e7220 */ /* 0x044fe20000410000 */
[----:B------:R-:W-:-:S03]  /*8f90*/  FMUL.FTZ R0, R0, 0.5 ;  /* 0x3f00000000007820 */ /* 0x000fc60000410000 */
[----:B------:R-:W-:-:S04]  /*8fa0*/  FFMA R21, -R46, R46, R11 ;  /* 0x0000002e2e157223 */ /* 0x000fc8000000010b */
[----:B------:R-:W-:-:S07]  /*8fb0*/  FFMA R46, R21, R0, R46 ;  /* 0x00000000152e7223 */ /* 0x000fce000000002e */
.L_x_183:
[----:B------:R-:W-:Y:S05]  /*8fc0*/  BSYNC.RECONVERGENT B1 ;  /* 0x0000000000017941 */ /* 0x000fea0003800200 */
.L_x_181:
[----:B------:R-:W-:Y:S01]  /*8fd0*/  FMUL R0, R46, R19 ;  /* 0x000000132e007220 */ /* 0x000fe20000400000 */
[----:B------:R-:W-:Y:S01]  /*8fe0*/  MOV R41, R31 ;  /* 0x0000001f00297202 */ /* 0x000fe20000000f00 */
[----:B------:R-:W-:Y:S01]  /*8ff0*/  IMAD.MOV.U32 R21, RZ, RZ, R30 ;  /* 0x000000ffff157224 */ /* 0x000fe200078e001e */
[----:B------:R-:W-:Y:S01]  /*9000*/  MOV R19, R33 ;  /* 0x0000002100137202 */ /* 0x000fe20000000f00 */
[----:B------:R-:W-:-:S07]  /*9010*/  IMAD.MOV.U32 R35, RZ, RZ, R40 ;  /* 0x000000ffff237224 */ /* 0x000fce00078e0028 */
.L_x_173:
[----:B------:R-:W-:Y:S05]  /*9020*/  BSYNC.RECONVERGENT B0 ;  /* 0x0000000000007941 */ /* 0x000fea0003800200 */
.L_x_172:
[----:B------:R-:W-:Y:S01]  /*9030*/  FSETP.NEU.AND P1, PT, R20, RZ, PT ;  /* 0x000000ff1400720b */ /* 0x000fe20003f2d000 */
[----:B------:R-:W-:Y:S01]  /*9040*/  FADD R53, R53, R0 ;  /* 0x0000000035357221 */ /* 0x000fe20000000000 */
[----:B------:R-:W-:Y:S01]  /*9050*/  BSSY.RECONVERGENT B3, `(.L_x_184) ;  /* 0x00003bf000037945 */ /* 0x000fe20003800200 */
[----:B------:R-:W-:-:S10]  /*9060*/  HFMA2 R0, -RZ, RZ, 0, 0 ;  /* 0x00000000ff007431 */ /* 0x000fd400000001ff */
[----:B------:R-:W-:Y:S05]  /*9070*/  @!P1 BRA `(.L_x_185) ;  /* 0x0000003800f09947 */ /* 0x000fea0003800000 */
[----:B------:R-:W-:Y:S01]  /*9080*/  VIADD R0, R8, 0xf3000000 ;  /* 0xf300000008007836 */ /* 0x000fe20000000000 */
[----:B------:R1:W2:Y:S01]  /*9090*/  MUFU.RSQ R33, R8 ;  /* 0x0000000800217308 */ /* 0x0002a20000001400 */
[----:B------:R-:W-:Y:S01]  /*90a0*/  FMUL R42, R11, R20 ;  /* 0x000000140b2a7220 */ /* 0x000fe20000400000 */
[----:B------:R-:W-:Y:S02]  /*90b0*/  BSSY.RECONVERGENT B0, `(.L_x_186) ;  /* 0x000000d000007945 */ /* 0x000fe40003800200 */
[----:B------:R-:W-:Y:S02]  /*90c0*/  ISETP.GT.U32.AND P2, PT, R0, 0x727fffff, PT ;  /* 0x727fffff0000780c */ /* 0x000fe40003f44070 */
[----:B------:R-:W-:-:S11]  /*90d0*/  FSETP.GEU.AND P1, PT, R42, 64, PT ;  /* 0x428000002a00780b */ /* 0x000fd60003f2e000 */
[----:B-12---:R-:W-:Y:S05]  /*90e0*/  @!P2 BRA `(.L_x_187) ;  /* 0x000000000014a947 */ /* 0x006fea0003800000 */
[----:B------:R-:W-:Y:S02]  /*90f0*/  MOV R0, R8 ;  /* 0x0000000800007202 */ /* 0x000fe40000000f00 */
[----:B------:R-:W-:-:S07]  /*9100*/  MOV R44, 0x9120 ;  /* 0x00009120002c7802 */ /* 0x000fce0000000f00 */
[----:B0----5:R-:W-:Y:S05]  /*9110*/  CALL.REL.NOINC `($__internal_5_$__cuda_sm20_sqrt_rn_f32_slowpath) ;  /* 0x0000005800707944 */ /* 0x021fea0003c00000 */
[----:B------:R-:W-:Y:S01]  /*9120*/  IMAD.MOV.U32 R52, RZ, RZ, R46 ;  /* 0x000000ffff347224 */ /* 0x000fe200078e002e */
[----:B------:R-:W-:Y:S06]  /*9130*/  BRA `(.L_x_188) ;  /* 0x0000000000107947 */ /* 0x000fec0003800000 */
.L_x_187:
[C---:B------:R-:W-:Y:S01]  /*9140*/  FMUL.FTZ R31, R33.reuse, R8 ;  /* 0x00000008211f7220 */ /* 0x040fe20000410000 */
[----:B------:R-:W-:-:S03]  /*9150*/  FMUL.FTZ R0, R33, 0.5 ;  /* 0x3f00000021007820 */ /* 0x000fc60000410000 */
[----:B------:R-:W-:-:S04]  /*9160*/  FFMA R52, -R31, R31, R8 ;  /* 0x0000001f1f347223 */ /* 0x000fc80000000108 */
[----:B------:R-:W-:-:S07]  /*9170*/  FFMA R52, R52, R0, R31 ;  /* 0x0000000034347223 */ /* 0x000fce000000001f */
.L_x_188:
[----:B------:R-:W-:Y:S05]  /*9180*/  BSYNC.RECONVERGENT B0 ;  /* 0x0000000000007941 */ /* 0x000fea0003800200 */
.L_x_186:
[----:B------:R-:W-:Y:S04]  /*9190*/  BSSY.RECONVERGENT B0, `(.L_x_189) ;  /* 0x0000202000007945 */ /* 0x000fe80003800200 */
[----:B------:R-:W-:Y:S05]  /*91a0*/  @P1 BRA `(.L_x_190) ;  /* 0x00000000007c1947 */ /* 0x000fea0003800000 */
[----:B------:R-:W-:Y:S02]  /*91b0*/  HFMA2 R31, -RZ, RZ, 0.96630859375, -0.0022525787353515625 ;  /* 0x3bbb989dff1f7431 */ /* 0x000fe400000001ff */
[----:B------:R-:W-:Y:S01]  /*91c0*/  IMAD.MOV.U32 R33, RZ, RZ, 0x437c0000 ;  /* 0x437c0000ff217424 */ /* 0x000fe200078e00ff */
[----:B------:R-:W-:Y:S01]  /*91d0*/  BSSY.RECONVERGENT B1, `(.L_x_191) ;  /* 0x000001b000017945 */ /* 0x000fe20003800200 */
[----:B------:R-:W-:Y:S02]  /*91e0*/  IMAD.MOV.U32 R0, RZ, RZ, RZ ;  /* 0x000000ffff007224 */ /* 0x000fe400078e00ff */
[----:B------:R-:W-:-:S04]  /*91f0*/  FFMA.SAT R42, R42, R31, 0.5 ;  /* 0x3f0000002a2a7423 */ /* 0x000fc8000000201f */
[----:B------:R-:W-:-:S05]  /*9200*/  FFMA.RM R42, R42, R33, 12582913 ;  /* 0x4b4000012a2a7423 */ /* 0x000fca0000004021 */
[----:B------:R-:W-:-:S05]  /*9210*/  SHF.L.U32 R42, R42, 0x17, RZ ;  /* 0x000000172a2a7819 */ /* 0x000fca00000006ff */
[----:B0-----:R-:W-:-:S07]  /*9220*/  FMUL R42, R7, R42 ;  /* 0x0000002a072a7220 */ /* 0x001fce0000400000 */
.L_x_192:
[----:B------:R-:W-:Y:S02]  /*9230*/  SHF.R.U32.HI R30, RZ, 0x2, R35 ;  /* 0x00000002ff1e7819 */ /* 0x000fe40000011623 */
[----:B------:R-:W-:Y:S02]  /*9240*/  SHF.L.U32 R32, R43, 0x4, RZ ;  /* 0x000000042b207819 */ /* 0x000fe400000006ff */
[----:B------:R-:W-:Y:S01]  /*9250*/  LOP3.LUT R30, R30, R35, RZ, 0x3c, !PT ;  /* 0x000000231e1e7212 */ /* 0x000fe200078e3cff */
[----:B------:R-:W-:Y:S01]  /*9260*/  IMAD.MOV.U32 R35, RZ, RZ, R19 ;  /* 0x000000ffff237224 */ /* 0x000fe200078e0013 */
[----:B------:R-:W-:Y:S01]  /*9270*/  IADD3 R34, PT, PT, R34, 0x587c5, RZ ;  /* 0x000587c522227810 */ /* 0x000fe20007ffe0ff */
[----:B------:R-:W-:Y:S01]  /*9280*/  IMAD.MOV.U32 R19, RZ, RZ, R21 ;  /* 0x000000ffff137224 */ /* 0x000fe200078e0015 */
[----:B------:R-:W-:Y:S01]  /*9290*/  MOV R33, 0x2f800000 ;  /* 0x2f80000000217802 */ /* 0x000fe20000000f00 */
[----:B------:R-:W-:Y:S01]  /*92a0*/  IMAD.SHL.U32 R31, R30, 0x2, RZ ;  /* 0x000000021e1f7824 */ /* 0x000fe200078e00ff */
[----:B------:R-:W-:Y:S01]  /*92b0*/  MOV R55, R0 ;  /* 0x0000000000377202 */ /* 0x000fe20000000f00 */
[----:B------:R-:W-:Y:S01]  /*92c0*/  IMAD.MOV.U32 R21, RZ, RZ, R41 ;  /* 0x000000ffff157224 */ /* 0x000fe200078e0029 */
[----:B------:R-:W-:-:S02]  /*92d0*/  MOV R41, R43 ;  /* 0x0000002b00297202 */ /* 0x000fc40000000f00 */
[----:B------:R-:W-:Y:S02]  /*92e0*/  LOP3.LUT R31, R43, R32, R31, 0x96, !PT ;  /* 0x000000202b1f7212 */ /* 0x000fe400078e961f */
[----:B------:R-:W-:Y:S02]  /*92f0*/  IADD3 R0, PT, PT, R0, 0x1, RZ ;  /* 0x0000000100007810 */ /* 0x000fe40007ffe0ff */
[----:B------:R-:W-:-:S05]  /*9300*/  LOP3.LUT R31, R31, R30, RZ, 0x3c, !PT ;  /* 0x0000001e1f1f7212 */ /* 0x000fca00078e3cff */
[----:B------:R-:W-:Y:S02]  /*9310*/  IMAD.IADD R30, R31, 0x1, R34 ;  /* 0x000000011f1e7824 */ /* 0x000fe400078e0222 */
[----:B------:R-:W-:-:S03]  /*9320*/  IMAD.MOV.U32 R43, RZ, RZ, R31 ;  /* 0x000000ffff2b7224 */ /* 0x000fc600078e001f */
[----:B------:R-:W-:-:S05]  /*9330*/  I2FP.F32.U32 R30, R30 ;  /* 0x0000001e001e7245 */ /* 0x000fca0000201000 */
[----:B------:R-:W-:-:S04]  /*9340*/  FFMA R33, R30, R33, 1.1641532182693481445e-10 ;  /* 0x2f0000001e217423 */ /* 0x000fc80000000021 */
[----:B------:R-:W-:-:S05]  /*9350*/  FMUL R42, R33, R42 ;  /* 0x0000002a212a7220 */ /* 0x000fca0000400000 */
[----:B------:R-:W-:-:S13]  /*9360*/  FSETP.GT.AND P1, PT, R42, 1, PT ;  /* 0x3f8000002a00780b */ /* 0x000fda0003f24000 */
[----:B------:R-:W-:Y:S05]  /*9370*/  @P1 BRA `(.L_x_192) ;  /* 0xfffffffc00ac1947 */ /* 0x000fea000383ffff */
[----:B------:R-:W-:Y:S05]  /*9380*/  BSYNC.RECONVERGENT B1 ;  /* 0x0000000000017941 */ /* 0x000fea0003800200 */
.L_x_191:
[----:B------:R-:W-:Y:S05]  /*9390*/  BRA `(.L_x_193) ;  /* 0x0000001c00847947 */ /* 0x000fea0003800000 */
.L_x_190:
[----:B------:R-:W-:-:S13]  /*93a0*/  FSETP.GT.AND P1, PT, R42, 4000, PT ;  /* 0x457a00002a00780b */ /* 0x000fda0003f24000 */
[----:B------:R-:W-:Y:S05]  /*93b0*/  @!P1 BRA `(.L_x_194) ;  /* 0x0000000c00d09947 */ /* 0x000fea0003800000 */
[----:B------:R-:W-:Y:S01]  /*93c0*/  ISETP.NE.AND P1, PT, R29, 0x1, PT ;  /* 0x000000011d00780c */ /* 0x000fe20003f25270 */
[----:B------:R-:W-:Y:S01]  /*93d0*/  BSSY.RECONVERGENT B1, `(.L_x_195) ;  /* 0x00000ed000017945 */ /* 0x000fe20003800200 */
[----:B------:R-:W-:Y:S01]  /*93e0*/  HFMA2 R29, -RZ, RZ, 0, 0 ;  /* 0x00000000ff1d7431 */ /* 0x000fe200000001ff */
[----:B------:R-:W-:Y:S01]  /*93f0*/  MOV R56, R36 ;  /* 0x0000002400387202 */ /* 0x000fe20000000f00 */
[----:B------:R-:W-:-:S09]  /*9400*/  IMAD.MOV.U32 R57, RZ, RZ, R37 ;  /* 0x000000ffff397224 */ /* 0x000fd200078e0025 */
[----:B------:R-:W-:Y:S05]  /*9410*/  @!P1 BRA `(.L_x_196) ;  /* 0x0000000c00a09947 */ /* 0x000fea0003800000 */
[----:B------:R-:W-:Y:S01]  /*9420*/  SHF.R.U32.HI R0, RZ, 0x2, R35 ;  /* 0x00000002ff007819 */ /* 0x000fe20000011623 */
[----:B------:R-:W-:Y:S01]  /*9430*/  IMAD.MOV.U32 R32, RZ, RZ, 0x0 ;  /* 0x00000000ff207424 */ /* 0x000fe200078e00ff */
[----:B------:R-:W-:Y:S01]  /*9440*/  SHF.R.U32.HI R30, RZ, 0x2, R19 ;  /* 0x00000002ff1e7819 */ /* 0x000fe20000011613 */
[----:B------:R-:W-:Y:S01]  /*9450*/  BSSY.RECONVERGENT B4, `(.L_x_197) ;  /* 0x0000072000047945 */ /* 0x000fe20003800200 */
[----:B------:R-:W-:Y:S01]  /*9460*/  LOP3.LUT R29, R0, R35, RZ, 0x3c, !PT ;  /* 0x00000023001d7212 */ /* 0x000fe200078e3cff */
[----:B------:R-:W-:Y:S01]  /*9470*/  IMAD.SHL.U32 R0, R43, 0x10, RZ ;  /* 0x000000102b007824 */ /* 0x000fe200078e00ff */
[----:B------:R-:W-:Y:S02]  /*9480*/  LOP3.LUT R30, R30, R19, RZ, 0x3c, !PT ;  /* 0x000000131e1e7212 */ /* 0x000fe400078e3cff */
[----:B------:R-:W-:Y:S02]  /*9490*/  SHF.L.U32 R31, R29, 0x1, RZ ;  /* 0x000000011d1f7819 */ /* 0x000fe400000006ff */
[----:B------:R-:W-:-:S02]  /*94a0*/  MOV R33, 0x3ca00000 ;  /* 0x3ca0000000217802 */ /* 0x000fc40000000f00 */
[----:B------:R-:W-:Y:S02]  /*94b0*/  LOP3.LUT R0, R43, R0, R31, 0x96, !PT ;  /* 0x000000002b007212 */ /* 0x000fe400078e961f */
[----:B------:R-:W-:Y:S02]  /*94c0*/  SHF.R.U32.HI R40, RZ, 0x2, R41 ;  /* 0x00000002ff287819 */ /* 0x000fe40000011629 */
[----:B------:R-:W-:Y:S01]  /*94d0*/  LOP3.LUT R19, R0, R29, RZ, 0x3c, !PT ;  /* 0x0000001d00137212 */ /* 0x000fe200078e3cff */
[----:B------:R-:W-:Y:S01]  /*94e0*/  IMAD.SHL.U32 R0, R30, 0x2, RZ ;  /* 0x000000021e007824 */ /* 0x000fe200078e00ff */
[----:B------:R-:W-:Y:S02]  /*94f0*/  LOP3.LUT R40, R40, R41, RZ, 0x3c, !PT ;  /* 0x0000002928287212 */ /* 0x000fe400078e3cff */
[----:B------:R-:W-:-:S04]  /*9500*/  SHF.L.U32 R29, R19, 0x4, RZ ;  /* 0x00000004131d7819 */ /* 0x000fc800000006ff */
[----:B------:R-:W-:Y:S02]  /*9510*/  LOP3.LUT R0, R30, R0, R29, 0x96, !PT ;  /* 0x000000001e007212 */ /* 0x000fe400078e961d */
[----:B------:R-:W-:Y:S02]  /*9520*/  IADD3 R29, PT, PT, R34, 0x587c5, R19 ;  /* 0x000587c5221d7810 */ /* 0x000fe40007ffe013 */
[----:B------:R-:W-:Y:S02]  /*9530*/  LOP3.LUT R51, R0, R19, RZ, 0x3c, !PT ;  /* 0x0000001300337212 */ /* 0x000fe400078e3cff */
[----:B------:R-:W-:Y:S02]  /*9540*/  SHF.R.U32.HI R0, RZ, 0x2, R21 ;  /* 0x00000002ff007819 */ /* 0x000fe40000011615 */
[----:B------:R-:W-:Y:S02]  /*9550*/  IADD3 R36, PT, PT, R34, 0xb0f8a, R51 ;  /* 0x000b0f8a22247810 */ /* 0x000fe40007ffe033 */
[----:B------:R-:W-:-:S02]  /*9560*/  LOP3.LUT R0, R0, R21, RZ, 0x3c, !PT ;  /* 0x0000001500007212 */ /* 0x000fc400078e3cff */
[----:B------:R-:W-:Y:S01]  /*9570*/  SHF.L.U32 R21, R51, 0x4, RZ ;  /* 0x0000000433157819 */ /* 0x000fe200000006ff */
[----:B------:R-:W-:-:S03]  /*9580*/  IMAD.WIDE.U32 R36, R36, 0x200000, RZ ;  /* 0x0020000024247825 */ /* 0x000fc600078e00ff */
[----:B------:R-:W-:Y:S01]  /*9590*/  LOP3.LUT R36, R36, R29, RZ, 0x3c, !PT ;  /* 0x0000001d24247212 */ /* 0x000fe200078e3cff */
[----:B------:R-:W-:-:S03]  /*95a0*/  IMAD.SHL.U32 R29, R0, 0x2, RZ ;  /* 0x00000002001d7824 */ /* 0x000fc600078e00ff */
[----:B------:R-:W1:Y:S02]  /*95b0*/  I2F.F64.U64 R30, R36 ;  /* 0x00000024001e7312 */ /* 0x000e640000301800 */
[----:B------:R-:W-:-:S04]  /*95c0*/  LOP3.LUT R0, R0, R29, R21, 0x96, !PT ;  /* 0x0000001d00007212 */ /* 0x000fc800078e9615 */
[----:B------:R-:W-:Y:S01]  /*95d0*/  LOP3.LUT R21, R0, R51, RZ, 0x3c, !PT ;  /* 0x0000003300157212 */ /* 0x000fe200078e3cff */
[----:B------:R-:W-:-:S03]  /*95e0*/  IMAD.SHL.U32 R0, R40, 0x2, RZ ;  /* 0x0000000228007824 */ /* 0x000fc600078e00ff */
[----:B------:R-:W-:-:S04]  /*95f0*/  SHF.L.U32 R29, R21, 0x4, RZ ;  /* 0x00000004151d7819 */ /* 0x000fc800000006ff */
[----:B------:R-:W-:Y:S01]  /*9600*/  LOP3.LUT R50, R40, R0, R29, 0x96, !PT ;  /* 0x0000000028327212 */ /* 0x000fe200078e961d */
[----:B-1----:R-:W-:Y:S01]  /*9610*/  DFMA R32, R30, R32, 5.5511151231257827021e-17 ;  /* 0x3c9000001e20742b */ /* 0x002fe20000000020 */
[----:B------:R-:W-:Y:S01]  /*9620*/  MOV R0, 0xfffffc01 ;  /* 0xfffffc0100007802 */ /* 0x000fe20000000f00 */
[----:B------:R-:W-:Y:S01]  /*9630*/  VIADD R29, R34, 0x161f14 ;  /* 0x00161f14221d7836 */ /* 0x000fe20000000000 */
[----:B------:R-:W-:-:S07]  /*9640*/  LOP3.LUT R50, R50, R21, RZ, 0x3c, !PT ;  /* 0x0000001532327212 */ /* 0x000fce00078e3cff */
[----:B------:R-:W-:Y:S01]  /*9650*/  ISETP.GT.AND P1, PT, R33, 0xfffff, PT ;  /* 0x000fffff2100780c */ /* 0x000fe20003f24270 */
[----:B------:R-:W-:Y:S01]  /*9660*/  IMAD.MOV.U32 R30, RZ, RZ, R32 ;  /* 0x000000ffff1e7224 */ /* 0x000fe200078e0020 */
[----:B------:R-:W-:Y:S01]  /*9670*/  MOV R31, R33 ;  /* 0x00000021001f7202 */ /* 0x000fe20000000f00 */
[----:B------:R-:W-:-:S10]  /*9680*/  IMAD.MOV.U32 R35, RZ, RZ, R33 ;  /* 0x000000ffff237224 */ /* 0x000fd400078e0021 */
[----:B------:R-:W-:Y:S01]  /*9690*/  @!P1 DMUL R30, R30, 1.80143985094819840000e+16 ;  /* 0x435000001e1e9828 */ /* 0x000fe20000000000 */
[----:B------:R-:W-:-:S09]  /*96a0*/  @!P1 MOV R0, 0xfffffbcb ;  /* 0xfffffbcb00009802 */ /* 0x000fd20000000f00 */
[----:B------:R-:W-:Y:S01]  /*96b0*/  @!P1 MOV R35, R31 ;  /* 0x0000001f00239202 */ /* 0x000fe20000000f00 */
[----:B------:R-:W-:-:S04]  /*96c0*/  @!P1 IMAD.MOV.U32 R32, RZ, RZ, R30 ;  /* 0x000000ffff209224 */ /* 0x000fc800078e001e */
[----:B------:R-:W-:-:S05]  /*96d0*/  VIADD R33, R35, 0xffffffff ;  /* 0xffffffff23217836 */ /* 0x000fca0000000000 */
[----:B------:R-:W-:-:S13]  /*96e0*/  ISETP.GT.U32.AND P2, PT, R33, 0x7feffffe, PT ;  /* 0x7feffffe2100780c */ /* 0x000fda0003f44070 */
[----:B------:R-:W-:Y:S05]  /*96f0*/  @P2 BRA `(.L_x_198) ;  /* 0x0000000400042947 */ /* 0x000fea0003800000 */
[C---:B------:R-:W-:Y:S01]  /*9700*/  LOP3.LUT R30, R35.reuse, 0xfffff, RZ, 0xc0, !PT ;  /* 0x000fffff231e7812 */ /* 0x040fe200078ec0ff */
[----:B------:R-:W-:Y:S01]  /*9710*/  UMOV UR6, 0x3ae80f1e ;  /* 0x3ae80f1e00067882 */ /* 0x000fe20000000000 */
[----:B------:R-:W-:Y:S01]  /*9720*/  UMOV UR7, 0x3eb1380b ;  /* 0x3eb1380b00077882 */ /* 0x000fe20000000000 */
[----:B------:R-:W-:Y:S01]  /*9730*/  LEA.HI R0, R35, R0, RZ, 0xc ;  /* 0x0000000023007211 */ /* 0x000fe200078f60ff */
[----:B------:R-:W-:Y:S01]  /*9740*/  UMOV UR10, 0x80000000 ;  /* 0x80000000000a7882 */ /* 0x000fe20000000000 */
[----:B------:R-:W-:Y:S01]  /*9750*/  LOP3.LUT R31, R30, 0x3ff00000, RZ, 0xfc, !PT ;  /* 0x3ff000001e1f7812 */ /* 0x000fe200078efcff */
[----:B------:R-:W-:Y:S01]  /*9760*/  UMOV UR11, 0x43300000 ;  /* 0x43300000000b7882 */ /* 0x000fe20000000000 */
[----:B------:R-:W-:Y:S01]  /*9770*/  MOV R30, R32 ;  /* 0x00000020001e7202 */ /* 0x000fe20000000f00 */
[----:B------:R-:W-:Y:S01]  /*9780*/  IMAD.MOV.U32 R32, RZ, RZ, RZ ;  /* 0x000000ffff207224 */ /* 0x000fe200078e00ff */
[----:B------:R-:W-:-:S13]  /*9790*/  ISETP.GE.U32.AND P1, PT, R31, 0x3ff6a09f, PT ;  /* 0x3ff6a09f1f00780c */ /* 0x000fda0003f26070 */
[----:B------:R-:W-:Y:S01]  /*97a0*/  @P1 VIADD R33, R31, 0xfff00000 ;  /* 0xfff000001f211836 */ /* 0x000fe20000000000 */
[----:B------:R-:W-:-:S04]  /*97b0*/  @P1 IADD3 R0, PT, PT, R0, 0x1, RZ ;  /* 0x0000000100001810 */ /* 0x000fc80007ffe0ff */
[----:B------:R-:W-:-:S06]  /*97c0*/  @P1 MOV R31, R33 ;  /* 0x00000021001f1202 */ /* 0x000fcc0000000f00 */
[C---:B------:R-:W-:Y:S02]  /*97d0*/  DADD R36, R30.reuse, 1 ;  /* 0x3ff000001e247429 */ /* 0x040fe40000000000 */
[----:B------:R-:W-:-:S04]  /*97e0*/  DADD R30, R30, -1 ;  /* 0xbff000001e1e7429 */ /* 0x000fc80000000000 */
[----:B------:R-:W1:Y:S02]  /*97f0*/  MUFU.RCP64H R33, R37 ;  /* 0x0000002500217308 */ /* 0x000e640000001800 */
[----:B-1----:R-:W-:Y:S01]  /*9800*/  DFMA R54, -R36, R32, 1 ;  /* 0x3ff000002436742b */ /* 0x002fe20000000120 */
[----:B------:R-:W-:Y:S01]  /*9810*/  LOP3.LUT R36, R0, 0x80000000, RZ, 0x3c, !PT ;  /* 0x8000000000247812 */ /* 0x000fe200078e3cff */
[----:B------:R-:W-:-:S06]  /*9820*/  IMAD.MOV.U32 R37, RZ, RZ, 0x43300000 ;  /* 0x43300000ff257424 */ /* 0x000fcc00078e00ff */
[----:B------:R-:W-:Y:S02]  /*9830*/  DFMA R54, R54, R54, R54 ;  /* 0x000000363636722b */ /* 0x000fe40000000036 */
[----:B------:R-:W-:Y:S01]  /*9840*/  DADD R36, R36, -UR10 ;  /* 0x8000000a24247e29 */ /* 0x000fe20008000000 */
[----:B------:R-:W-:Y:S01]  /*9850*/  UMOV UR10, 0xfefa39ef ;  /* 0xfefa39ef000a7882 */ /* 0x000fe20000000000 */
[----:B------:R-:W-:-:S04]  /*9860*/  UMOV UR11, 0x3fe62e42 ;  /* 0x3fe62e42000b7882 */ /* 0x000fc80000000000 */
[----:B------:R-:W-:Y:S01]  /*9870*/  DFMA R54, R32, R54, R32 ;  /* 0x000000362036722b */ /* 0x000fe20000000020 */
[----:B------:R-:W-:Y:S01]  /*9880*/  MOV R32, 0x8b7a8b04 ;  /* 0x8b7a8b0400207802 */ /* 0x000fe20000000f00 */
[----:B------:R-:W-:-:S06]  /*9890*/  IMAD.MOV.U32 R33, RZ, RZ, 0x3ed0ee25 ;  /* 0x3ed0ee25ff217424 */ /* 0x000fcc00078e00ff */
[----:B------:R-:W-:-:S08]  /*98a0*/  DMUL R48, R30, R54 ;  /* 0x000000361e307228 */ /* 0x000fd00000000000 */
[----:B------:R-:W-:-:S08]  /*98b0*/  DFMA R48, R30, R54, R48 ;  /* 0x000000361e30722b */ /* 0x000fd00000000030 */
[----:B------:R-:W-:Y:S02]  /*98c0*/  DMUL R46, R48, R48 ;  /* 0x00000030302e7228 */ /* 0x000fe40000000000 */
[----:B------:R-:W-:-:S06]  /*98d0*/  DADD R40, R30, -R48 ;  /* 0x000000001e287229 */ /* 0x000fcc0000000830 */
[----:B------:R-:W-:Y:S01]  /*98e0*/  DFMA R32, R46, UR6, R32 ;  /* 0x000000062e207c2b */ /* 0x000fe20008000020 */
[----:B------:R-:W-:Y:S01]  /*98f0*/  UMOV UR6, 0x9f02676f ;  /* 0x9f02676f00067882 */ /* 0x000fe20000000000 */
[----:B------:R-:W-:Y:S01]  /*9900*/  UMOV UR7, 0x3ef3b266 ;  /* 0x3ef3b26600077882 */ /* 0x000fe20000000000 */
[----:B------:R-:W-:-:S05]  /*9910*/  DADD R40, R40, R40 ;  /* 0x0000000028287229 */ /* 0x000fca0000000028 */
[----:B------:R-:W-:Y:S01]  /*9920*/  DFMA R44, R46, R32, UR6 ;  /* 0x000000062e2c7e2b */ /* 0x000fe20008000020 */
[----:B------:R-:W-:Y:S01]  /*9930*/  UMOV UR6, 0xa9ab0956 ;  /* 0xa9ab095600067882 */ /* 0x000fe20000000000 */
[----:B------:R-:W-:Y:S01]  /*9940*/  UMOV UR7, 0x3f1745cb ;  /* 0x3f1745cb00077882 */ /* 0x000fe20000000000 */
[----:B------:R-:W-:Y:S02]  /*9950*/  DFMA R40, R30, -R48, R40 ;  /* 0x800000301e28722b */ /* 0x000fe40000000028 */
[----:B------:R-:W-:-:S03]  /*9960*/  DFMA R32, R36, UR10, R48 ;  /* 0x0000000a24207c2b */ /* 0x000fc60008000030 */
[----:B------:R-:W-:Y:S01]  /*9970*/  DFMA R44, R46, R44, UR6 ;  /* 0x000000062e2c7e2b */ /* 0x000fe2000800002c */
[----:B------:R-:W-:Y:S01]  /*9980*/  UMOV UR6, 0x2d1b5154 ;  /* 0x2d1b515400067882 */ /* 0x000fe20000000000 */
[----:B------:R-:W-:Y:S01]  /*9990*/  UMOV UR7, 0x3f3c71c7 ;  /* 0x3f3c71c700077882 */ /* 0x000fe20000000000 */
[----:B------:R-:W-:-:S05]  /*99a0*/  DMUL R40, R54, R40 ;  /* 0x0000002836287228 */ /* 0x000fca0000000000 */
[----:B------:R-:W-:Y:S01]  /*99b0*/  DFMA R44, R46, R44, UR6 ;  /* 0x000000062e2c7e2b */ /* 0x000fe2000800002c */
[----:B------:R-:W-:Y:S01]  /*99c0*/  UMOV UR6, 0x923be72d ;  /* 0x923be72d00067882 */ /* 0x000fe20000000000 */
[----:B------:R-:W-:-:S06]  /*99d0*/  UMOV UR7, 0x3f624924 ;  /* 0x3f62492400077882 */ /* 0x000fcc0000000000 */
        /* <DEDUP_REMOVED lines=8> */
[----:B------:R-:W-:Y:S02]  /*9a60*/  UMOV UR7, 0x3fe62e42 ;  /* 0x3fe62e4200077882 */ /* 0x000fe40000000000 */
[----:B------:R-:W-:Y:S01]  /*9a70*/  DFMA R30, R36, -UR6, R32 ;  /* 0x80000006241e7c2b */ /* 0x000fe20008000020 */
[----:B------:R-:W-:Y:S01]  /*9a80*/  UMOV UR6, 0x3b39803f ;  /* 0x3b39803f00067882 */ /* 0x000fe20000000000 */
[----:B------:R-:W-:Y:S02]  /*9a90*/  UMOV UR7, 0x3c7abc9e ;  /* 0x3c7abc9e00077882 */ /* 0x000fe40000000000 */
[----:B------:R-:W-:-:S04]  /*9aa0*/  DMUL R44, R46, R44 ;  /* 0x0000002c2e2c7228 */ /* 0x000fc80000000000 */
[----:B------:R-:W-:-:S04]  /*9ab0*/  DADD R30, -R48, R30 ;  /* 0x00000000301e7229 */ /* 0x000fc8000000011e */
[----:B------:R-:W-:-:S08]  /*9ac0*/  DFMA R40, R48, R44, R40 ;  /* 0x0000002c3028722b */ /* 0x000fd00000000028 */
[----:B------:R-:W-:-:S08]  /*9ad0*/  DADD R30, R40, -R30 ;  /* 0x00000000281e7229 */ /* 0x000fd0000000081e */
[----:B------:R-:W-:-:S08]  /*9ae0*/  DFMA R30, R36, UR6, R30 ;  /* 0x00000006241e7c2b */ /* 0x000fd0000800001e */
[----:B------:R-:W-:Y:S01]  /*9af0*/  DADD R54, R32, R30 ;  /* 0x0000000020367229 */ /* 0x000fe2000000001e */
[----:B------:R-:W-:Y:S10]  /*9b00*/  BRA `(.L_x_199) ;  /* 0x0000000000187947 */ /* 0x000ff40003800000 */
.L_x_198:
[----:B------:R-:W-:Y:S01]  /*9b10*/  MOV R32, 0x0 ;  /* 0x0000000000207802 */ /* 0x000fe20000000f00 */
[----:B------:R-:W-:Y:S01]  /*9b20*/  IMAD.MOV.U32 R33, RZ, RZ, 0x7ff00000 ;  /* 0x7ff00000ff217424 */ /* 0x000fe200078e00ff */
[----:B------:R-:W-:-:S05]  /*9b30*/  LOP3.LUT P1, RZ, R31, 0x7fffffff, RZ, 0xc0, !PT ;  /* 0x7fffffff1fff7812 */ /* 0x000fca000782c0ff */
[----:B------:R-:W-:-:S10]  /*9b40*/  DFMA R32, R30, R32, +INF ;  /* 0x7ff000001e20742b */ /* 0x000fd40000000020 */
[----:B------:R-:W-:Y:S02]  /*9b50*/  FSEL R54, R32, RZ, P1 ;  /* 0x000000ff20367208 */ /* 0x000fe40000800000 */
[----:B------:R-:W-:-:S07]  /*9b60*/  FSEL R55, R33, -QNAN , P1 ;  /* 0xfff0000021377808 */ /* 0x000fce0000800000 */
.L_x_199:
[----:B------:R-:W-:Y:S05]  /*9b70*/  BSYNC.RECONVERGENT B4 ;  /* 0x0000000000047941 */ /* 0x000fea0003800200 */
.L_x_197:
[----:B------:R-:W-:Y:S01]  /*9b80*/  IADD3 R30, PT, PT, R50, R29, RZ ;  /* 0x0000001d321e7210 */ /* 0x000fe20007ffe0ff */
[----:B------:R-:W-:Y:S01]  /*9b90*/  DMUL R54, R54, -2 ;  /* 0xc000000036367828 */ /* 0x000fe20000000000 */
[----:B------:R-:W-:Y:S01]  /*9ba0*/  IADD3 R33, PT, PT, R34, 0x10974f, R21 ;  /* 0x0010974f22217810 */ /* 0x000fe20007ffe015 */
[----:B------:R-:W-:Y:S01]  /*9bb0*/  UMOV UR6, 0x33145c07 ;  /* 0x33145c0700067882 */ /* 0x000fe20000000000 */
[----:B------:R-:W-:Y:S01]  /*9bc0*/  UMOV UR7, 0x3ca1a626 ;  /* 0x3ca1a62600077882 */ /* 0x000fe20000000000 */
[----:B------:R-:W-:Y:S01]  /*9bd0*/  IMAD.WIDE.U32 R30, R30, 0x200000, RZ ;  /* 0x002000001e1e7825 */ /* 0x000fe200078e00ff */
[----:B------:R-:W-:Y:S01]  /*9be0*/  MOV R36, 0x0 ;  /* 0x0000000000247802 */ /* 0x000fe20000000f00 */
[----:B------:R-:W1:Y:S01]  /*9bf0*/  MUFU.RSQ64H R49, R55 ;  /* 0x0000003700317308 */ /* 0x000e620000001c00 */
[----:B------:R-:W-:Y:S01]  /*9c00*/  MOV R56, 0xc1ef8528 ;  /* 0xc1ef852800387802 */ /* 0x000fe20000000f00 */
[----:B------:R-:W-:Y:S01]  /*9c10*/  IMAD.MOV.U32 R37, RZ, RZ, 0x3fd80000 ;  /* 0x3fd80000ff257424 */ /* 0x000fe200078e00ff */
[----:B------:R-:W-:Y:S01]  /*9c20*/  LOP3.LUT R32, R30, R33, RZ, 0x3c, !PT ;  /* 0x000000211e207212 */ /* 0x000fe200078e3cff */
[----:B------:R-:W-:Y:S01]  /*9c30*/  IMAD.MOV.U32 R33, RZ, RZ, R31 ;  /* 0x000000ffff217224 */ /* 0x000fe200078e001f */
[----:B------:R-:W-:Y:S01]  /*9c40*/  MOV R30, 0x0 ;  /* 0x00000000001e7802 */ /* 0x000fe20000000f00 */
[----:B------:R-:W-:Y:S01]  /*9c50*/  IMAD.MOV.U32 R31, RZ, RZ, 0x3cb00000 ;  /* 0x3cb00000ff1f7424 */ /* 0x000fe200078e00ff */
[----:B------:R-:W-:Y:S01]  /*9c60*/  IADD3 R48, PT, PT, R55, -0x3500000, RZ ;  /* 0xfcb0000037307810 */ /* 0x000fe20007ffe0ff */
[----:B------:R-:W-:Y:S01]  /*9c70*/  IMAD.MOV.U32 R57, RZ, RZ, 0x3e21eea7 ;  /* 0x3e21eea7ff397424 */ /* 0x000fe200078e00ff */
[----:B------:R-:W-:Y:S01]  /*9c80*/  UMOV UR10, 0xf9785eba ;  /* 0xf9785eba000a7882 */ /* 0x000fe20000000000 */
[----:B------:R-:W2:Y:S01]  /*9c90*/  I2F.F64.U64 R32, R32 ;  /* 0x0000002000207312 */ /* 0x000ea20000301800 */
[----:B------:R-:W-:Y:S01]  /*9ca0*/  UMOV UR11, 0x3de5db65 ;  /* 0x3de5db65000b7882 */ /* 0x000fe20000000000 */
[----:B------:R-:W-:Y:S01]  /*9cb0*/  BSSY.RECONVERGENT B4, `(.L_x_200) ;  /* 0x0000050000047945 */ /* 0x000fe20003800200 */
[----:B--2---:R-:W-:-:S02]  /*9cc0*/  DFMA R30, R32, R30, 1.1102230246251565404e-16 ;  /* 0x3ca00000201e742b */ /* 0x004fc4000000001e */
[----:B-1----:R-:W-:-:S06]  /*9cd0*/  DMUL R32, R48, R48 ;  /* 0x0000003030207228 */ /* 0x002fcc0000000000 */
[----:B------:R-:W-:Y:S02]  /*9ce0*/  DMUL R34, RZ, R30 ;  /* 0x0000001eff227228 */ /* 0x000fe40000000000 */
[----:B------:R-:W-:Y:S01]  /*9cf0*/  SHF.L.U32 R0, R31, 0x1, RZ ;  /* 0x000000011f007819 */ /* 0x000fe200000006ff */
[----:B------:R-:W-:-:S03]  /*9d00*/  DFMA R32, R54, -R32, 1 ;  /* 0x3ff000003620742b */ /* 0x000fc60000000820 */
[----:B------:R-:W-:-:S04]  /*9d10*/  ISETP.GT.U32.AND P1, PT, R0, -0x79800000, PT ;  /* 0x868000000000780c */ /* 0x000fc80003f24070 */
[----:B------:R-:W-:Y:S01]  /*9d20*/  FSEL R31, R35, R31, P1 ;  /* 0x0000001f231f7208 */ /* 0x000fe20000800000 */
[----:B------:R-:W-:Y:S01]  /*9d30*/  DFMA R36, R32, R36, 0.5 ;  /* 0x3fe000002024742b */ /* 0x000fe20000000024 */
[----:B------:R-:W-:Y:S01]  /*9d40*/  FSEL R34, R34, R30, P1 ;  /* 0x0000001e22227208 */ /* 0x000fe20000800000 */
[----:B------:R-:W-:Y:S02]  /*9d50*/  DMUL R32, R48, R32 ;  /* 0x0000002030207228 */ /* 0x000fe40000000000 */
[----:B------:R-:W-:Y:S02]  /*9d60*/  VIADD R35, R31, 0x100000 ;  /* 0x001000001f237836 */ /* 0x000fe40000000000 */
[----:B------:R-:W-:Y:S02]  /*9d70*/  IMAD.MOV.U32 R30, RZ, RZ, R34 ;  /* 0x000000ffff1e7224 */ /* 0x000fe400078e0022 */
[----:B------:R-:W1:Y:S02]  /*9d80*/  FRND.F64 R44, R34 ;  /* 0x00000022002c7313 */ /* 0x000e640000301800 */
[----:B------:R-:W-:Y:S01]  /*9d90*/  DFMA R36, R36, R32, R48 ;  /* 0x000000202424722b */ /* 0x000fe20000000030 */
[----:B------:R-:W-:-:S02]  /*9da0*/  HFMA2 R32, -RZ, RZ, 0.0732421875, -50.1875 ;  /* 0x2cb0d246ff207431 */ /* 0x000fc400000001ff */
[----:B------:R-:W-:-:S03]  /*9db0*/  IMAD.MOV.U32 R33, RZ, RZ, 0x3e5ae5f1 ;  /* 0x3e5ae5f1ff217424 */ /* 0x000fc600078e00ff */
[----:B------:R-:W2:Y:S01]  /*9dc0*/  F2I.S64.F64 R34, R34 ;  /* 0x0000002200227311 */ /* 0x000ea20000301900 */
[----:B-1----:R-:W-:-:S08]  /*9dd0*/  DFMA R44, R44, -0.5, R30 ;  /* 0xbfe000002c2c782b */ /* 0x002fd0000000001e */
[C---:B------:R-:W-:Y:S01]  /*9de0*/  DMUL R40, R44.reuse, UR6 ;  /* 0x000000062c287c28 */ /* 0x040fe20008000000 */
[----:B------:R-:W-:Y:S01]  /*9df0*/  UMOV UR6, 0x54442d18 ;  /* 0x54442d1800067882 */ /* 0x000fe20000000000 */
[----:B------:R-:W-:Y:S01]  /*9e00*/  UMOV UR7, 0x400921fb ;  /* 0x400921fb00077882 */ /* 0x000fe20000000000 */
[C---:B--2---:R-:W-:Y:S02]  /*9e10*/  LOP3.LUT R0, R34.reuse, 0x1, RZ, 0xc0, !PT ;  /* 0x0000000122007812 */ /* 0x044fe400078ec0ff */
[----:B------:R-:W-:Y:S02]  /*9e20*/  LOP3.LUT P2, RZ, R34, 0x2, RZ, 0xc0, !PT ;  /* 0x0000000222ff7812 */ /* 0x000fe4000784c0ff */
[----:B------:R-:W-:Y:S01]  /*9e30*/  ISETP.NE.U32.AND P1, PT, R0, 0x1, PT ;  /* 0x000000010000780c */ /* 0x000fe20003f25070 */
[----:B------:R-:W-:Y:S01]  /*9e40*/  DFMA R40, R44, UR6, R40 ;  /* 0x000000062c287c2b */ /* 0x000fe20008000028 */
[----:B------:R-:W-:Y:S01]  /*9e50*/  UMOV UR6, 0x20fd8164 ;  /* 0x20fd816400067882 */ /* 0x000fe20000000000 */
[----:B------:R-:W-:Y:S01]  /*9e60*/  UMOV UR7, 0x3da8ff83 ;  /* 0x3da8ff8300077882 */ /* 0x000fe20000000000 */
[----:B------:R-:W-:-:S05]  /*9e70*/  ISETP.NE.U32.AND.EX P1, PT, RZ, RZ, PT, P1 ;  /* 0x000000ffff00720c */ /* 0x000fca0003f25110 */
[----:B------:R-:W-:-:S08]  /*9e80*/  DMUL R44, R40, R40 ;  /* 0x00000028282c7228 */ /* 0x000fd00000000000 */
[C---:B------:R-:W-:Y:S01]  /*9e90*/  DFMA R32, R44.reuse, UR10, -R32 ;  /* 0x0000000a2c207c2b */ /* 0x040fe20008000820 */
[----:B------:R-:W-:Y:S01]  /*9ea0*/  UMOV UR10, 0x69ace392 ;  /* 0x69ace392000a7882 */ /* 0x000fe20000000000 */
[----:B------:R-:W-:Y:S01]  /*9eb0*/  DFMA R56, R44, -UR6, R56 ;  /* 0x800000062c387c2b */ /* 0x000fe20008000038 */
[----:B------:R-:W-:Y:S01]  /*9ec0*/  UMOV UR11, 0x3ec71de3 ;  /* 0x3ec71de3000b7882 */ /* 0x000fe20000000000 */
[----:B------:R-:W-:Y:S01]  /*9ed0*/  UMOV UR6, 0x8e06e6d9 ;  /* 0x8e06e6d900067882 */ /* 0x000fe20000000000 */
[----:B------:R-:W-:-:S03]  /*9ee0*/  UMOV UR7, 0x3e927e4f ;  /* 0x3e927e4f00077882 */ /* 0x000fc60000000000 */
[C---:B------:R-:W-:Y:S01]  /*9ef0*/  DFMA R32, R44.reuse, R32, UR10 ;  /* 0x0000000a2c207e2b */ /* 0x040fe20008000020 */
[----:B------:R-:W-:Y:S01]  /*9f00*/  UMOV UR10, 0x19db62a1 ;  /* 0x19db62a1000a7882 */ /* 0x000fe20000000000 */
[----:B------:R-:W-:Y:S01]  /*9f10*/  DFMA R56, R44, R56, -UR6 ;  /* 0x800000062c387e2b */ /* 0x000fe20008000038 */
[----:B------:R-:W-:Y:S01]  /*9f20*/  UMOV UR11, 0x3f2a01a0 ;  /* 0x3f2a01a0000b7882 */ /* 0x000fe20000000000 */
[----:B------:R-:W-:Y:S01]  /*9f30*/  UMOV UR6, 0x19ddbce9 ;  /* 0x19ddbce900067882 */ /* 0x000fe20000000000 */
[----:B------:R-:W-:-:S03]  /*9f40*/  UMOV UR7, 0x3efa01a0 ;  /* 0x3efa01a000077882 */ /* 0x000fc60000000000 */
[C---:B------:R-:W-:Y:S01]  /*9f50*/  DFMA R32, R44.reuse, R32, -UR10 ;  /* 0x8000000a2c207e2b */ /* 0x040fe20008000020 */
[----:B------:R-:W-:Y:S01]  /*9f60*/  UMOV UR10, 0x11110818 ;  /* 0x11110818000a7882 */ /* 0x000fe20000000000 */
[----:B------:R-:W-:Y:S01]  /*9f70*/  DFMA R56, R44, R56, UR6 ;  /* 0x000000062c387e2b */ /* 0x000fe20008000038 */
        /* <DEDUP_REMOVED lines=9> */
[C---:B------:R-:W-:Y:S02]  /*a010*/  DFMA R32, R44.reuse, R32, -UR10 ;  /* 0x8000000a2c207e2b */ /* 0x040fe40008000020 */
[----:B------:R-:W-:-:S06]  /*a020*/  DFMA R56, R44, R56, UR6 ;  /* 0x000000062c387e2b */ /* 0x000fcc0008000038 */
[C---:B------:R-:W-:Y:S02]  /*a030*/  DFMA R32, R44.reuse, R32, RZ ;  /* 0x000000202c20722b */ /* 0x040fe400000000ff */
[----:B------:R-:W-:-:S06]  /*a040*/  DFMA R56, R44, R56, -0.5 ;  /* 0xbfe000002c38742b */ /* 0x000fcc0000000038 */
[----:B------:R-:W-:Y:S02]  /*a050*/  DFMA R32, R40, R32, R40 ;  /* 0x000000202820722b */ /* 0x000fe40000000028 */
[----:B------:R-:W-:Y:S02]  /*a060*/  DFMA R56, R44, R56, 1 ;  /* 0x3ff000002c38742b */ /* 0x000fe40000000038 */
[----:B------:R-:W-:Y:S01]  /*a070*/  DMUL R40, R54, R36 ;  /* 0x0000002436287228 */ /* 0x000fe20000000000 */
[----:B------:R-:W-:Y:S01]  /*a080*/  IADD3 R45, PT, PT, R37, -0x100000, RZ ;  /* 0xfff00000252d7810 */ /* 0x000fe20007ffe0ff */
[----:B------:R-:W-:-:S04]  /*a090*/  IMAD.MOV.U32 R44, RZ, RZ, R36 ;  /* 0x000000ffff2c7224 */ /* 0x000fc800078e0024 */
[----:B------:R-:W-:Y:S02]  /*a0a0*/  LOP3.LUT R59, R33, 0x80000000, RZ, 0x3c, !PT ;  /* 0x80000000213b7812 */ /* 0x000fe400078e3cff */
[----:B------:R-:W-:Y:S01]  /*a0b0*/  FSEL R34, R56, R32, !P1 ;  /* 0x0000002038227208 */ /* 0x000fe20004800000 */
[----:B------:R-:W-:Y:S01]  /*a0c0*/  DFMA R46, R40, -R40, R54 ;  /* 0x80000028282e722b */ /* 0x000fe20000000036 */
[----:B------:R-:W-:Y:S02]  /*a0d0*/  FSEL R35, R57, R33, !P1 ;  /* 0x0000002139237208 */ /* 0x000fe40004800000 */
[----:B------:R-:W-:Y:S02]  /*a0e0*/  FSEL R32, R32, R56, !P1 ;  /* 0x0000003820207208 */ /* 0x000fe40004800000 */
[----:B------:R-:W-:Y:S02]  /*a0f0*/  FSEL R33, R59, R57, !P1 ;  /* 0x000000393b217208 */ /* 0x000fe40004800000 */
[----:B------:R-:W-:Y:S01]  /*a100*/  ISETP.GE.U32.AND P1, PT, R48, 0x7ca00000, PT ;  /* 0x7ca000003000780c */ /* 0x000fe20003f26070 */
[----:B------:R-:W-:Y:S01]  /*a110*/  DFMA R56, R46, R44, R40 ;  /* 0x0000002c2e38722b */ /* 0x000fe20000000028 */
[----:B------:R-:W-:-:S02]  /*a120*/  @P2 LOP3.LUT R61, R33, 0x80000000, RZ, 0x3c, !PT ;  /* 0x80000000213d2812 */ /* 0x000fc400078e3cff */
[----:B------:R-:W-:-:S03]  /*a130*/  @P2 LOP3.LUT R59, R35, 0x80000000, RZ, 0x3c, !PT ;  /* 0x80000000233b2812 */ /* 0x000fc600078e3cff */
[----:B------:R-:W-:Y:S01]  /*a140*/  @P2 IMAD.MOV.U32 R33, RZ, RZ, R61 ;  /* 0x000000ffff212224 */ /* 0x000fe200078e003d */
[----:B------:R-:W-:-:S05]  /*a150*/  @P2 MOV R35, R59 ;  /* 0x0000003b00232202 */ /* 0x000fca0000000f00 */
[----:B------:R-:W-:Y:S05]  /*a160*/  @!P1 BRA `(.L_x_201) ;  /* 0x0000000000109947 */ /* 0x000fea0003800000 */
[----:B------:R-:W-:Y:S01]  /*a170*/  MOV R44, R36 ;  /* 0x00000024002c7202 */ /* 0x000fe20000000f00 */
[----:B------:R-:W-:Y:S01]  /*a180*/  IMAD.MOV.U32 R49, RZ, RZ, R55 ;  /* 0x000000ffff317224 */ /* 0x000fe200078e0037 */
[----:B------:R-:W-:-:S07]  /*a190*/  MOV R0, 0xa1b0 ;  /* 0x0000a1b000007802 */ /* 0x000fce0000000f00 */
[----:B0----5:R-:W-:Y:S05]  /*a1a0*/  CALL.REL.NOINC `($__internal_2_$__cuda_sm20_dsqrt_rn_f64_mediumpath_v1) ;  /* 0x0000003c008c7944 */ /* 0x021fea0003c00000 */
.L_x_201:
[----:B------:R-:W-:Y:S05]  /*a1b0*/  BSYNC.RECONVERGENT B4 ;  /* 0x0000000000047941 */ /* 0x000fea0003800200 */
.L_x_200:
[----:B------:R-:W1:Y:S01]  /*a1c0*/  FRND.F64.TRUNC R40, R30 ;  /* 0x0000001e00287313 */ /* 0x000e62000030d800 */
[----:B------:R-:W-:Y:S02]  /*a1d0*/  DMUL R36, RZ, R30 ;  /* 0x0000001eff247228 */ /* 0x000fe40000000000 */
[----:B------:R-:W-:Y:S02]  /*a1e0*/  DADD R32, RZ, R32 ;  /* 0x00000000ff207229 */ /* 0x000fe40000000020 */
[----:B-1----:R-:W-:Y:S01]  /*a1f0*/  DSETP.NEU.AND P1, PT, R30, R40, PT ;  /* 0x000000281e00722a */ /* 0x002fe20003f2d000 */
[----:B------:R-:W-:Y:S01]  /*a200*/  MOV R41, R21 ;  /* 0x0000001500297202 */ /* 0x000fe20000000f00 */
[----:B------:R-:W-:-:S04]  /*a210*/  IMAD.MOV.U32 R21, RZ, RZ, R51 ;  /* 0x000000ffff157224 */ /* 0x000fc800078e0033 */
[----:B------:R-:W-:Y:S02]  /*a220*/  FSEL R34, R36, R34, !P1 ;  /* 0x0000002224227208 */ /* 0x000fe40004800000 */
[----:B------:R-:W-:Y:S01]  /*a230*/  FSEL R35, R37, R35, !P1 ;  /* 0x0000002325237208 */ /* 0x000fe20004800000 */
[----:B------:R-:W-:-:S05]  /*a240*/  DMUL R36, R32, R56 ;  /* 0x0000003820247228 */ /* 0x000fca0000000000 */
[----:B------:R-:W-:Y:S01]  /*a250*/  DMUL R56, R56, R34 ;  /* 0x0000002238387228 */ /* 0x000fe20000000000 */
[----:B------:R-:W-:Y:S02]  /*a260*/  IMAD.MOV.U32 R34, RZ, RZ, R29 ;  /* 0x000000ffff227224 */ /* 0x000fe400078e001d */
[----:B------:R-:W-:Y:S01]  /*a270*/  HFMA2 R29, -RZ, RZ, 0, 5.9604644775390625e-08 ;  /* 0x00000001ff1d7431 */ /* 0x000fe200000001ff */
[----:B------:R-:W-:Y:S01]  /*a280*/  MOV R35, R43 ;  /* 0x0000002b00237202 */ /* 0x000fe20000000f00 */
[----:B------:R-:W-:-:S07]  /*a290*/  IMAD.MOV.U32 R43, RZ, RZ, R50 ;  /* 0x000000ffff2b7224 */ /* 0x000fce00078e0032 */
.L_x_196:
[----:B------:R-:W-:Y:S05]  /*a2a0*/  BSYNC.RECONVERGENT B1 ;  /* 0x0000000000017941 */ /* 0x000fea0003800200 */
.L_x_195:
[----:B------:R-:W1:Y:S02]  /*a2b0*/  F2F.F64.F32 R30, R42 ;  /* 0x0000002a001e7310 */ /* 0x000e640000201800 */
[----:B-1----:R-:W-:-:S08]  /*a2c0*/  DFMA R30, R56, R38, R30 ;  /* 0x00000026381e722b */ /* 0x002fd0000000001e */
[----:B------:R-:W-:-:S06]  /*a2d0*/  DADD R30, R30, 0.5 ;  /* 0x3fe000001e1e7429 */ /* 0x000fcc0000000000 */
[----:B------:R2:W3:Y:S01]  /*a2e0*/  F2I.U32.F64.TRUNC R55, R30 ;  /* 0x0000001e00377311 */ /* 0x0004e2000030d000 */
[----:B------:R-:W-:Y:S05]  /*a2f0*/  BRA `(.L_x_193) ;  /* 0x0000000c00ac7947 */ /* 0x000fea0003800000 */
.L_x_194:
[----:B------:R1:W2:Y:S01]  /*a300*/  MUFU.LG2 R0, R42 ;  /* 0x0000002a00007308 */ /* 0x0002a20000000c00 */
[C---:B------:R-:W-:Y:S01]  /*a310*/  FADD R32, R42.reuse, -0.12400979548692703247 ;  /* 0xbdfdf8d92a207421 */ /* 0x040fe20000000000 */
[----:B------:R-:W-:Y:S01]  /*a320*/  FADD R33, R42, -1.9738116264343261719 ;  /* 0xbffca5dc2a217421 */ /* 0x000fe20000000000 */
[----:B------:R-:W-:Y:S01]  /*a330*/  MOV R59, 0x3fb75b84 ;  /* 0x3fb75b84003b7802 */ /* 0x000fe20000000f00 */
[----:B------:R-:W-:Y:S01]  /*a340*/  UMOV UR6, 0xfefa39ef ;  /* 0xfefa39ef00067882 */ /* 0x000fe20000000000 */
[----:B------:R-:W-:Y:S01]  /*a350*/  UMOV UR7, 0x3fe62e42 ;  /* 0x3fe62e4200077882 */ /* 0x000fe20000000000 */
[----:B------:R-:W-:Y:S02]  /*a360*/  BSSY.RECONVERGENT B1, `(.L_x_202) ;  /* 0x00000e2000017945 */ /* 0x000fe40003800200 */
[----:B------:R-:W3:Y:S01]  /*a370*/  MUFU.RSQ R32, R32 ;  /* 0x0000002000207308 */ /* 0x000ee20000001400 */
[----:B-1----:R-:W-:-:S07]  /*a380*/  IMAD.MOV.U32 R42, RZ, RZ, 0x3e5807d3 ;  /* 0x3e5807d3ff2a7424 */ /* 0x002fce00078e00ff */
[----:B------:R-:W1:Y:S08]  /*a390*/  MUFU.RSQ R33, R33 ;  /* 0x0000002100217308 */ /* 0x000e700000001400 */
[----:B--2---:R-:W2:Y:S01]  /*a3a0*/  F2F.F64.F32 R30, R0 ;  /* 0x00000000001e7310 */ /* 0x004ea20000201800 */
[----:B---3--:R-:W-:-:S07]  /*a3b0*/  FFMA R59, R32, R59, 0.00025361074949614703655 ;  /* 0x3984f70f203b7423 */ /* 0x008fce000000003b */
[----:B------:R3:W4:Y:S01]  /*a3c0*/  MUFU.RCP R57, R59 ;  /* 0x0000003b00397308 */ /* 0x0007220000001000 */
[----:B-1----:R-:W-:Y:S01]  /*a3d0*/  FFMA R42, R33, R42, 0.94201731681823730469 ;  /* 0x3f71280c212a7423 */ /* 0x002fe2000000002a */
[----:B--2---:R-:W-:-:S06]  /*a3e0*/  DMUL R30, R30, UR6 ;  /* 0x000000061e1e7c28 */ /* 0x004fcc0008000000 */
[----:B------:R3:W1:Y:S05]  /*a3f0*/  F2F.F32.F64 R56, R30 ;  /* 0x0000001e00387310 */ /* 0x00066a0000301000 */
.L_x_211:
[----:B------:R-:W-:Y:S01]  /*a400*/  SHF.R.U32.HI R0, RZ, 0x2, R35 ;  /* 0x00000002ff007819 */ /* 0x000fe20000011623 */
[----:B------:R-:W-:Y:S01]  /*a410*/  UMOV UR6, 0xfefa39ef ;  /* 0xfefa39ef00067882 */ /* 0x000fe20000000000 */
[----:B---3--:R-:W-:Y:S01]  /*a420*/  SHF.L.U32 R31, R43, 0x4, RZ ;  /* 0x000000042b1f7819 */ /* 0x008fe200000006ff */
[----:B------:R-:W-:Y:S01]  /*a430*/  UMOV UR7, 0x3fe62e42 ;  /* 0x3fe62e4200077882 */ /* 0x000fe20000000000 */
[----:B------:R-:W-:Y:S01]  /*a440*/  LOP3.LUT R30, R0, R35, RZ, 0x3c, !PT ;  /* 0x00000023001e7212 */ /* 0x000fe200078e3cff */
[----:B------:R-:W-:Y:S01]  /*a450*/  FMUL R44, R11, R20 ;  /* 0x000000140b2c7220 */ /* 0x000fe20000400000 */
[----:B------:R-:W-:Y:S03]  /*a460*/  BSSY.RECONVERGENT B4, `(.L_x_203) ;  /* 0x00000ba000047945 */ /* 0x000fe60003800200 */
[----:B------:R-:W-:-:S05]  /*a470*/  IMAD.SHL.U32 R0, R30, 0x2, RZ ;  /* 0x000000021e007824 */ /* 0x000fca00078e00ff */
[----:B------:R-:W-:Y:S02]  /*a480*/  LOP3.LUT R31, R43, R31, R0, 0x96, !PT ;  /* 0x0000001f2b1f7212 */ /* 0x000fe400078e9600 */
[----:B------:R-:W-:Y:S02]  /*a490*/  MOV R0, R41 ;  /* 0x0000002900007202 */ /* 0x000fe40000000f00 */
[----:B------:R-:W-:Y:S01]  /*a4a0*/  LOP3.LUT R41, R31, R30, RZ, 0x3c, !PT ;  /* 0x0000001e1f297212 */ /* 0x000fe200078e3cff */
[----:B------:R-:W-:-:S03]  /*a4b0*/  IMAD.MOV.U32 R31, RZ, RZ, 0x2f800000 ;  /* 0x2f800000ff1f7424 */ /* 0x000fc600078e00ff */
[C---:B------:R-:W-:Y:S02]  /*a4c0*/  IADD3 R30, PT, PT, R34.reuse, 0x587c5, R41 ;  /* 0x000587c5221e7810 */ /* 0x040fe40007ffe029 */
[----:B------:R-:W-:Y:S02]  /*a4d0*/  IADD3 R34, PT, PT, R34, 0xb0f8a, RZ ;  /* 0x000b0f8a22227810 */ /* 0x000fe40007ffe0ff */
[----:B------:R-:W-:-:S05]  /*a4e0*/  I2FP.F32.U32 R30, R30 ;  /* 0x0000001e001e7245 */ /* 0x000fca0000201000 */
[----:B------:R-:W-:-:S06]  /*a4f0*/  FFMA R30, R30, R31, 1.1641532182693481445e-10 ;  /* 0x2f0000001e1e7423 */ /* 0x000fcc000000001f */
[----:B------:R-:W2:Y:S02]  /*a500*/  MUFU.RSQ R30, R30 ;  /* 0x0000001e001e7308 */ /* 0x000ea40000001400 */
[----:B--2---:R-:W-:-:S06]  /*a510*/  FADD R31, R30, -1 ;  /* 0xbf8000001e1f7421 */ /* 0x004fcc0000000000 */
[----:B------:R-:W2:Y:S08]  /*a520*/  MUFU.LG2 R31, R31 ;  /* 0x0000001f001f7308 */ /* 0x000eb00000000c00 */
[----:B--2---:R-:W2:Y:S02]  /*a530*/  F2F.F64.F32 R32, R31 ;  /* 0x0000001f00207310 */ /* 0x004ea40000201800 */
[----:B--2---:R-:W-:Y:S01]  /*a540*/  DMUL R32, R32, UR6 ;  /* 0x0000000620207c28 */ /* 0x004fe20008000000 */
[----:B------:R-:W-:Y:S01]  /*a550*/  UMOV UR6, 0x652b82fe ;  /* 0x652b82fe00067882 */ /* 0x000fe20000000000 */
[----:B------:R-:W-:-:S08]  /*a560*/  UMOV UR7, 0x3ff71547 ;  /* 0x3ff7154700077882 */ /* 0x000fd00000000000 */
[----:B------:R-:W2:Y:S02]  /*a570*/  F2F.F32.F64 R33, R32 ;  /* 0x0000002000217310 */ /* 0x000ea40000301000 */
[----:B--2---:R-:W-:-:S04]  /*a580*/  FADD R40, R42, R33 ;  /* 0x000000212a287221 */ /* 0x004fc80000000000 */
[----:B----4-:R-:W-:-:S04]  /*a590*/  FFMA R40, -R57, R40, R44 ;  /* 0x0000002839287223 */ /* 0x010fc8000000012c */
[----:B------:R-:W2:Y:S02]  /*a5a0*/  FRND.FLOOR R61, R40 ;  /* 0x00000028003d7307 */ /* 0x000ea40000205000 */
[C---:B--2---:R-:W-:Y:S01]  /*a5b0*/  FADD R35, R61.reuse, 1 ;  /* 0x3f8000003d237421 */ /* 0x044fe20000000000 */
[----:B------:R-:W-:-:S03]  /*a5c0*/  FADD R30, -R61, R44 ;  /* 0x0000002c3d1e7221 */ /* 0x000fc60000000100 */
[----:B------:R-:W-:Y:S01]  /*a5d0*/  FADD R45, -R35, R44 ;  /* 0x0000002c232d7221 */ /* 0x000fe20000000100 */
[C-C-:B------:R-:W-:Y:S01]  /*a5e0*/  FFMA R46, R59.reuse, R30, -R42.reuse ;  /* 0x0000001e3b2e7223 */ /* 0x140fe2000000082a */
[----:B------:R-:W2:Y:S02]  /*a5f0*/  F2I.TRUNC.NTZ R35, R35 ;  /* 0x0000002300237305 */ /* 0x000ea4000020f100 */
[----:B------:R-:W-:-:S06]  /*a600*/  FFMA R45, R59, R45, -R42 ;  /* 0x0000002d3b2d7223 */ /* 0x000fcc000000082a */
[----:B------:R-:W3:Y:S01]  /*a610*/  F2F.F64.F32 R30, R46 ;  /* 0x0000002e001e7310 */ /* 0x000ee20000201800 */
[----:B--2---:R-:W-:-:S07]  /*a620*/  ISETP.GE.AND P1, PT, R35, 0x9, PT ;  /* 0x000000092300780c */ /* 0x004fce0003f26270 */
[----:B------:R-:W2:Y:S01]  /*a630*/  F2F.F64.F32 R32, R45 ;  /* 0x0000002d00207310 */ /* 0x000ea20000201800 */
[----:B---3--:R-:W-:Y:S02]  /*a640*/  DMUL R30, R30, UR6 ;  /* 0x000000061e1e7c28 */ /* 0x008fe40008000000 */
[----:B--2---:R-:W-:-:S08]  /*a650*/  DMUL R32, R32, UR6 ;  /* 0x0000000620207c28 */ /* 0x004fd00008000000 */
[----:B------:R2:W3:Y:S08]  /*a660*/  F2F.F32.F64 R31, R30 ;  /* 0x0000001e001f7310 */ /* 0x0004f00000301000 */
[----:B------:R-:W4:Y:S01]  /*a670*/  F2F.F32.F64 R32, R32 ;  /* 0x0000002000207310 */ /* 0x000f220000301000 */
[----:B--2---:R-:W-:-:S04]  /*a680*/  SHF.R.U32.HI R30, RZ, 0x2, R19 ;  /* 0x00000002ff1e7819 */ /* 0x004fc80000011613 */
[----:B------:R-:W-:Y:S01]  /*a690*/  LOP3.LUT R30, R30, R19, RZ, 0x3c, !PT ;  /* 0x000000131e1e7212 */ /* 0x000fe200078e3cff */
[----:B------:R-:W-:Y:S02]  /*a6a0*/  IMAD.SHL.U32 R19, R41, 0x10, RZ ;  /* 0x0000001029137824 */ /* 0x000fe400078e00ff */
[----:B---3--:R2:W3:Y:S08]  /*a6b0*/  MUFU.EX2 R47, R31 ;  /* 0x0000001f002f7308 */ /* 0x0084f00000000800 */
[----:B----4-:R4:W0:Y:S01]  /*a6c0*/  MUFU.EX2 R44, R32 ;  /* 0x00000020002c7308 */ /* 0x0108220000000800 */
[----:B--2---:R-:W-:-:S04]  /*a6d0*/  SHF.L.U32 R31, R30, 0x1, RZ ;  /* 0x000000011e1f7819 */ /* 0x004fc800000006ff */
[----:B------:R-:W-:Y:S01]  /*a6e0*/  LOP3.LUT R30, R30, R31, R19, 0x96, !PT ;  /* 0x0000001f1e1e7212 */ /* 0x000fe200078e9613 */
[----:B---3--:R-:W-:Y:S01]  /*a6f0*/  FADD R47, R47, 1 ;  /* 0x3f8000002f2f7421 */ /* 0x008fe20000000000 */
[----:B----4-:R-:W-:Y:S02]  /*a700*/  I2FP.F32.S32 R32, R35 ;  /* 0x0000002300207245 */ /* 0x010fe40000201400 */
[----:B------:R-:W-:Y:S01]  /*a710*/  LOP3.LUT R30, R30, R41, RZ, 0x3c, !PT ;  /* 0x000000291e1e7212 */ /* 0x000fe200078e3cff */
[----:B------:R-:W-:Y:S01]  /*a720*/  FMUL R47, R47, R47 ;  /* 0x0000002f2f2f7220 */ /* 0x000fe20000400000 */
[----:B------:R-:W-:Y:S01]  /*a730*/  MOV R35, R21 ;  /* 0x0000001500237202 */ /* 0x000fe20000000f00 */
[----:B------:R-:W-:Y:S01]  /*a740*/  IMAD.MOV.U32 R21, RZ, RZ, R43 ;  /* 0x000000ffff157224 */ /* 0x000fe200078e002b */
[----:B------:R-:W2:Y:S01]  /*a750*/  F2F.F64.F32 R32, |R32| ;  /* 0x4000002000207310 */ /* 0x000ea20000201800 */
[----:B0-----:R-:W-:Y:S01]  /*a760*/  FADD R44, R44, 1 ;  /* 0x3f8000002c2c7421 */ /* 0x001fe20000000000 */
[----:B------:R-:W-:-:S03]  /*a770*/  IMAD.MOV.U32 R43, RZ, RZ, R30 ;  /* 0x000000ffff2b7224 */ /* 0x000fc600078e001e */
[----:B------:R-:W-:-:S03]  /*a780*/  FMUL R44, R44, R44 ;  /* 0x0000002c2c2c7220 */ /* 0x000fc60000400000 */
[----:B------:R-:W-:Y:S08]  /*a790*/  MUFU.RCP R47, R47 ;  /* 0x0000002f002f7308 */ /* 0x000ff00000001000 */
[----:B------:R-:W0:Y:S02]  /*a7a0*/  MUFU.RCP R44, R44 ;  /* 0x0000002c002c7308 */ /* 0x000e240000001000 */
[----:B0-----:R-:W-:Y:S01]  /*a7b0*/  FADD R19, R44, -R47 ;  /* 0x8000002f2c137221 */ /* 0x001fe20000000000 */
[----:B--2---:R-:W-:Y:S06]  /*a7c0*/  @!P1 BRA `(.L_x_204) ;  /* 0x0000000400fc9947 */ /* 0x004fec0003800000 */
[----:B------:R-:W0:Y:S01]  /*a7d0*/  MUFU.RCP64H R45, R33 ;  /* 0x00000021002d7308 */ /* 0x000e220000001800 */
[----:B------:R-:W-:Y:S01]  /*a7e0*/  IADD3 R44, PT, PT, R33, 0x300402, RZ ;  /* 0x00300402212c7810 */ /* 0x000fe20007ffe0ff */
[----:B------:R-:W-:Y:S03]  /*a7f0*/  BSSY.RECONVERGENT B5, `(.L_x_205) ;  /* 0x000000e000057945 */ /* 0x000fe60003800200 */
[----:B------:R-:W-:Y:S02]  /*a800*/  FSETP.GEU.AND P1, PT, |R44|, 5.8789094863358348022e-39, PT ;  /* 0x004004022c00780b */ /* 0x000fe40003f2e200 */
[----:B0-----:R-:W-:-:S08]  /*a810*/  DFMA R30, -R32, R44, 1 ;  /* 0x3ff00000201e742b */ /* 0x001fd0000000012c */
[----:B------:R-:W-:-:S08]  /*a820*/  DFMA R30, R30, R30, R30 ;  /* 0x0000001e1e1e722b */ /* 0x000fd0000000001e */
[----:B------:R-:W-:-:S08]  /*a830*/  DFMA R30, R44, R30, R44 ;  /* 0x0000001e2c1e722b */ /* 0x000fd0000000002c */
[----:B------:R-:W-:-:S08]  /*a840*/  DFMA R48, -R32, R30, 1 ;  /* 0x3ff000002030742b */ /* 0x000fd0000000011e */
[----:B------:R-:W-:Y:S01]  /*a850*/  DFMA R48, R30, R48, R30 ;  /* 0x000000301e30722b */ /* 0x000fe2000000001e */
[----:B------:R-:W-:Y:S10]  /*a860*/  @P1 BRA `(.L_x_206) ;  /* 0x0000000000181947 */ /* 0x000ff40003800000 */
[----:B------:R-:W-:Y:S02]  /*a870*/  LOP3.LUT R44, R33, 0x7fffffff, RZ, 0xc0, !PT ;  /* 0x7fffffff212c7812 */ /* 0x000fe400078ec0ff */
[----:B------:R-:W-:-:S03]  /*a880*/  MOV R48, 0xa8b0 ;  /* 0x0000a8b000307802 */ /* 0x000fc60000000f00 */
[----:B------:R-:W-:-:S07]  /*a890*/  VIADD R44, R44, 0xfff00000 ;  /* 0xfff000002c2c7836 */ /* 0x000fce0000000000 */
[----:B-1---5:R-:W-:Y:S05]  /*a8a0*/  CALL.REL.NOINC `($__internal_0_$__cuda_sm20_dblrcp_rn_slowpath_v3) ;  /* 0x0000003000047944 */ /* 0x022fea0003c00000 */
[----:B------:R-:W-:Y:S01]  /*a8b0*/  MOV R48, R30 ;  /* 0x0000001e00307202 */ /* 0x000fe20000000f00 */
[----:B------:R-:W-:-:S07]  /*a8c0*/  IMAD.MOV.U32 R49, RZ, RZ, R31 ;  /* 0x000000ffff317224 */ /* 0x000fce00078e001f */
.L_x_206:
[----:B------:R-:W-:Y:S05]  /*a8d0*/  BSYNC.RECONVERGENT B5 ;  /* 0x0000000000057941 */ /* 0x000fea0003800200 */
.L_x_205:
[----:B------:R-:W-:Y:S01]  /*a8e0*/  DMUL R44, R48, R48 ;  /* 0x00000030302c7228 */ /* 0x000fe20000000000 */
[----:B------:R-:W-:Y:S01]  /*a8f0*/  MOV R30, 0x92738fbf ;  /* 0x92738fbf001e7802 */ /* 0x000fe20000000f00 */
[----:B------:R-:W-:Y:S01]  /*a900*/  IMAD.MOV.U32 R31, RZ, RZ, 0x3f4b68b9 ;  /* 0x3f4b68b9ff1f7424 */ /* 0x000fe200078e00ff */
[----:B------:R-:W-:Y:S01]  /*a910*/  UMOV UR6, 0x34783f9 ;  /* 0x034783f900067882 */ /* 0x000fe20000000000 */
[----:B------:R-:W-:Y:S01]  /*a920*/  UMOV UR7, 0x3f5ac321 ;  /* 0x3f5ac32100077882 */ /* 0x000fe20000000000 */
[----:B------:R-:W-:Y:S01]  /*a930*/  ISETP.GT.AND P1, PT, R33, 0xfffff, PT ;  /* 0x000fffff2100780c */ /* 0x000fe20003f24270 */
[----:B------:R-:W-:Y:S01]  /*a940*/  IMAD.MOV.U32 R47, RZ, RZ, R33 ;  /* 0x000000ffff2f7224 */ /* 0x000fe200078e0021 */
[-C--:B------:R-:W-:Y:S01]  /*a950*/  MOV R46, R32.reuse ;  /* 0x00000020002e7202 */ /* 0x080fe20000000f00 */
[----:B------:R-:W-:Y:S01]  /*a960*/  DFMA R30, R44, -UR6, R30 ;  /* 0x800000062c1e7c2b */ /* 0x000fe2000800001e */
[----:B------:R-:W-:Y:S01]  /*a970*/  UMOV UR6, 0x1e4f7b8c ;  /* 0x1e4f7b8c00067882 */ /* 0x000fe20000000000 */
[----:B------:R-:W-:Y:S01]  /*a980*/  UMOV UR7, 0x3f4380d0 ;  /* 0x3f4380d000077882 */ /* 0x000fe20000000000 */
[----:B------:R-:W-:Y:S01]  /*a990*/  BSSY.RECONVERGENT B5, `(.L_x_207) ;  /* 0x000005c000057945 */ /* 0x000fe20003800200 */
[----:B------:R-:W-:-:S04]  /*a9a0*/  MOV R50, R32 ;  /* 0x0000002000327202 */ /* 0x000fc80000000f00 */
[----:B------:R-:W-:Y:S01]  /*a9b0*/  DFMA R30, R44, R30, -UR6 ;  /* 0x800000062c1e7e2b */ /* 0x000fe2000800001e */
[----:B------:R-:W-:Y:S01]  /*a9c0*/  UMOV UR6, 0xa29f7264 ;  /* 0xa29f726400067882 */ /* 0x000fe20000000000 */
[----:B------:R-:W-:Y:S01]  /*a9d0*/  UMOV UR7, 0x3f4a019f ;  /* 0x3f4a019f00077882 */ /* 0x000fe20000000000 */
[----:B------:R-:W-:-:S05]  /*a9e0*/  @!P1 DMUL R46, R32, 1.80143985094819840000e+16 ;  /* 0x43500000202e9828 */ /* 0x000fca0000000000 */
[----:B------:R-:W-:Y:S01]  /*a9f0*/  DFMA R30, R44, R30, UR6 ;  /* 0x000000062c1e7e2b */ /* 0x000fe2000800001e */
[----:B------:R-:W-:Y:S01]  /*aa00*/  UMOV UR6, 0x16b2acec ;  /* 0x16b2acec00067882 */ /* 0x000fe20000000000 */
[----:B------:R-:W-:-:S03]  /*aa10*/  UMOV UR7, 0x3f66c16c ;  /* 0x3f66c16c00077882 */ /* 0x000fc60000000000 */
[----:B------:R-:W-:-:S03]  /*aa20*/  @!P1 MOV R50, R46 ;  /* 0x0000002e00329202 */ /* 0x000fc60000000f00 */
[----:B------:R-:W-:Y:S01]  /*aa30*/  DFMA R30, R44, R30, -UR6 ;  /* 0x800000062c1e7e2b */ /* 0x000fe2000800001e */
[----:B------:R-:W-:Y:S01]  /*aa40*/  UMOV UR6, 0x55555545 ;  /* 0x5555554500067882 */ /* 0x000fe20000000000 */
[----:B------:R-:W-:-:S06]  /*aa50*/  UMOV UR7, 0x3fb55555 ;  /* 0x3fb5555500077882 */ /* 0x000fcc0000000000 */
[----:B------:R-:W-:Y:S01]  /*aa60*/  DFMA R30, R44, R30, UR6 ;  /* 0x000000062c1e7e2b */ /* 0x000fe2000800001e */
[----:B------:R-:W-:Y:S01]  /*aa70*/  UMOV UR6, 0xc864beae ;  /* 0xc864beae00067882 */ /* 0x000fe20000000000 */
[----:B------:R-:W-:Y:S01]  /*aa80*/  MOV R45, R33 ;  /* 0x00000021002d7202 */ /* 0x000fe20000000f00 */
[----:B------:R-:W-:Y:S01]  /*aa90*/  @!P1 IMAD.MOV.U32 R45, RZ, RZ, R47 ;  /* 0x000000ffff2d9224 */ /* 0x000fe200078e002f */
[----:B------:R-:W-:-:S04]  /*aaa0*/  UMOV UR7, 0x3fed67f1 ;  /* 0x3fed67f100077882 */ /* 0x000fc80000000000 */
[----:B------:R-:W-:Y:S01]  /*aab0*/  IADD3 R44, PT, PT, R45, -0x1, RZ ;  /* 0xffffffff2d2c7810 */ /* 0x000fe20007ffe0ff */
[----:B------:R-:W-:Y:S01]  /*aac0*/  DFMA R30, R30, R48, UR6 ;  /* 0x000000061e1e7e2b */ /* 0x000fe20008000030 */
[----:B------:R-:W-:Y:S02]  /*aad0*/  IMAD.MOV.U32 R48, RZ, RZ, -0x3ff ;  /* 0xfffffc01ff307424 */ /* 0x000fe400078e00ff */
[----:B------:R-:W-:Y:S01]  /*aae0*/  ISETP.GT.U32.AND P2, PT, R44, 0x7feffffe, PT ;  /* 0x7feffffe2c00780c */ /* 0x000fe20003f44070 */
[----:B------:R-:W-:-:S12]  /*aaf0*/  @!P1 IMAD.MOV.U32 R48, RZ, RZ, -0x435 ;  /* 0xfffffbcbff309424 */ /* 0x000fd800078e00ff */
[----:B------:R-:W-:Y:S05]  /*ab00*/  @P2 BRA `(.L_x_208) ;  /* 0x0000000000f82947 */ /* 0x000fea0003800000 */
[C---:B------:R-:W-:Y:S01]  /*ab10*/  LOP3.LUT R44, R45.reuse, 0xfffff, RZ, 0xc0, !PT ;  /* 0x000fffff2d2c7812 */ /* 0x040fe200078ec0ff */
[----:B------:R-:W-:Y:S01]  /*ab20*/  IMAD.MOV.U32 R54, RZ, RZ, RZ ;  /* 0x000000ffff367224 */ /* 0x000fe200078e00ff */
[----:B------:R-:W-:Y:S01]  /*ab30*/  LEA.HI R48, R45, R48, RZ, 0xc ;  /* 0x000000302d307211 */ /* 0x000fe200078f60ff */
[----:B------:R-:W-:Y:S01]  /*ab40*/  UMOV UR6, 0x3ae80f1e ;  /* 0x3ae80f1e00067882 */ /* 0x000fe20000000000 */
[----:B------:R-:W-:Y:S01]  /*ab50*/  LOP3.LUT R51, R44, 0x3ff00000, RZ, 0xfc, !PT ;  /* 0x3ff000002c337812 */ /* 0x000fe200078efcff */
[----:B------:R-:W-:Y:S01]  /*ab60*/  UMOV UR7, 0x3eb1380b ;  /* 0x3eb1380b00077882 */ /* 0x000fe20000000000 */
[----:B------:R-:W-:Y:S02]  /*ab70*/  IMAD.MOV.U32 R49, RZ, RZ, 0x43300000 ;  /* 0x43300000ff317424 */ /* 0x000fe400078e00ff */
[----:B------:R-:W-:-:S13]  /*ab80*/  ISETP.GE.U32.AND P1, PT, R51, 0x3ff6a09f, PT ;  /* 0x3ff6a09f3300780c */ /* 0x000fda0003f26070 */
[----:B------:R-:W-:Y:S01]  /*ab90*/  @P1 VIADD R47, R51, 0xfff00000 ;  /* 0xfff00000332f1836 */ /* 0x000fe20000000000 */
[----:B------:R-:W-:-:S04]  /*aba0*/  @P1 IADD3 R48, PT, PT, R48, 0x1, RZ ;  /* 0x0000000130301810 */ /* 0x000fc80007ffe0ff */
[----:B------:R-:W-:Y:S02]  /*abb0*/  @P1 MOV R51, R47 ;  /* 0x0000002f00331202 */ /* 0x000fe40000000f00 */
[----:B------:R-:W-:-:S04]  /*abc0*/  LOP3.LUT R48, R48, 0x80000000, RZ, 0x3c, !PT ;  /* 0x8000000030307812 */ /* 0x000fc800078e3cff */
[C---:B------:R-:W-:Y:S02]  /*abd0*/  DADD R46, R50.reuse, 1 ;  /* 0x3ff00000322e7429 */ /* 0x040fe40000000000 */
[----:B------:R-:W-:-:S04]  /*abe0*/  DADD R50, R50, -1 ;  /* 0xbff0000032327429 */ /* 0x000fc80000000000 */
[----:B------:R-:W0:Y:S02]  /*abf0*/  MUFU.RCP64H R55, R47 ;  /* 0x0000002f00377308 */ /* 0x000e240000001800 */
[----:B0-----:R-:W-:-:S08]  /*ac00*/  DFMA R46, -R46, R54, 1 ;  /* 0x3ff000002e2e742b */ /* 0x001fd00000000136 */
[----:B------:R-:W-:-:S08]  /*ac10*/  DFMA R46, R46, R46, R46 ;  /* 0x0000002e2e2e722b */ /* 0x000fd0000000002e */
[----:B------:R-:W-:-:S08]  /*ac20*/  DFMA R46, R54, R46, R54 ;  /* 0x0000002e362e722b */ /* 0x000fd00000000036 */
[----:B------:R-:W-:-:S08]  /*ac30*/  DMUL R54, R50, R46 ;  /* 0x0000002e32367228 */ /* 0x000fd00000000000 */
[----:B------:R-:W-:-:S08]  /*ac40*/  DFMA R54, R50, R46, R54 ;  /* 0x0000002e3236722b */ /* 0x000fd00000000036 */
[----:B------:R-:W-:-:S08]  /*ac50*/  DADD R44, R50, -R54 ;  /* 0x00000000322c7229 */ /* 0x000fd00000000836 */
[----:B------:R-:W-:-:S08]  /*ac60*/  DADD R44, R44, R44 ;  /* 0x000000002c2c7229 */ /* 0x000fd0000000002c */
[-C--:B------:R-:W-:Y:S02]  /*ac70*/  DFMA R44, R50, -R54.reuse, R44 ;  /* 0x80000036322c722b */ /* 0x080fe4000000002c */
[----:B------:R-:W-:-:S06]  /*ac80*/  DMUL R50, R54, R54 ;  /* 0x0000003636327228 */ /* 0x000fcc0000000000 */
[----:B------:R-:W-:Y:S01]  /*ac90*/  DMUL R44, R46, R44 ;  /* 0x0000002c2e2c7228 */ /* 0x000fe20000000000 */
[----:B------:R-:W-:Y:S01]  /*aca0*/  MOV R46, 0x8b7a8b04 ;  /* 0x8b7a8b04002e7802 */ /* 0x000fe20000000f00 */
[----:B------:R-:W-:-:S06]  /*acb0*/  IMAD.MOV.U32 R47, RZ, RZ, 0x3ed0ee25 ;  /* 0x3ed0ee25ff2f7424 */ /* 0x000fcc00078e00ff */
[----:B------:R-:W-:Y:S01]  /*acc0*/  DFMA R46, R50, UR6, R46 ;  /* 0x00000006322e7c2b */ /* 0x000fe2000800002e */
        /* <DEDUP_REMOVED lines=20> */
[----:B------:R-:W-:Y:S01]  /*ae10*/  DADD R48, R48, -UR6 ;  /* 0x8000000630307e29 */ /* 0x000fe20008000000 */
[----:B------:R-:W-:Y:S01]  /*ae20*/  UMOV UR6, 0xfefa39ef ;  /* 0xfefa39ef00067882 */ /* 0x000fe20000000000 */
[----:B------:R-:W-:Y:S02]  /*ae30*/  UMOV UR7, 0x3fe62e42 ;  /* 0x3fe62e4200077882 */ /* 0x000fe40000000000 */
[----:B------:R-:W-:-:S04]  /*ae40*/  DMUL R50, R50, R46 ;  /* 0x0000002e32327228 */ /* 0x000fc80000000000 */
[----:B------:R-:W-:-:S04]  /*ae50*/  DFMA R46, R48, UR6, R54 ;  /* 0x00000006302e7c2b */ /* 0x000fc80008000036 */
[----:B------:R-:W-:-:S04]  /*ae60*/  DFMA R50, R54, R50, R44 ;  /* 0x000000323632722b */ /* 0x000fc8000000002c */
[----:B------:R-:W-:Y:S01]  /*ae70*/  DFMA R44, R48, -UR6, R46 ;  /* 0x80000006302c7c2b */ /* 0x000fe2000800002e */
[----:B------:R-:W-:Y:S01]  /*ae80*/  UMOV UR6, 0x3b39803f ;  /* 0x3b39803f00067882 */ /* 0x000fe20000000000 */
[----:B------:R-:W-:-:S06]  /*ae90*/  UMOV UR7, 0x3c7abc9e ;  /* 0x3c7abc9e00077882 */ /* 0x000fcc0000000000 */
[----:B------:R-:W-:-:S08]  /*aea0*/  DADD R44, -R54, R44 ;  /* 0x00000000362c7229 */ /* 0x000fd0000000012c */
[----:B------:R-:W-:-:S08]  /*aeb0*/  DADD R44, R50, -R44 ;  /* 0x00000000322c7229 */ /* 0x000fd0000000082c */
[----:B------:R-:W-:-:S08]  /*aec0*/  DFMA R44, R48, UR6, R44 ;  /* 0x00000006302c7c2b */ /* 0x000fd0000800002c */
[----:B------:R-:W-:Y:S01]  /*aed0*/  DADD R46, R46, R44 ;  /* 0x000000002e2e7229 */ /* 0x000fe2000000002c */
[----:B------:R-:W-:Y:S10]  /*aee0*/  BRA `(.L_x_209) ;  /* 0x0000000000187947 */ /* 0x000ff40003800000 */
.L_x_208:
[----:B------:R-:W-:Y:S01]  /*aef0*/  MOV R44, 0x0 ;  /* 0x00000000002c7802 */ /* 0x000fe20000000f00 */
[----:B------:R-:W-:Y:S01]  /*af00*/  IMAD.MOV.U32 R45, RZ, RZ, 0x7ff00000 ;  /* 0x7ff00000ff2d7424 */ /* 0x000fe200078e00ff */
[----:B------:R-:W-:-:S05]  /*af10*/  LOP3.LUT P1, RZ, R47, 0x7fffffff, RZ, 0xc0, !PT ;  /* 0x7fffffff2fff7812 */ /* 0x000fca000782c0ff */
[----:B------:R-:W-:-:S10]  /*af20*/  DFMA R44, R46, R44, +INF ;  /* 0x7ff000002e2c742b */ /* 0x000fd4000000002c */
[----:B------:R-:W-:Y:S02]  /*af30*/  FSEL R46, R44, RZ, P1 ;  /* 0x000000ff2c2e7208 */ /* 0x000fe40000800000 */
[----:B------:R-:W-:-:S07]  /*af40*/  FSEL R47, R45, -QNAN , P1 ;  /* 0xfff000002d2f7808 */ /* 0x000fce0000800000 */
.L_x_209:
[----:B------:R-:W-:Y:S05]  /*af50*/  BSYNC.RECONVERGENT B5 ;  /* 0x0000000000057941 */ /* 0x000fea0003800200 */
.L_x_207:
[----:B------:R-:W-:Y:S02]  /*af60*/  DMUL R46, R46, 0.5 ;  /* 0x3fe000002e2e7828 */ /* 0x000fe40000000000 */
[----:B------:R-:W-:-:S08]  /*af70*/  DADD R44, R32, -0.5 ;  /* 0xbfe00000202c7429 */ /* 0x000fd00000000000 */
[CC--:B------:R-:W-:Y:S02]  /*af80*/  DFMA R32, R46.reuse, R44.reuse, -R32 ;  /* 0x0000002c2e20722b */ /* 0x0c0fe40000000820 */
[----:B------:R-:W-:-:S08]  /*af90*/  DFMA R30, R46, R44, R30 ;  /* 0x0000002c2e1e722b */ /* 0x000fd0000000001e */
[----:B------:R-:W-:Y:S01]  /*afa0*/  DADD R30, R32, R30 ;  /* 0x00000000201e7229 */ /* 0x000fe2000000001e */
[----:B------:R-:W-:Y:S10]  /*afb0*/  BRA `(.L_x_210) ;  /* 0x0000000000107947 */ /* 0x000ff40003800000 */
.L_x_204:
[----:B------:R-:W0:Y:S01]  /*afc0*/  F2I.F64.TRUNC R32, R32 ;  /* 0x0000002000207311 */ /* 0x000e22000030d100 */
[----:B------:R-:W-:Y:S02]  /*afd0*/  UMOV UR5, 0x8 ;  /* 0x0000000800057882 */ /* 0x000fe40000000000 */
[----:B0-----:R-:W-:-:S06]  /*afe0*/  LEA R30, R32, -UR5, 0x3 ;  /* 0x80000005201e7c11 */ /* 0x001fcc000f8e18ff */
[----:B------:R-:W0:Y:S02]  /*aff0*/  LDC.64 R30, c[0x3][R30] ;  /* 0x00c000001e1e7b82 */ /* 0x000e240000000a00 */
.L_x_210:
[----:B------:R-:W-:Y:S05]  /*b000*/  BSYNC.RECONVERGENT B4 ;  /* 0x0000000000047941 */ /* 0x000fea0003800200 */
.L_x_203:
[----:B0-----:R-:W0:Y:S01]  /*b010*/  F2F.F32.F64 R30, R30 ;  /* 0x0000001e001e7310 */ /* 0x001e220000301000 */
[----:B------:R-:W-:Y:S01]  /*b020*/  FMUL R33, R11, R20 ;  /* 0x000000140b217220 */ /* 0x000fe20000400000 */
[----:B------:R-:W-:Y:S01]  /*b030*/  UMOV UR6, 0x652b82fe ;  /* 0x652b82fe00067882 */ /* 0x000fe20000000000 */
[----:B------:R-:W-:Y:S01]  /*b040*/  UMOV UR7, 0x3ff71547 ;  /* 0x3ff7154700077882 */ /* 0x000fe20000000000 */
[----:B------:R-:W-:Y:S01]  /*b050*/  IADD3 R45, PT, PT, R34, R43, RZ ;  /* 0x0000002b222d7210 */ /* 0x000fe20007ffe0ff */
[----:B-1----:R-:W-:Y:S01]  /*b060*/  FFMA R61, R56, R61, -R33 ;  /* 0x0000003d383d7223 */ /* 0x002fe20000000821 */
[----:B------:R-:W-:Y:S02]  /*b070*/  IMAD.MOV.U32 R46, RZ, RZ, 0x2f800000 ;  /* 0x2f800000ff2e7424 */ /* 0x000fe400078e00ff */
[----:B------:R-:W-:-:S05]  /*b080*/  I2FP.F32.U32 R45, R45 ;  /* 0x0000002d002d7245 */ /* 0x000fca0000201000 */
[----:B------:R-:W-:Y:S01]  /*b090*/  FFMA R45, R45, R46, 1.1641532182693481445e-10 ;  /* 0x2f0000002d2d7423 */ /* 0x000fe2000000002e */
[----:B0-----:R-:W-:Y:S01]  /*b0a0*/  FADD R61, -R30, R61 ;  /* 0x0000003d1e3d7221 */ /* 0x001fe20000000100 */
[----:B------:R-:W-:Y:S01]  /*b0b0*/  FMUL R30, R19, 1.2999999523162841797 ;  /* 0x3fa66666131e7820 */ /* 0x000fe20000400000 */
[----:B------:R-:W-:Y:S02]  /*b0c0*/  MOV R19, R0 ;  /* 0x0000000000137202 */ /* 0x000fe40000000f00 */
[----:B------:R-:W0:Y:S01]  /*b0d0*/  F2F.F64.F32 R32, R61 ;  /* 0x0000003d00207310 */ /* 0x000e220000201800 */
[----:B------:R-:W-:-:S07]  /*b0e0*/  FMUL R45, R30, R45 ;  /* 0x0000002d1e2d7220 */ /* 0x000fce0000400000 */
[----:B------:R-:W-:Y:S01]  /*b0f0*/  F2F.F64.F32 R30, R30 ;  /* 0x0000001e001e7310 */ /* 0x000fe20000201800 */
[----:B0-----:R-:W-:Y:S01]  /*b100*/  DMUL R32, R32, UR6 ;  /* 0x0000000620207c28 */ /* 0x001fe20008000000 */
[----:B------:R-:W-:Y:S01]  /*b110*/  UMOV UR6, 0xc924223 ;  /* 0x0c92422300067882 */ /* 0x000fe20000000000 */
[----:B------:R-:W-:-:S08]  /*b120*/  UMOV UR7, 0x3bc79ca1 ;  /* 0x3bc79ca100077882 */ /* 0x000fd00000000000 */
[----:B------:R-:W0:Y:S08]  /*b130*/  F2F.F32.F64 R32, R32 ;  /* 0x0000002000207310 */ /* 0x000e300000301000 */
[----:B0-----:R-:W0:Y:S02]  /*b140*/  MUFU.EX2 R44, R32 ;  /* 0x00000020002c7308 */ /* 0x001e240000000800 */
[----:B0-----:R-:W-:-:S13]  /*b150*/  FSETP.GEU.AND P1, PT, R45, R44, PT ;  /* 0x0000002c2d00720b */ /* 0x001fda0003f2e000 */
[----:B------:R-:W-:-:S14]  /*b160*/  DSETP.LTU.OR P1, PT, R30, UR6, P1 ;  /* 0x000000061e007e2a */ /* 0x000fdc0008f29400 */
[----:B------:R-:W-:Y:S05]  /*b170*/  @P1 BRA `(.L_x_211) ;  /* 0xfffffff000a01947 */ /* 0x000fea000383ffff */
[----:B------:R-:W-:Y:S05]  /*b180*/  BSYNC.RECONVERGENT B1 ;  /* 0x0000000000017941 */ /* 0x000fea0003800200 */
.L_x_202:
[----:B------:R0:W1:Y:S01]  /*b190*/  F2I.U32.FLOOR.NTZ R55, R40 ;  /* 0x0000002800377305 */ /* 0x0000620000207000 */
[----:B------:R-:W-:-:S07]  /*b1a0*/  IMAD.MOV.U32 R19, RZ, RZ, R0 ;  /* 0x000000ffff137224 */ /* 0x000fce00078e0000 */
.L_x_193:
[----:B------:R-:W-:Y:S05]  /*b1b0*/  BSYNC.RECONVERGENT B0 ;  /* 0x0000000000007941 */ /* 0x000fea0003800200 */
.L_x_189:
[----:B-1-3--:R-:W-:Y:S01]  /*b1c0*/  ISETP.NE.AND P1, PT, R55, RZ, PT ;  /* 0x000000ff3700720c */ /* 0x00afe20003f25270 */
[----:B------:R-:W-:Y:S01]  /*b1d0*/  BSSY.RECONVERGENT B4, `(.L_x_212) ;  /* 0x0000194000047945 */ /* 0x000fe20003800200 */
[----:B------:R-:W-:-:S11]  /*b1e0*/  HFMA2 R51, -RZ, RZ, 0, 0 ;  /* 0x00000000ff337431 */ /* 0x000fd600000001ff */
[----:B------:R-:W-:Y:S05]  /*b1f0*/  @!P1 BRA `(.L_x_213) ;  /* 0x0000001800449947 */ /* 0x000fea0003800000 */
[C---:B------:R-:W-:Y:S01]  /*b200*/  ISETP.GE.U32.AND P1, PT, R55.reuse, 0x4, PT ;  /* 0x000000043700780c */ /* 0x040fe20003f26070 */
[----:B------:R-:W-:Y:S01]  /*b210*/  BSSY.RECONVERGENT B5, `(.L_x_214) ;  /* 0x00000e0000057945 */ /* 0x000fe20003800200 */
[----:B------:R-:W-:Y:S01]  /*b220*/  LOP3.LUT R50, R55, 0x3, RZ, 0xc0, !PT ;  /* 0x0000000337327812 */ /* 0x000fe200078ec0ff */
[----:B------:R-:W-:Y:S01]  /*b230*/  IMAD.MOV.U32 R51, RZ, RZ, RZ ;  /* 0x000000ffff337224 */ /* 0x000fe200078e00ff */
[----:B------:R-:W-:Y:S01]  /*b240*/  MOV R33, R34 ;  /* 0x0000002200217202 */ /* 0x000fe20000000f00 */
[----:B------:R-:W-:Y:S01]  /*b250*/  IMAD.MOV.U32 R54, RZ, RZ, R19 ;  /* 0x000000ffff367224 */ /* 0x000fe200078e0013 */
[----:B------:R-:W-:Y:S01]  /*b260*/  MOV R32, R21 ;  /* 0x0000001500207202 */ /* 0x000fe20000000f00 */
[----:B--2---:R-:W-:Y:S01]  /*b270*/  IMAD.MOV.U32 R31, RZ, RZ, R41 ;  /* 0x000000ffff1f7224 */ /* 0x004fe200078e0029 */
[----:B------:R-:W-:-:S05]  /*b280*/  MOV R30, R43 ;  /* 0x0000002b001e7202 */ /* 0x000fca0000000f00 */
[----:B------:R-:W-:Y:S05]  /*b290*/  @!P1 BRA `(.L_x_215) ;  /* 0x0000000c005c9947 */ /* 0x000fea0003800000 */
[----:B------:R-:W-:Y:S01]  /*b2a0*/  IMAD.MOV.U32 R30, RZ, RZ, R43 ;  /* 0x000000ffff1e7224 */ /* 0x000fe200078e002b */
[----:B------:R-:W-:Y:S01]  /*b2b0*/  MOV R43, RZ ;  /* 0x000000ff002b7202 */ /* 0x000fe20000000f00 */
[----:B------:R-:W-:Y:S01]  /*b2c0*/  IMAD.MOV.U32 R51, RZ, RZ, RZ ;  /* 0x000000ffff337224 */ /* 0x000fe200078e00ff */
[----:B------:R-:W-:-:S07]  /*b2d0*/  MOV R33, R34 ;  /* 0x0000002200217202 */ /* 0x000fce0000000f00 */
.L_x_224:
[----:B------:R-:W-:Y:S01]  /*b2e0*/  SHF.R.U32.HI R0, RZ, 0x2, R35 ;  /* 0x00000002ff007819 */ /* 0x000fe20000011623 */
[----:B------:R-:W-:Y:S02]  /*b2f0*/  IMAD.SHL.U32 R31, R30, 0x10, RZ ;  /* 0x000000101e1f7824 */ /* 0x000fe400078e00ff */
[----:B------:R-:W-:Y:S01]  /*b300*/  HFMA2 R45, -RZ, RZ, 1.5048828125, 33.21875 ;  /* 0x3e055027ff2d7431 */ /* 0x000fe200000001ff */
[----:B------:R-:W1:Y:S01]  /*b310*/  MUFU.RCP R47, R52 ;  /* 0x00000034002f7308 */ /* 0x000e620000001000 */
[----:B------:R-:W-:Y:S01]  /*b320*/  LOP3.LUT R0, R0, R35, RZ, 0x3c, !PT ;  /* 0x0000002300007212 */ /* 0x000fe200078e3cff */
[----:B------:R-:W-:Y:S03]  /*b330*/  BSSY.RECONVERGENT B6, `(.L_x_216) ;  /* 0x000002c000067945 */ /* 0x000fe60003800200 */
[----:B------:R-:W-:-:S04]  /*b340*/  SHF.L.U32 R32, R0, 0x1, RZ ;  /* 0x0000000100207819 */ /* 0x000fc800000006ff */
[----:B------:R-:W-:-:S04]  /*b350*/  LOP3.LUT R31, R30, R31, R32, 0x96, !PT ;  /* 0x0000001f1e1f7212 */ /* 0x000fc800078e9620 */
[----:B------:R-:W-:Y:S01]  /*b360*/  LOP3.LUT R54, R31, R0, RZ, 0x3c, !PT ;  /* 0x000000001f367212 */ /* 0x000fe200078e3cff */
[----:B------:R-:W-:-:S03]  /*b370*/  IMAD.MOV.U32 R31, RZ, RZ, 0x2f800000 ;  /* 0x2f800000ff1f7424 */ /* 0x000fc600078e00ff */
[----:B------:R-:W-:-:S04]  /*b380*/  IADD3 R0, PT, PT, R33, 0x587c5, R54 ;  /* 0x000587c521007810 */ /* 0x000fc80007ffe036 */
[----:B------:R-:W-:-:S05]  /*b390*/  I2FP.F32.U32 R0, R0 ;  /* 0x0000000000007245 */ /* 0x000fca0000201000 */
[----:B------:R-:W-:-:S05]  /*b3a0*/  FFMA R0, R0, R31, 1.1641532182693481445e-10 ;  /* 0x2f00000000007423 */ /* 0x000fca000000001f */
[----:B------:R-:W-:-:S13]  /*b3b0*/  FSETP.GEU.AND P1, PT, R0, 1.175494350822287508e-38, PT ;  /* 0x008000000000780b */ /* 0x000fda0003f2e000 */
[----:B------:R-:W-:-:S05]  /*b3c0*/  @!P1 FMUL R0, R0, 8388608 ;  /* 0x4b00000000009820 */ /* 0x000fca0000400000 */
[----:B------:R-:W-:-:S04]  /*b3d0*/  IADD3 R31, PT, PT, R0, -0x3f2aaaab, RZ ;  /* 0xc0d55555001f7810 */ /* 0x000fc80007ffe0ff */
[----:B------:R-:W-:-:S04]  /*b3e0*/  LOP3.LUT R35, R31, 0xff800000, RZ, 0xc0, !PT ;  /* 0xff8000001f237812 */ /* 0x000fc800078ec0ff */
[----:B------:R-:W-:Y:S01]  /*b3f0*/  I2FP.F32.S32 R32, R35 ;  /* 0x0000002300207245 */ /* 0x000fe20000201400 */
[----:B------:R-:W-:Y:S02]  /*b400*/  IMAD.IADD R31, R0, 0x1, -R35 ;  /* 0x00000001001f7824 */ /* 0x000fe400078e0a23 */
[----:B------:R-:W-:Y:S02]  /*b410*/  IMAD.MOV.U32 R35, RZ, RZ, 0x7f800000 ;  /* 0x7f800000ff237424 */ /* 0x000fe400078e00ff */
[----:B0-----:R-:W-:-:S04]  /*b420*/  FADD R40, R31, -1 ;  /* 0xbf8000001f287421 */ /* 0x001fc80000000000 */
[----:B------:R-:W-:-:S04]  /*b430*/  FFMA R31, R40, -R45, 0.14084610342979431152 ;  /* 0x3e1039f6281f7423 */ /* 0x000fc8000000082d */
[----:B------:R-:W-:-:S04]  /*b440*/  FFMA R31, R40, R31, -0.12148627638816833496 ;  /* 0xbdf8cdcc281f7423 */ /* 0x000fc8000000001f */
[----:B------:R-:W-:-:S04]  /*b450*/  FFMA R31, R40, R31, 0.13980610668659210205 ;  /* 0x3e0f2955281f7423 */ /* 0x000fc8000000001f */
[----:B------:R-:W-:-:S04]  /*b460*/  FFMA R31, R40, R31, -0.16684235632419586182 ;  /* 0xbe2ad8b9281f7423 */ /* 0x000fc8000000001f */
[----:B------:R-:W-:-:S04]  /*b470*/  FFMA R31, R40, R31, 0.20012299716472625732 ;  /* 0x3e4ced0b281f7423 */ /* 0x000fc8000000001f */
[----:B------:R-:W-:-:S04]  /*b480*/  FFMA R31, R40, R31, -0.24999669194221496582 ;  /* 0xbe7fff22281f7423 */ /* 0x000fc8000000001f */
[----:B------:R-:W-:-:S04]  /*b490*/  FFMA R31, R40, R31, 0.33333182334899902344 ;  /* 0x3eaaaa78281f7423 */ /* 0x000fc8000000001f */
[----:B------:R-:W-:Y:S01]  /*b4a0*/  FFMA R45, R40, R31, -0.5 ;  /* 0xbf000000282d7423 */ /* 0x000fe2000000001f */
[----:B------:R-:W-:Y:S02]  /*b4b0*/  FSEL R31, RZ, -23, P1 ;  /* 0xc1b80000ff1f7808 */ /* 0x000fe40000800000 */
[----:B------:R-:W-:Y:S01]  /*b4c0*/  ISETP.GT.U32.AND P1, PT, R0, 0x7f7fffff, PT ;  /* 0x7f7fffff0000780c */ /* 0x000fe20003f24070 */
[----:B------:R-:W-:Y:S02]  /*b4d0*/  FMUL R45, R40, R45 ;  /* 0x0000002d282d7220 */ /* 0x000fe40000400000 */
[----:B------:R-:W-:Y:S01]  /*b4e0*/  FFMA R31, R32, 1.1920928955078125e-07, R31 ;  /* 0x34000000201f7823 */ /* 0x000fe2000000001f */
[----:B-1----:R-:W-:Y:S01]  /*b4f0*/  FFMA R32, R47, -R52, 1 ;  /* 0x3f8000002f207423 */ /* 0x002fe20000000834 */
[----:B------:R-:W-:-:S03]  /*b500*/  FFMA R40, R40, R45, R40 ;  /* 0x0000002d28287223 */ /* 0x000fc60000000028 */
[----:B------:R-:W-:Y:S01]  /*b510*/  FFMA R47, R47, R32, R47 ;  /* 0x000000202f2f7223 */ /* 0x000fe2000000002f */
[----:B------:R-:W-:-:S04]  /*b520*/  FFMA R31, R31, 0.69314718246459960938, R40 ;  /* 0x3f3172181f1f7823 */ /* 0x000fc80000000028 */
[C---:B------:R-:W-:Y:S01]  /*b530*/  @P1 FFMA R31, R0.reuse, R35, +INF ;  /* 0x7f800000001f1423 */ /* 0x040fe20000000023 */
[----:B------:R-:W-:Y:S02]  /*b540*/  FSETP.NEU.AND P1, PT, R0, RZ, PT ;  /* 0x000000ff0000720b */ /* 0x000fe40003f2d000 */
[----:B------:R-:W-:Y:S02]  /*b550*/  MOV R35, R30 ;  /* 0x0000001e00237202 */ /* 0x000fe40000000f00 */
[----:B------:R-:W-:-:S05]  /*b560*/  FSEL R0, R31, -INF , P1 ;  /* 0xff8000001f007808 */ /* 0x000fca0000800000 */
[----:B------:R-:W-:-:S03]  /*b570*/  FFMA R31, R0, R47, RZ ;  /* 0x0000002f001f7223 */ /* 0x000fc600000000ff */
[----:B------:R-:W0:Y:S01]  /*b580*/  FCHK P1, R0, R52 ;  /* 0x0000003400007302 */ /* 0x000e220000020000 */
[----:B------:R-:W-:-:S04]  /*b590*/  FFMA R32, R31, -R52, R0 ;  /* 0x800000341f207223 */ /* 0x000fc80000000000 */
[----:B------:R-:W-:Y:S01]  /*b5a0*/  FFMA R30, R47, R32, R31 ;  /* 0x000000202f1e7223 */ /* 0x000fe2000000001f */
[----:B0-----:R-:W-:Y:S06]  /*b5b0*/  @!P1 BRA `(.L_x_217) ;  /* 0x00000000000c9947 */ /* 0x001fec0003800000 */
[----:B------:R-:W-:-:S07]  /*b5c0*/  MOV R40, 0xb5e0 ;  /* 0x0000b5e000287802 */ /* 0x000fce0000000f00 */
[----:B-----5:R-:W-:Y:S05]  /*b5d0*/  CALL.REL.NOINC `($__internal_6_$__cuda_sm3x_div_rn_noftz_f32_slowpath) ;  /* 0x0000003400947944 */ /* 0x020fea0003c00000 */
[----:B------:R-:W-:-:S07]  /*b5e0*/  IMAD.MOV.U32 R30, RZ, RZ, R0 ;  /* 0x000000ffff1e7224 */ /* 0x000fce00078e0000 */
.L_x_217:
[----:B------:R-:W-:Y:S05]  /*b5f0*/  BSYNC.RECONVERGENT B6 ;  /* 0x0000000000067941 */ /* 0x000fea0003800200 */
.L_x_216:
[----:B------:R-:W-:Y:S01]  /*b600*/  SHF.R.U32.HI R0, RZ, 0x2, R19 ;  /* 0x00000002ff007819 */ /* 0x000fe20000011613 */
[----:B------:R-:W-:Y:S01]  /*b610*/  IMAD.MOV.U32 R45, RZ, RZ, 0x3e055027 ;  /* 0x3e055027ff2d7424 */ /* 0x000fe200078e00ff */
[----:B------:R-:W0:Y:S01]  /*b620*/  MUFU.RCP R47, R52 ;  /* 0x00000034002f7308 */ /* 0x000e220000001000 */
[----:B------:R-:W-:Y:S01]  /*b630*/  BSSY.RECONVERGENT B6, `(.L_x_218) ;  /* 0x000002f000067945 */ /* 0x000fe20003800200 */
[----:B------:R-:W-:Y:S02]  /*b640*/  LOP3.LUT R0, R0, R19, RZ, 0x3c, !PT ;  /* 0x0000001300007212 */ /* 0x000fe400078e3cff */
[----:B------:R-:W-:-:S03]  /*b650*/  SHF.L.U32 R19, R54, 0x4, RZ ;  /* 0x0000000436137819 */ /* 0x000fc600000006ff */
[----:B------:R-:W-:-:S05]  /*b660*/  IMAD.SHL.U32 R31, R0, 0x2, RZ ;  /* 0x00000002001f7824 */ /* 0x000fca00078e00ff */
[----:B------:R-:W-:-:S04]  /*b670*/  LOP3.LUT R19, R54, R19, R31, 0x96, !PT ;  /* 0x0000001336137212 */ /* 0x000fc800078e961f */
[----:B------:R-:W-:Y:S01]  /*b680*/  LOP3.LUT R32, R19, R0, RZ, 0x3c, !PT ;  /* 0x0000000013207212 */ /* 0x000fe200078e3cff */
[----:B------:R-:W-:-:S03]  /*b690*/  HFMA2 R19, -RZ, RZ, 0.1171875, 0 ;  /* 0x2f800000ff137431 */ /* 0x000fc600000001ff */
        /* <DEDUP_REMOVED lines=8> */
[----:B------:R-:W-:Y:S02]  /*b720*/  I2FP.F32.S32 R40, R31 ;  /* 0x0000001f00287245 */ /* 0x000fe40000201400 */
[----:B------:R-:W-:Y:S01]  /*b730*/  MOV R31, 0x7f800000 ;  /* 0x7f800000001f7802 */ /* 0x000fe20000000f00 */
[----:B------:R-:W-:-:S04]  /*b740*/  FADD R42, R19, -1 ;  /* 0xbf800000132a7421 */ /* 0x000fc80000000000 */
        /* <DEDUP_REMOVED lines=11> */
[----:B------:R-:W-:Y:S02]  /*b800*/  FFMA R19, R40, 1.1920928955078125e-07, R19 ;  /* 0x3400000028137823 */ /* 0x000fe40000000013 */
[----:B------:R-:W-:-:S04]  /*b810*/  FFMA R42, R42, R45, R42 ;  /* 0x0000002d2a2a7223 */ /* 0x000fc8000000002a */
[----:B------:R-:W-:-:S04]  /*b820*/  FFMA R19, R19, 0.69314718246459960938, R42 ;  /* 0x3f31721813137823 */ /* 0x000fc8000000002a */
[C---:B------:R-:W-:Y:S01]  /*b830*/  @P1 FFMA R19, R0.reuse, R31, +INF ;  /* 0x7f80000000131423 */ /* 0x040fe2000000001f */
[----:B------:R-:W-:Y:S01]  /*b840*/  FSETP.NEU.AND P1, PT, R0, RZ, PT ;  /* 0x000000ff0000720b */ /* 0x000fe20003f2d000 */
[----:B0-----:R-:W-:-:S03]  /*b850*/  FFMA R0, R47, -R52, 1 ;  /* 0x3f8000002f007423 */ /* 0x001fc60000000834 */
[----:B------:R-:W-:Y:S01]  /*b860*/  FSEL R42, R19, -INF , P1 ;  /* 0xff800000132a7808 */ /* 0x000fe20000800000 */
[----:B------:R-:W-:Y:S01]  /*b870*/  FFMA R0, R47, R0, R47 ;  /* 0x000000002f007223 */ /* 0x000fe2000000002f */
[----:B------:R-:W-:-:S03]  /*b880*/  FADD R19, -R30, R51 ;  /* 0x000000331e137221 */ /* 0x000fc60000000100 */
[----:B------:R-:W-:-:S03]  /*b890*/  FFMA R31, R0, R42, RZ ;  /* 0x0000002a001f7223 */ /* 0x000fc600000000ff */
[----:B------:R-:W0:Y:S01]  /*b8a0*/  FCHK P1, R42, R52 ;  /* 0x000000342a007302 */ /* 0x000e220000020000 */
[----:B------:R-:W-:-:S04]  /*b8b0*/  FFMA R40, R31, -R52, R42 ;  /* 0x800000341f287223 */ /* 0x000fc8000000002a */
[----:B------:R-:W-:Y:S01]  /*b8c0*/  FFMA R30, R0, R40, R31 ;  /* 0x00000028001e7223 */ /* 0x000fe2000000001f */
[----:B0-----:R-:W-:Y:S06]  /*b8d0*/  @!P1 BRA `(.L_x_219) ;  /* 0x0000000000109947 */ /* 0x001fec0003800000 */
[----:B------:R-:W-:Y:S01]  /*b8e0*/  IMAD.MOV.U32 R0, RZ, RZ, R42 ;  /* 0x000000ffff007224 */ /* 0x000fe200078e002a */
[----:B------:R-:W-:-:S07]  /*b8f0*/  MOV R40, 0xb910 ;  /* 0x0000b91000287802 */ /* 0x000fce0000000f00 */
[----:B-----5:R-:W-:Y:S05]  /*b900*/  CALL.REL.NOINC `($__internal_6_$__cuda_sm3x_div_rn_noftz_f32_slowpath) ;  /* 0x0000003000c87944 */ /* 0x020fea0003c00000 */
[----:B------:R-:W-:-:S07]  /*b910*/  MOV R30, R0 ;  /* 0x00000000001e7202 */ /* 0x000fce0000000f00 */
.L_x_219:
[----:B------:R-:W-:Y:S05]  /*b920*/  BSYNC.RECONVERGENT B6 ;  /* 0x0000000000067941 */ /* 0x000fea0003800200 */
.L_x_218:
[----:B------:R-:W-:Y:S01]  /*b930*/  SHF.R.U32.HI R0, RZ, 0x2, R21 ;  /* 0x00000002ff007819 */ /* 0x000fe20000011615 */
[----:B------:R-:W-:Y:S01]  /*b940*/  HFMA2 R47, -RZ, RZ, 1.5048828125, 33.21875 ;  /* 0x3e055027ff2f7431 */ /* 0x000fe200000001ff */
[----:B------:R-:W0:Y:S01]  /*b950*/  MUFU.RCP R49, R52 ;  /* 0x0000003400317308 */ /* 0x000e220000001000 */
[----:B------:R-:W-:Y:S01]  /*b960*/  BSSY.RECONVERGENT B6, `(.L_x_220) ;  /* 0x000002f000067945 */ /* 0x000fe20003800200 */
[----:B------:R-:W-:Y:S01]  /*b970*/  LOP3.LUT R0, R0, R21, RZ, 0x3c, !PT ;  /* 0x0000001500007212 */ /* 0x000fe200078e3cff */
[----:B------:R-:W-:Y:S02]  /*b980*/  IMAD.SHL.U32 R21, R32, 0x10, RZ ;  /* 0x0000001020157824 */ /* 0x000fe400078e00ff */
[----:B------:R-:W-:Y:S01]  /*b990*/  FADD R19, R19, -R30 ;  /* 0x8000001e13137221 */ /* 0x000fe20000000000 */
[----:B------:R-:W-:-:S04]  /*b9a0*/  SHF.L.U32 R31, R0, 0x1, RZ ;  /* 0x00000001001f7819 */ /* 0x000fc800000006ff */
[----:B------:R-:W-:Y:S01]  /*b9b0*/  LOP3.LUT R31, R32, R21, R31, 0x96, !PT ;  /* 0x00000015201f7212 */ /* 0x000fe200078e961f */
[----:B------:R-:W-:-:S03]  /*b9c0*/  IMAD.MOV.U32 R21, RZ, RZ, 0x2f800000 ;  /* 0x2f800000ff157424 */ /* 0x000fc600078e00ff */
[----:B------:R-:W-:-:S04]  /*b9d0*/  LOP3.LUT R31, R31, R0, RZ, 0x3c, !PT ;  /* 0x000000001f1f7212 */ /* 0x000fc800078e3cff */
        /* <DEDUP_REMOVED lines=37> */
[----:B-----5:R-:W-:Y:S05]  /*bc30*/  CALL.REL.NOINC `($__internal_6_$__cuda_sm3x_div_rn_noftz_f32_slowpath) ;  /* 0x0000002c00fc7944 */ /* 0x020fea0003c00000 */
[----:B------:R-:W-:-:S07]  /*bc40*/  IMAD.MOV.U32 R40, RZ, RZ, R0 ;  /* 0x000000ffff287224 */ /* 0x000fce00078e0000 */
.L_x_221:
[----:B------:R-:W-:Y:S05]  /*bc50*/  BSYNC.RECONVERGENT B6 ;  /* 0x0000000000067941 */ /* 0x000fea0003800200 */
.L_x_220:
[----:B------:R-:W-:Y:S01]  /*bc60*/  SHF.R.U32.HI R0, RZ, 0x2, R41 ;  /* 0x00000002ff007819 */ /* 0x000fe20000011629 */
[----:B------:R-:W-:Y:S01]  /*bc70*/  IMAD.MOV.U32 R45, RZ, RZ, 0x3e055027 ;  /* 0x3e055027ff2d7424 */ /* 0x000fe200078e00ff */
[----:B------:R-:W-:Y:S01]  /*bc80*/  SHF.L.U32 R30, R31, 0x4, RZ ;  /* 0x000000041f1e7819 */ /* 0x000fe200000006ff */
[----:B------:R-:W0:Y:S01]  /*bc90*/  MUFU.RCP R47, R52 ;  /* 0x00000034002f7308 */ /* 0x000e220000001000 */
[----:B------:R-:W-:Y:S01]  /*bca0*/  LOP3.LUT R0, R0, R41, RZ, 0x3c, !PT ;  /* 0x0000002900007212 */ /* 0x000fe200078e3cff */
[----:B------:R-:W-:Y:S01]  /*bcb0*/  BSSY.RECONVERGENT B6, `(.L_x_222) ;  /* 0x000002d000067945 */ /* 0x000fe20003800200 */
[----:B------:R-:W-:Y:S01]  /*bcc0*/  IADD3 R33, PT, PT, R33, 0x161f14, RZ ;  /* 0x00161f1421217810 */ /* 0x000fe20007ffe0ff */
[----:B------:R-:W-:Y:S02]  /*bcd0*/  FADD R19, R19, -R40 ;  /* 0x8000002813137221 */ /* 0x000fe40000000000 */
[----:B------:R-:W-:-:S05]  /*bce0*/  IMAD.SHL.U32 R21, R0, 0x2, RZ ;  /* 0x0000000200157824 */ /* 0x000fca00078e00ff */
[----:B------:R-:W-:-:S04]  /*bcf0*/  LOP3.LUT R21, R31, R30, R21, 0x96, !PT ;  /* 0x0000001e1f157212 */ /* 0x000fc800078e9615 */
[----:B------:R-:W-:Y:S02]  /*bd00*/  LOP3.LUT R30, R21, R0, RZ, 0x3c, !PT ;  /* 0x00000000151e7212 */ /* 0x000fe400078e3cff */
[----:B------:R-:W-:-:S03]  /*bd10*/  MOV R21, 0x2f800000 ;  /* 0x2f80000000157802 */ /* 0x000fc60000000f00 */
        /* <DEDUP_REMOVED lines=38> */
.L_x_223:
[----:B------:R-:W-:Y:S05]  /*bf80*/  BSYNC.RECONVERGENT B6 ;  /* 0x0000000000067941 */ /* 0x000fea0003800200 */
.L_x_222:
[----:B------:R-:W-:Y:S01]  /*bf90*/  IADD3 R43, PT, PT, R43, 0x4, RZ ;  /* 0x000000042b2b7810 */ /* 0x000fe20007ffe0ff */
[----:B------:R-:W-:Y:S01]  /*bfa0*/  FADD R51, R19, -R0 ;  /* 0x8000000013337221 */ /* 0x000fe20000000000 */
[----:B------:R-:W-:Y:S01]  /*bfb0*/  LOP3.LUT R40, R55, 0xfffffffc, RZ, 0xc0, !PT ;  /* 0xfffffffc37287812 */ /* 0x000fe200078ec0ff */
[----:B------:R-:W-:Y:S01]  /*bfc0*/  IMAD.MOV.U32 R19, RZ, RZ, R54 ;  /* 0x000000ffff137224 */ /* 0x000fe200078e0036 */
[----:B------:R-:W-:Y:S01]  /*bfd0*/  MOV R21, R32 ;  /* 0x0000002000157202 */ /* 0x000fe20000000f00 */
[----:B------:R-:W-:Y:S01]  /*bfe0*/  IMAD.MOV.U32 R41, RZ, RZ, R31 ;  /* 0x000000ffff297224 */ /* 0x000fe200078e001f */
[----:B------:R-:W-:-:S13]  /*bff0*/  ISETP.NE.AND P1, PT, R43, R40, PT ;  /* 0x000000282b00720c */ /* 0x000fda0003f25270 */
[----:B------:R-:W-:Y:S05]  /*c000*/  @P1 BRA `(.L_x_224) ;  /* 0xfffffff000b41947 */ /* 0x000fea000383ffff */
.L_x_215:
[----:B------:R-:W-:Y:S05]  /*c010*/  BSYNC.RECONVERGENT B5 ;  /* 0x0000000000057941 */ /* 0x000fea0003800200 */
.L_x_214:
[----:B------:R-:W-:Y:S01]  /*c020*/  ISETP.NE.AND P1, PT, R50, RZ, PT ;  /* 0x000000ff3200720c */ /* 0x000fe20003f25270 */
[----:B------:R-:W-:Y:S01]  /*c030*/  IMAD R34, R55, 0x587c5, R34 ;  /* 0x000587c537227824 */ /* 0x000fe200078e0222 */
[----:B------:R-:W-:Y:S01]  /*c040*/  MOV R43, R30 ;  /* 0x0000001e002b7202 */ /* 0x000fe20000000f00 */
[----:B------:R-:W-:Y:S01]  /*c050*/  IMAD.MOV.U32 R41, RZ, RZ, R31 ;  /* 0x000000ffff297224 */ /* 0x000fe200078e001f */
[----:B------:R-:W-:Y:S01]  /*c060*/  MOV R21, R32 ;  /* 0x0000002000157202 */ /* 0x000fe20000000f00 */
[----:B------:R-:W-:-:S08]  /*c070*/  IMAD.MOV.U32 R19, RZ, RZ, R54 ;  /* 0x000000ffff137224 */ /* 0x000fd000078e0036 */
[----:B------:R-:W-:Y:S05]  /*c080*/  @!P1 BRA `(.L_x_213) ;  /* 0x0000000800a09947 */ /* 0x000fea0003800000 */
[----:B------:R-:W-:Y:S01]  /*c090*/  SHF.R.U32.HI R0, RZ, 0x2, R35 ;  /* 0x00000002ff007819 */ /* 0x000fe20000011623 */
[----:B0-----:R-:W-:Y:S01]  /*c0a0*/  IMAD.MOV.U32 R40, RZ, RZ, 0x3e055027 ;  /* 0x3e055027ff287424 */ /* 0x001fe200078e00ff */
[----:B------:R-:W-:Y:S01]  /*c0b0*/  SHF.L.U32 R19, R30, 0x4, RZ ;  /* 0x000000041e137819 */ /* 0x000fe200000006ff */
[----:B------:R-:W0:Y:S01]  /*c0c0*/  MUFU.RCP R41, R52 ;  /* 0x0000003400297308 */ /* 0x000e220000001000 */
[----:B------:R-:W-:Y:S01]  /*c0d0*/  LOP3.LUT R0, R0, R35, RZ, 0x3c, !PT ;  /* 0x0000002300007212 */ /* 0x000fe200078e3cff */
[----:B------:R-:W-:Y:S04]  /*c0e0*/  BSSY.RECONVERGENT B5, `(.L_x_225) ;  /* 0x000002b000057945 */ /* 0x000fe80003800200 */
        /* <DEDUP_REMOVED lines=11> */
[----:B------:R-:W-:-:S05]  /*c1a0*/  IADD3 R19, PT, PT, R0, -R21, RZ ;  /* 0x8000001500137210 */ /* 0x000fca0007ffe0ff */
[----:B------:R-:W-:Y:S01]  /*c1b0*/  FADD R35, R19, -1 ;  /* 0xbf80000013237421 */ /* 0x000fe20000000000 */
[----:B------:R-:W-:Y:S02]  /*c1c0*/  FSEL R19, RZ, -23, P1 ;  /* 0xc1b80000ff137808 */ /* 0x000fe40000800000 */
[----:B------:R-:W-:Y:S01]  /*c1d0*/  ISETP.GT.U32.AND P1, PT, R0, 0x7f7fffff, PT ;  /* 0x7f7fffff0000780c */ /* 0x000fe20003f24070 */
[----:B------:R-:W-:-:S04]  /*c1e0*/  FFMA R40, R35, -R40, 0.14084610342979431152 ;  /* 0x3e1039f623287423 */ /* 0x000fc80000000828 */
[----:B------:R-:W-:-:S04]  /*c1f0*/  FFMA R40, R35, R40, -0.12148627638816833496 ;  /* 0xbdf8cdcc23287423 */ /* 0x000fc80000000028 */
[----:B------:R-:W-:-:S04]  /*c200*/  FFMA R40, R35, R40, 0.13980610668659210205 ;  /* 0x3e0f295523287423 */ /* 0x000fc80000000028 */
[----:B------:R-:W-:-:S04]  /*c210*/  FFMA R40, R35, R40, -0.16684235632419586182 ;  /* 0xbe2ad8b923287423 */ /* 0x000fc80000000028 */
[----:B------:R-:W-:-:S04]  /*c220*/  FFMA R40, R35, R40, 0.20012299716472625732 ;  /* 0x3e4ced0b23287423 */ /* 0x000fc80000000028 */
[----:B------:R-:W-:-:S04]  /*c230*/  FFMA R40, R35, R40, -0.24999669194221496582 ;  /* 0xbe7fff2223287423 */ /* 0x000fc80000000028 */
[----:B------:R-:W-:-:S04]  /*c240*/  FFMA R40, R35, R40, 0.33333182334899902344 ;  /* 0x3eaaaa7823287423 */ /* 0x000fc80000000028 */
[C---:B------:R-:W-:Y:S01]  /*c250*/  FFMA R42, R35.reuse, R40, -0.5 ;  /* 0xbf000000232a7423 */ /* 0x040fe20000000028 */
[----:B------:R-:W-:Y:S02]  /*c260*/  I2FP.F32.S32 R40, R21 ;  /* 0x0000001500287245 */ /* 0x000fe40000201400 */
[----:B------:R-:W-:Y:S01]  /*c270*/  MOV R21, 0x7f800000 ;  /* 0x7f80000000157802 */ /* 0x000fe20000000f00 */
[C---:B------:R-:W-:Y:S02]  /*c280*/  FMUL R42, R35.reuse, R42 ;  /* 0x0000002a232a7220 */ /* 0x040fe40000400000 */
[----:B------:R-:W-:Y:S02]  /*c290*/  FFMA R19, R40, 1.1920928955078125e-07, R19 ;  /* 0x3400000028137823 */ /* 0x000fe40000000013 */
[----:B------:R-:W-:-:S04]  /*c2a0*/  FFMA R42, R35, R42, R35 ;  /* 0x0000002a232a7223 */ /* 0x000fc80000000023 */
[----:B------:R-:W-:Y:S01]  /*c2b0*/  FFMA R19, R19, 0.69314718246459960938, R42 ;  /* 0x3f31721813137823 */ /* 0x000fe2000000002a */
        /* <DEDUP_REMOVED lines=13> */
.L_x_226:
[----:B------:R-:W-:Y:S05]  /*c390*/  BSYNC.RECONVERGENT B5 ;  /* 0x0000000000057941 */ /* 0x000fea0003800200 */
.L_x_225:
[----:B------:R-:W-:Y:S01]  /*c3a0*/  ISETP.NE.AND P1, PT, R50, 0x1, PT ;  /* 0x000000013200780c */ /* 0x000fe20003f25270 */
[----:B------:R-:W-:Y:S01]  /*c3b0*/  FADD R51, R51, -R0 ;  /* 0x8000000033337221 */ /* 0x000fe20000000000 */
[----:B------:R-:W-:Y:S01]  /*c3c0*/  MOV R43, R56 ;  /* 0x00000038002b7202 */ /* 0x000fe20000000f00 */
[----:B------:R-:W-:Y:S01]  /*c3d0*/  IMAD.MOV.U32 R41, RZ, RZ, R30 ;  /* 0x000000ffff297224 */ /* 0x000fe200078e001e */
[----:B------:R-:W-:Y:S01]  /*c3e0*/  MOV R21, R31 ;  /* 0x0000001f00157202 */ /* 0x000fe20000000f00 */
[----:B------:R-:W-:Y:S01]  /*c3f0*/  IMAD.MOV.U32 R19, RZ, RZ, R32 ;  /* 0x000000ffff137224 */ /* 0x000fe200078e0020 */
[----:B------:R-:W-:-:S07]  /*c400*/  MOV R35, R54 ;  /* 0x0000003600237202 */ /* 0x000fce0000000f00 */
[----:B------:R-:W-:Y:S05]  /*c410*/  @!P1 BRA `(.L_x_213) ;  /* 0x0000000400bc9947 */ /* 0x000fea0003800000 */
[----:B------:R-:W-:Y:S01]  /*c420*/  SHF.R.U32.HI R19, RZ, 0x2, R54 ;  /* 0x00000002ff137819 */ /* 0x000fe20000011636 */
[----:B------:R-:W-:Y:S02]  /*c430*/  IMAD.SHL.U32 R21, R56, 0x10, RZ ;  /* 0x0000001038157824 */ /* 0x000fe400078e00ff */
[----:B------:R-:W-:Y:S01]  /*c440*/  HFMA2 R40, -RZ, RZ, 1.5048828125, 33.21875 ;  /* 0x3e055027ff287431 */ /* 0x000fe200000001ff */
[----:B------:R-:W0:Y:S01]  /*c450*/  MUFU.RCP R41, R52 ;  /* 0x0000003400297308 */ /* 0x000e220000001000 */
        /* <DEDUP_REMOVED lines=12> */
[----:B------:R-:W-:-:S05]  /*c520*/  LOP3.LUT R21, R19, 0xff800000, RZ, 0xc0, !PT ;  /* 0xff80000013157812 */ /* 0x000fca00078ec0ff */
[----:B------:R-:W-:-:S04]  /*c530*/  IMAD.IADD R19, R0, 0x1, -R21 ;  /* 0x0000000100137824 */ /* 0x000fc800078e0a15 */
        /* <DEDUP_REMOVED lines=11> */
[----:B------:R-:W-:Y:S01]  /*c5f0*/  I2FP.F32.S32 R40, R21 ;  /* 0x0000001500287245 */ /* 0x000fe20000201400 */
[----:B------:R-:W-:Y:S02]  /*c600*/  IMAD.MOV.U32 R21, RZ, RZ, 0x7f800000 ;  /* 0x7f800000ff157424 */ /* 0x000fe400078e00ff */
        /* <DEDUP_REMOVED lines=17> */
.L_x_228:
[----:B------:R-:W-:Y:S05]  /*c720*/  BSYNC.RECONVERGENT B5 ;  /* 0x0000000000057941 */ /* 0x000fea0003800200 */
.L_x_227:
[----:B------:R-:W-:Y:S01]  /*c730*/  ISETP.NE.AND P1, PT, R50, 0x2, PT ;  /* 0x000000023200780c */ /* 0x000fe20003f25270 */
[----:B------:R-:W-:Y:S01]  /*c740*/  FADD R51, R51, -R0 ;  /* 0x8000000033337221 */ /* 0x000fe20000000000 */
[----:B------:R-:W-:Y:S01]  /*c750*/  IMAD.MOV.U32 R43, RZ, RZ, R54 ;  /* 0x000000ffff2b7224 */ /* 0x000fe200078e0036 */
[----:B------:R-:W-:Y:S01]  /*c760*/  MOV R41, R56 ;  /* 0x0000003800297202 */ /* 0x000fe20000000f00 */
[----:B------:R-:W-:Y:S01]  /*c770*/  IMAD.MOV.U32 R21, RZ, RZ, R30 ;  /* 0x000000ffff157224 */ /* 0x000fe200078e001e */
[----:B------:R-:W-:Y:S01]  /*c780*/  MOV R19, R31 ;  /* 0x0000001f00137202 */ /* 0x000fe20000000f00 */
[----:B------:R-:W-:-:S07]  /*c790*/  IMAD.MOV.U32 R35, RZ, RZ, R32 ;  /* 0x000000ffff237224 */ /* 0x000fce00078e0020 */
[----:B------:R-:W-:Y:S05]  /*c7a0*/  @!P1 BRA `(.L_x_213) ;  /* 0x0000000000d89947 */ /* 0x000fea0003800000 */
[----:B------:R-:W-:Y:S01]  /*c7b0*/  SHF.R.U32.HI R19, RZ, 0x2, R32 ;  /* 0x00000002ff137819 */ /* 0x000fe20000011620 */
[----:B------:R-:W0:Y:S01]  /*c7c0*/  MUFU.RCP R35, R52 ;  /* 0x0000003400237308 */ /* 0x000e220000001000 */
[----:B------:R-:W-:Y:S01]  /*c7d0*/  SHF.L.U32 R21, R54, 0x4, RZ ;  /* 0x0000000436157819 */ /* 0x000fe200000006ff */
[----:B------:R-:W-:Y:S01]  /*c7e0*/  BSSY.RECONVERGENT B5, `(.L_x_229) ;  /* 0x000002d000057945 */ /* 0x000fe20003800200 */
[----:B------:R-:W-:Y:S01]  /*c7f0*/  LOP3.LUT R19, R19, R32, RZ, 0x3c, !PT ;  /* 0x0000002013137212 */ /* 0x000fe200078e3cff */
[----:B------:R-:W-:-:S04]  /*c800*/  IMAD.MOV.U32 R32, RZ, RZ, 0x3e055027 ;  /* 0x3e055027ff207424 */ /* 0x000fc800078e00ff */
        /* <DEDUP_REMOVED lines=42> */
.L_x_230:
[----:B------:R-:W-:Y:S05]  /*cab0*/  BSYNC.RECONVERGENT B5 ;  /* 0x0000000000057941 */ /* 0x000fea0003800200 */
.L_x_229:
[----:B------:R-:W-:Y:S01]  /*cac0*/  FADD R51, R51, -R0 ;  /* 0x8000000033337221 */ /* 0x000fe20000000000 */
[----:B------:R-:W-:Y:S01]  /*cad0*/  MOV R41, R54 ;  /* 0x0000003600297202 */ /* 0x000fe20000000f00 */
[----:B------:R-:W-:Y:S01]  /*cae0*/  IMAD.MOV.U32 R21, RZ, RZ, R56 ;  /* 0x000000ffff157224 */ /* 0x000fe200078e0038 */
[----:B------:R-:W-:Y:S01]  /*caf0*/  MOV R19, R30 ;  /* 0x0000001e00137202 */ /* 0x000fe20000000f00 */
[----:B------:R-:W-:-:S07]  /*cb00*/  IMAD.MOV.U32 R35, RZ, RZ, R31 ;  /* 0x000000ffff237224 */ /* 0x000fce00078e001f */
.L_x_213:
[----:B------:R-:W-:Y:S05]  /*cb10*/  BSYNC.RECONVERGENT B4 ;  /* 0x0000000000047941 */ /* 0x000fea0003800200 */
.L_x_212:
[----:B------:R-:W1:Y:S01]  /*cb20*/  LDCU UR5, c[0x3][0x74] ;  /* 0x00c00e80ff0577ac */ /* 0x000e620008000800 */
[----:B--2---:R-:W-:Y:S01]  /*cb30*/  IADD3 R30, PT, PT, R9, -0xd000000, RZ ;  /* 0xf3000000091e7810 */ /* 0x004fe20007ffe0ff */
[----:B------:R2:W3:Y:S01]  /*cb40*/  MUFU.RSQ R0, R9 ;  /* 0x0000000900007308 */ /* 0x0004e20000001400 */
[----:B------:R-:W-:Y:S02]  /*cb50*/  BSSY.RECONVERGENT B0, `(.L_x_231) ;  /* 0x000000c000007945 */ /* 0x000fe40003800200 */
[----:B------:R-:W-:Y:S02]  /*cb60*/  ISETP.GT.U32.AND P2, PT, R30, 0x727fffff, PT ;  /* 0x727fffff1e00780c */ /* 0x000fe40003f44070 */
[----:B-1----:R-:W-:-:S11]  /*cb70*/  ISETP.NE.AND P1, PT, RZ, UR5, PT ;  /* 0x00000005ff007c0c */ /* 0x002fd6000bf25270 */
[----:B--23--:R-:W-:Y:S05]  /*cb80*/  @!P2 BRA `(.L_x_232) ;  /* 0x000000000010a947 */ /* 0x00cfea0003800000 */
[----:B------:R-:W-:Y:S01]  /*cb90*/  IMAD.MOV.U32 R0, RZ, RZ, R9 ;  /* 0x000000ffff007224 */ /* 0x000fe200078e0009 */
[----:B------:R-:W-:-:S07]  /*cba0*/  MOV R44, 0xcbc0 ;  /* 0x0000cbc0002c7802 */ /* 0x000fce0000000f00 */
[----:B0----5:R-:W-:Y:S05]  /*cbb0*/  CALL.REL.NOINC `($__internal_5_$__cuda_sm20_sqrt_rn_f32_slowpath) ;  /* 0x0000001c00c87944 */ /* 0x021fea0003c00000 */
[----:B------:R-:W-:Y:S05]  /*cbc0*/  BRA `(.L_x_233) ;  /* 0x0000000000107947 */ /* 0x000fea0003800000 */
.L_x_232:
[----:B------:R-:W-:Y:S01]  /*cbd0*/  FMUL.FTZ R46, R9, R0 ;  /* 0x00000000092e7220 */ /* 0x000fe20000410000 */
[----:B------:R-:W-:-:S03]  /*cbe0*/  FMUL.FTZ R0, R0, 0.5 ;  /* 0x3f00000000007820 */ /* 0x000fc60000410000 */
[----:B------:R-:W-:-:S04]  /*cbf0*/  FFMA R31, -R46, R46, R9 ;  /* 0x0000002e2e1f7223 */ /* 0x000fc80000000109 */
[----:B------:R-:W-:-:S07]  /*cc00*/  FFMA R46, R31, R0, R46 ;  /* 0x000000001f2e7223 */ /* 0x000fce000000002e */
.L_x_233:
[----:B------:R-:W-:Y:S05]  /*cc10*/  BSYNC.RECONVERGENT B0 ;  /* 0x0000000000007941 */ /* 0x000fea0003800200 */
.L_x_231:
[----:B------:R-:W-:-:S05]  /*cc20*/  @P1 FFMA R51, R46, -R11, R51 ;  /* 0x8000000b2e331223 */ /* 0x000fca0000000033 */
[----:B------:R-:W-:-:S07]  /*cc30*/  MOV R0, R51 ;  /* 0x0000003300007202 */ /* 0x000fce0000000f00 */
.L_x_185:
[----:B------:R-:W-:Y:S05]  /*cc40*/  BSYNC.RECONVERGENT B3 ;  /* 0x0000000000037941 */ /* 0x000fea0003800200 */
.L_x_184:
[----:B------:R-:W-:Y:S01]  /*cc50*/  BSSY.RECONVERGENT B3, `(.L_x_234) ;  /* 0x00000aa000037945 */ /* 0x000fe20003800200 */
[----:B------:R-:W-:Y:S01]  /*cc60*/  FADD R53, R53, R0 ;  /* 0x0000000035357221 */ /* 0x000fe20000000000 */
[----:B------:R-:W-:Y:S01]  /*cc70*/  IMAD.MOV.U32 R32, RZ, RZ, RZ ;  /* 0x000000ffff207224 */ /* 0x000fe200078e00ff */
[----:B------:R-:W-:Y:S01]  /*cc80*/  MOV R31, R43 ;  /* 0x0000002b001f7202 */ /* 0x000fe20000000f00 */
[----:B------:R-:W-:Y:S01]  /*cc90*/  IMAD.MOV.U32 R30, RZ, RZ, R41 ;  /* 0x000000ffff1e7224 */ /* 0x000fe200078e0029 */
[----:B------:R-:W-:Y:S01]  /*cca0*/  MOV R33, R21 ;  /* 0x0000001500217202 */ /* 0x000fe20000000f00 */
[----:B0-----:R-:W-:Y:S01]  /*ccb0*/  IMAD.MOV.U32 R40, RZ, RZ, R19 ;  /* 0x000000ffff287224 */ /* 0x001fe200078e0013 */
[----:B------:R-:W-:Y:S06]  /*ccc0*/  @!P0 BRA `(.L_x_235) ;  /* 0x0000000800888947 */ /* 0x000fec0003800000 */
[----:B-----5:R-:W-:-:S13]  /*ccd0*/  ISETP.GT.AND P1, PT, R3, RZ, PT ;  /* 0x000000ff0300720c */ /* 0x020fda0003f24270 */
[----:B------:R-:W-:Y:S05]  /*cce0*/  @P1 BRA `(.L_x_236) ;  /* 0x0000000800601947 */ /* 0x000fea0003800000 */
[----:B------:R-:W-:-:S13]  /*ccf0*/  ISETP.NE.AND P1, PT, R2, RZ, PT ;  /* 0x000000ff0200720c */ /* 0x000fda0003f25270 */
[----:B------:R-:W-:Y:S05]  /*cd00*/  @P1 BRA `(.L_x_237) ;  /* 0x00000004002c1947 */ /* 0x000fea0003800000 */
[----:B------:R-:W-:Y:S01]  /*cd10*/  SHF.R.U32.HI R0, RZ, 0x2, R35 ;  /* 0x00000002ff007819 */ /* 0x000fe20000011623 */
[----:B------:R-:W-:Y:S01]  /*cd20*/  HFMA2 R3, -RZ, RZ, 0.1171875, 0 ;  /* 0x2f800000ff037431 */ /* 0x000fe200000001ff */
[----:B------:R-:W-:Y:S01]  /*cd30*/  IADD3 R34, PT, PT, R34, 0x587c5, RZ ;  /* 0x000587c522227810 */ /* 0x000fe20007ffe0ff */
[----:B------:R-:W-:Y:S01]  /*cd40*/  IMAD.MOV.U32 R33, RZ, RZ, 0x3e055027 ;  /* 0x3e055027ff217424 */ /* 0x000fe200078e00ff */
[----:B------:R-:W-:Y:S01]  /*cd50*/  LOP3.LUT R31, R0, R35, RZ, 0x3c, !PT ;  /* 0x00000023001f7212 */ /* 0x000fe200078e3cff */
[----:B------:R-:W-:Y:S01]  /*cd60*/  BSSY.RECONVERGENT B4, `(.L_x_238) ;  /* 0x000002f000047945 */ /* 0x000fe20003800200 */
[----:B------:R-:W-:Y:S01]  /*cd70*/  SHF.L.U32 R0, R43, 0x4, RZ ;  /* 0x000000042b007819 */ /* 0x000fe200000006ff */
[----:B------:R-:W0:Y:S01]  /*cd80*/  MUFU.RCP R35, R10 ;  /* 0x0000000a00237308 */ /* 0x000e220000001000 */
[----:B------:R-:W-:Y:S01]  /*cd90*/  FMUL R32, R11, R18 ;  /* 0x000000120b207220 */ /* 0x000fe20000400000 */
[----:B------:R-:W-:-:S05]  /*cda0*/  IMAD.SHL.U32 R2, R31, 0x2, RZ ;  /* 0x000000021f027824 */ /* 0x000fca00078e00ff */
[----:B------:R-:W-:-:S04]  /*cdb0*/  LOP3.LUT R0, R43, R0, R2, 0x96, !PT ;  /* 0x000000002b007212 */ /* 0x000fc800078e9602 */
        /* <DEDUP_REMOVED lines=37> */
[----:B------:R-:W-:Y:S02]  /*d010*/  MOV R52, R10 ;  /* 0x0000000a00347202 */ /* 0x000fe40000000f00 */
[----:B------:R-:W-:-:S07]  /*d020*/  MOV R40, 0xd040 ;  /* 0x0000d04000287802 */ /* 0x000fce0000000f00 */
[----:B------:R-:W-:Y:S05]  /*d030*/  CALL.REL.NOINC `($__internal_6_$__cuda_sm3x_div_rn_noftz_f32_slowpath) ;  /* 0x0000001800fc7944 */ /* 0x000fea0003c00000 */
[----:B------:R-:W-:-:S07]  /*d040*/  IMAD.MOV.U32 R2, RZ, RZ, R0 ;  /* 0x000000ffff027224 */ /* 0x000fce00078e0000 */
.L_x_239:
[----:B------:R-:W-:Y:S05]  /*d050*/  BSYNC.RECONVERGENT B4 ;  /* 0x0000000000047941 */ /* 0x000fea0003800200 */
.L_x_238:
        /* <DEDUP_REMOVED lines=9> */
[----:B------:R-:W-:Y:S01]  /*d0f0*/  MOV R0, R2 ;  /* 0x0000000200007202 */ /* 0x000fe20000000f00 */
[----:B------:R-:W-:Y:S01]  /*d100*/  IMAD.MOV.U32 R52, RZ, RZ, R11 ;  /* 0x000000ffff347224 */ /* 0x000fe200078e000b */
[----:B------:R-:W-:-:S07]  /*d110*/  MOV R40, 0xd130 ;  /* 0x0000d13000287802 */ /* 0x000fce0000000f00 */
[----:B------:R-:W-:Y:S05]  /*d120*/  CALL.REL.NOINC `($__internal_6_$__cuda_sm3x_div_rn_noftz_f32_slowpath) ;  /* 0x0000001800c07944 */ /* 0x000fea0003c00000 */
.L_x_241:
[----:B------:R-:W-:Y:S05]  /*d130*/  BSYNC.RECONVERGENT B4 ;  /* 0x0000000000047941 */ /* 0x000fea0003800200 */
.L_x_240:
[----:B------:R-:W-:Y:S01]  /*d140*/  FADD R0, R0, 0.5 ;  /* 0x3f00000000007421 */ /* 0x000fe20000000000 */
[----:B------:R-:W-:Y:S02]  /*d150*/  HFMA2 R2, -RZ, RZ, 0, 5.9604644775390625e-08 ;  /* 0x00000001ff027431 */ /* 0x000fe400000001ff */
[----:B------:R-:W-:Y:S01]  /*d160*/  IMAD.MOV.U32 R30, RZ, RZ, R43 ;  /* 0x000000ffff1e7224 */ /* 0x000fe200078e002b */
[----:B------:R-:W-:Y:S01]  /*d170*/  MOV R33, R41 ;  /* 0x0000002900217202 */ /* 0x000fe20000000f00 */
[----:B------:R2:W3:Y:S01]  /*d180*/  F2I.FLOOR.NTZ R3, R0 ;  /* 0x0000000000037305 */ /* 0x0004e20000207100 */
[----:B------:R-:W-:Y:S01]  /*d190*/  IMAD.MOV.U32 R40, RZ, RZ, R21 ;  /* 0x000000ffff287224 */ /* 0x000fe200078e0015 */
[----:B------:R-:W-:Y:S01]  /*d1a0*/  MOV R35, R19 ;  /* 0x0000001300237202 */ /* 0x000fe20000000f00 */
[----:B------:R-:W-:Y:S06]  /*d1b0*/  BRA `(.L_x_235) ;  /* 0x00000004004c7947 */ /* 0x000fec0003800000 */
.L_x_237:
[----:B------:R-:W-:Y:S01]  /*d1c0*/  SHF.R.U32.HI R0, RZ, 0x2, R35 ;  /* 0x00000002ff007819 */ /* 0x000fe20000011623 */
[----:B------:R-:W-:Y:S02]  /*d1d0*/  IMAD.SHL.U32 R2, R43, 0x10, RZ ;  /* 0x000000102b027824 */ /* 0x000fe400078e00ff */
[----:B------:R-:W-:Y:S02]  /*d1e0*/  HFMA2 R33, -RZ, RZ, 1.5048828125, 33.21875 ;  /* 0x3e055027ff217431 */ /* 0x000fe400000001ff */
[----:B------:R-:W-:Y:S01]  /*d1f0*/  VIADD R34, R34, 0x587c5 ;  /* 0x000587c522227836 */ /* 0x000fe20000000000 */
[----:B------:R-:W-:Y:S01]  /*d200*/  LOP3.LUT R0, R0, R35, RZ, 0x3c, !PT ;  /* 0x0000002300007212 */ /* 0x000fe200078e3cff */
[----:B------:R-:W0:Y:S01]  /*d210*/  MUFU.RCP R32, R17 ;  /* 0x0000001100207308 */ /* 0x000e220000001000 */
[----:B------:R-:W-:Y:S02]  /*d220*/  BSSY.RECONVERGENT B4, `(.L_x_242) ;  /* 0x000002e000047945 */ /* 0x000fe40003800200 */
[----:B------:R-:W-:-:S04]  /*d230*/  SHF.L.U32 R3, R0, 0x1, RZ ;  /* 0x0000000100037819 */ /* 0x000fc800000006ff */
[----:B------:R-:W-:-:S04]  /*d240*/  LOP3.LUT R3, R43, R2, R3, 0x96, !PT ;  /* 0x000000022b037212 */ /* 0x000fc800078e9603 */
[----:B------:R-:W-:Y:S01]  /*d250*/  LOP3.LUT R31, R3, R0, RZ, 0x3c, !PT ;  /* 0x00000000031f7212 */ /* 0x000fe200078e3cff */
[----:B------:R-:W-:-:S03]  /*d260*/  IMAD.MOV.U32 R3, RZ, RZ, 0x2f800000 ;  /* 0x2f800000ff037424 */ /* 0x000fc600078e00ff */
        /* <DEDUP_REMOVED lines=29> */
[----:B------:R-:W-:Y:S01]  /*d440*/  FFMA R0, R32, R3, R32 ;  /* 0x0000000320007223 */ /* 0x000fe20000000020 */
[----:B------:R-:W-:-:S03]  /*d450*/  FMUL R32, R11, R12 ;  /* 0x0000000c0b207220 */ /* 0x000fc60000400000 */
[----:B------:R-:W-:-:S03]  /*d460*/  FFMA R2, R0, R33, RZ ;  /* 0x0000002100027223 */ /* 0x000fc600000000ff */
[----:B------:R-:W0:Y:S01]  /*d470*/  FCHK P1, R33, R17 ;  /* 0x0000001121007302 */ /* 0x000e220000020000 */
[----:B------:R-:W-:-:S04]  /*d480*/  FFMA R3, R2, -R17, R33 ;  /* 0x8000001102037223 */ /* 0x000fc80000000021 */
[----:B------:R-:W-:Y:S01]  /*d490*/  FFMA R2, R0, R3, R2 ;  /* 0x0000000300027223 */ /* 0x000fe20000000002 */
[----:B0-----:R-:W-:Y:S06]  /*d4a0*/  @!P1 BRA `(.L_x_243) ;  /* 0x0000000000149947 */ /* 0x001fec0003800000 */
[----:B------:R-:W-:Y:S01]  /*d4b0*/  MOV R0, R33 ;  /* 0x0000002100007202 */ /* 0x000fe20000000f00 */
[----:B------:R-:W-:Y:S01]  /*d4c0*/  IMAD.MOV.U32 R52, RZ, RZ, R17 ;  /* 0x000000ffff347224 */ /* 0x000fe200078e0011 */
[----:B------:R-:W-:-:S07]  /*d4d0*/  MOV R40, 0xd4f0 ;  /* 0x0000d4f000287802 */ /* 0x000fce0000000f00 */
[----:B------:R-:W-:Y:S05]  /*d4e0*/  CALL.REL.NOINC `($__internal_6_$__cuda_sm3x_div_rn_noftz_f32_slowpath) ;  /* 0x0000001400d07944 */ /* 0x000fea0003c00000 */
[----:B------:R-:W-:-:S07]  /*d4f0*/  MOV R2, R0 ;  /* 0x0000000000027202 */ /* 0x000fce0000000f00 */
.L_x_243:
[----:B------:R-:W-:Y:S05]  /*d500*/  BSYNC.RECONVERGENT B4 ;  /* 0x0000000000047941 */ /* 0x000fea0003800200 */
.L_x_242:
        /* <DEDUP_REMOVED lines=13> */
.L_x_245:
[----:B------:R-:W-:Y:S05]  /*d5e0*/  BSYNC.RECONVERGENT B4 ;  /* 0x0000000000047941 */ /* 0x000fea0003800200 */
.L_x_244:
[----:B------:R-:W-:Y:S01]  /*d5f0*/  FADD R0, R0, 0.5 ;  /* 0x3f00000000007421 */ /* 0x000fe20000000000 */
[----:B------:R-:W-:Y:S01]  /*d600*/  IMAD.MOV.U32 R2, RZ, RZ, RZ ;  /* 0x000000ffff027224 */ /* 0x000fe200078e00ff */
[----:B------:R-:W-:Y:S01]  /*d610*/  MOV R30, R43 ;  /* 0x0000002b001e7202 */ /* 0x000fe20000000f00 */
[----:B------:R-:W-:Y:S01]  /*d620*/  IMAD.MOV.U32 R33, RZ, RZ, R41 ;  /* 0x000000ffff217224 */ /* 0x000fe200078e0029 */
[----:B------:R0:W1:Y:S01]  /*d630*/  F2I.FLOOR.NTZ R3, R0 ;  /* 0x0000000000037305 */ /* 0x0000620000207100 */
[----:B------:R-:W-:Y:S01]  /*d640*/  MOV R40, R21 ;  /* 0x0000001500287202 */ /* 0x000fe20000000f00 */
[----:B------:R-:W-:Y:S01]  /*d650*/  IMAD.MOV.U32 R35, RZ, RZ, R19 ;  /* 0x000000ffff237224 */ /* 0x000fe200078e0013 */
[----:B------:R-:W-:Y:S06]  /*d660*/  BRA `(.L_x_235) ;  /* 0x0000000000207947 */ /* 0x000fec0003800000 */
.L_x_236:
[----:B------:R-:W-:Y:S01]  /*d670*/  ISETP.NE.AND P1, PT, R2, RZ, PT ;  /* 0x000000ff0200720c */ /* 0x000fe20003f25270 */
[----:B------:R-:W-:Y:S01]  /*d680*/  IMAD.MOV.U32 R31, RZ, RZ, R43 ;  /* 0x000000ffff1f7224 */ /* 0x000fe200078e002b */
[----:B------:R-:W-:Y:S01]  /*d690*/  IADD3 R3, PT, PT, R3, -0x1, RZ ;  /* 0xffffffff03037810 */ /* 0x000fe20007ffe0ff */
[----:B------:R-:W-:Y:S01]  /*d6a0*/  IMAD.MOV.U32 R33, RZ, RZ, R21 ;  /* 0x000000ffff217224 */ /* 0x000fe200078e0015 */
[----:B------:R-:W-:Y:S02]  /*d6b0*/  FSEL R32, R12, R18, !P1 ;  /* 0x000000120c207208 */ /* 0x000fe40004800000 */
[----:B------:R-:W-:Y:S02]  /*d6c0*/  MOV R30, R41 ;  /* 0x00000029001e7202 */ /* 0x000fe40000000f00 */
[----:B------:R-:W-:Y:S01]  /*d6d0*/  MOV R40, R19 ;  /* 0x0000001300287202 */ /* 0x000fe20000000f00 */
[----:B------:R-:W-:-:S07]  /*d6e0*/  FMUL R32, R32, R11 ;  /* 0x0000000b20207220 */ /* 0x000fce0000400000 */
.L_x_235:
[----:B------:R-:W-:Y:S05]  /*d6f0*/  BSYNC.RECONVERGENT B3 ;  /* 0x0000000000037941 */ /* 0x000fea0003800200 */
.L_x_234:
[----:B------:R-:W-:Y:S01]  /*d700*/  FADD R50, R53, R32 ;  /* 0x0000002035327221 */ /* 0x000fe20000000000 */
[----:B------:R-:W-:-:S07]  /*d710*/  IMAD.MOV.U32 R51, RZ, RZ, R14 ;  /* 0x000000ffff337224 */ /* 0x000fce00078e000e */
.L_x_165:
[----:B------:R-:W-:Y:S01]  /*d720*/  FFMA R6, R51, R11, R6 ;  /* 0x0000000b33067223 */ /* 0x000fe20000000006 */
[----:B------:R-:W-:Y:S06]  /*d730*/  BRA.U UP0, `(.L_x_246) ;  /* 0xffffff61002c7547 */ /* 0x000fec000b83ffff */
.L_x_63:
[----:B------:R-:W-:Y:S05]  /*d740*/  BSYNC.RECONVERGENT B2 ;  /* 0x0000000000027941 */ /* 0x000fea0003800200 */
.L_x_55:
[----:B012-4-:R-:W0:Y:S01]  /*d750*/  S2R R0, SR_TID.X ;  /* 0x0000000000007919 */ /* 0x017e220000002100 */
[----:B------:R-:W0:Y:S01]  /*d760*/  S2UR UR5, SR_CTAID.X ;  /* 0x00000000000579c3 */ /* 0x000e220000002500 */
[----:B------:R-:W-:-:S07]  /*d770*/  MOV R41, R33 ;  /* 0x0000002100297202 */ /* 0x000fce0000000f00 */
[----:B------:R-:W0:Y:S08]  /*d780*/  LDC R7, c[0x0][0x360] ;  /* 0x0000d800ff077b82 */ /* 0x000e300000000800 */
[----:B------:R-:W1:Y:S08]  /*d790*/  LDC.64 R8, c[0x0][0x380] ;  /* 0x0000e000ff087b82 */ /* 0x000e700000000a00 */
[----:B------:R-:W2:Y:S08]  /*d7a0*/  LDC.64 R10, c[0x0][0x388] ;  /* 0x0000e200ff0a7b82 */ /* 0x000eb00000000a00 */
[----:B------:R-:W4:Y:S01]  /*d7b0*/  LDC.64 R12, c[0x0][0x3b0] ;  /* 0x0000ec00ff0c7b82 */ /* 0x000f220000000a00 */
[----:B0-----:R-:W-:-:S04]  /*d7c0*/  IMAD R7, R7, UR5, R0 ;  /* 0x0000000507077c24 */ /* 0x001fc8000f8e0200 */
[----:B-1----:R-:W-:-:S05]  /*d7d0*/  IMAD.WIDE.U32 R8, R7, 0x4, R8 ;  /* 0x0000000407087825 */ /* 0x002fca00078e0008 */
[----:B------:R-:W-:Y:S01]  /*d7e0*/  STG.E desc[UR8][R8.64], R50 ;  /* 0x0000003208007986 */ /* 0x000fe2000c101908 */
[----:B--2---:R-:W-:-:S05]  /*d7f0*/  IMAD.WIDE.U32 R10, R7, 0x4, R10 ;  /* 0x00000004070a7825 */ /* 0x004fca00078e000a */
[----:B------:R-:W-:Y:S01]  /*d800*/  STG.E desc[UR8][R10.64], R6 ;  /* 0x000000060a007986 */ /* 0x000fe2000c101908 */
[----:B----4-:R-:W-:-:S03]  /*d810*/  IMAD.WIDE.U32 R12, R7, 0x30, R12 ;  /* 0x00000030070c7825 */ /* 0x010fc600078e000c */
[----:B-----5:R-:W-:Y:S04]  /*d820*/  STG.E desc[UR8][R26.64], R4 ;  /* 0x000000041a007986 */ /* 0x020fe8000c101908 */
[----:B---3--:R-:W-:Y:S04]  /*d830*/  STG.E desc[UR8][R24.64], R3 ;  /* 0x0000000318007986 */ /* 0x008fe8000c101908 */
[----:B------:R-:W-:Y:S04]  /*d840*/  STG.E desc[UR8][R22.64], R2 ;  /* 0x0000000216007986 */ /* 0x000fe8000c101908 */
[----:B------:R-:W-:Y:S04]  /*d850*/  STG.E.64 desc[UR8][R12.64], R34 ;  /* 0x000000220c007986 */ /* 0x000fe8000c101b08 */
[----:B------:R-:W-:Y:S04]  /*d860*/  STG.E.64 desc[UR8][R12.64+0x8], R40 ;  /* 0x000008280c007986 */ /* 0x000fe8000c101b08 */
[----:B------:R-:W-:Y:S04]  /*d870*/  STG.E.64 desc[UR8][R12.64+0x10], R30 ;  /* 0x0000101e0c007986 */ /* 0x000fe8000c101b08 */
[----:B------:R-:W-:Y:S04]  /*d880*/  STG.E.64 desc[UR8][R12.64+0x18], R28 ;  /* 0x0000181c0c007986 */ /* 0x000fe8000c101b08 */
[----:B------:R-:W-:Y:S04]  /*d890*/  STG.E.64 desc[UR8][R12.64+0x28], R36 ;  /* 0x000028240c007986 */ /* 0x000fe8000c101b08 */
[----:B------:R-:W-:Y:S01]  /*d8a0*/  STG.E desc[UR8][R12.64+0x20], R5 ;  /* 0x000020050c007986 */ /* 0x000fe2000c101908 */
[----:B------:R-:W-:Y:S05]  /*d8b0*/  EXIT ;  /* 0x000000000000794d */ /* 0x000fea0003800000 */
        .weak           $__internal_0_$__cuda_sm20_dblrcp_rn_slowpath_v3
        .type           $__internal_0_$__cuda_sm20_dblrcp_rn_slowpath_v3,@function
        .size           $__internal_0_$__cuda_sm20_dblrcp_rn_slowpath_v3,($__internal_1_$__cuda_sm20_div_s64 - $__internal_0_$__cuda_sm20_dblrcp_rn_slowpath_v3)
$__internal_0_$__cuda_sm20_dblrcp_rn_slowpath_v3:
[----:B------:R-:W-:Y:S01]  /*d8c0*/  DSETP.GTU.AND P1, PT, |R32|, +INF , PT ;  /* 0x7ff000002000742a */ /* 0x000fe20003f2c200 */
[----:B------:R-:W-:-:S13]  /*d8d0*/  BSSY.RECONVERGENT B6, `(.L_x_247) ;  /* 0x0000022000067945 */ /* 0x000fda0003800200 */
[----:B------:R-:W-:Y:S05]  /*d8e0*/  @P1 BRA `(.L_x_248) ;  /* 0x0000000000781947 */ /* 0x000fea0003800000 */
[----:B------:R-:W-:-:S05]  /*d8f0*/  LOP3.LUT R45, R33, 0x7fffffff, RZ, 0xc0, !PT ;  /* 0x7fffffff212d7812 */ /* 0x000fca00078ec0ff */
[----:B------:R-:W-:-:S05]  /*d900*/  VIADD R30, R45, 0xffffffff ;  /* 0xffffffff2d1e7836 */ /* 0x000fca0000000000 */
[----:B------:R-:W-:-:S13]  /*d910*/  ISETP.GE.U32.AND P1, PT, R30, 0x7fefffff, PT ;  /* 0x7fefffff1e00780c */ /* 0x000fda0003f26070 */
[----:B------:R-:W-:Y:S02]  /*d920*/  @P1 LOP3.LUT R31, R33, 0x7ff00000, RZ, 0x3c, !PT ;  /* 0x7ff00000211f1812 */ /* 0x000fe400078e3cff */
[----:B------:R-:W-:Y:S01]  /*d930*/  @P1 MOV R30, RZ ;  /* 0x000000ff001e1202 */ /* 0x000fe20000000f00 */
[----:B------:R-:W-:Y:S06]  /*d940*/  @P1 BRA `(.L_x_249) ;  /* 0x0000000000681947 */ /* 0x000fec0003800000 */
[----:B------:R-:W-:-:S13]  /*d950*/  ISETP.GE.U32.AND P1, PT, R45, 0x1000001, PT ;  /* 0x010000012d00780c */ /* 0x000fda0003f26070 */
[----:B------:R-:W-:Y:S05]  /*d960*/  @!P1 BRA `(.L_x_250) ;  /* 0x0000000000349947 */ /* 0x000fea0003800000 */
[----:B------:R-:W-:Y:S01]  /*d970*/  VIADD R47, R33, 0xc0200000 ;  /* 0xc0200000212f7836 */ /* 0x000fe20000000000 */
[----:B------:R-:W-:-:S03]  /*d980*/  MOV R46, R32 ;  /* 0x00000020002e7202 */ /* 0x000fc60000000f00 */
[----:B------:R-:W0:Y:S03]  /*d990*/  MUFU.RCP64H R45, R47 ;  /* 0x0000002f002d7308 */ /* 0x000e260000001800 */
[----:B0-----:R-:W-:-:S08]  /*d9a0*/  DFMA R30, -R46, R44, 1 ;  /* 0x3ff000002e1e742b */ /* 0x001fd0000000012c */
[----:B------:R-:W-:-:S08]  /*d9b0*/  DFMA R30, R30, R30, R30 ;  /* 0x0000001e1e1e722b */ /* 0x000fd0000000001e */
[----:B------:R-:W-:-:S08]  /*d9c0*/  DFMA R30, R44, R30, R44 ;  /* 0x0000001e2c1e722b */ /* 0x000fd0000000002c */
[----:B------:R-:W-:-:S08]  /*d9d0*/  DFMA R44, -R46, R30, 1 ;  /* 0x3ff000002e2c742b */ /* 0x000fd0000000011e */
[----:B------:R-:W-:-:S08]  /*d9e0*/  DFMA R30, R30, R44, R30 ;  /* 0x0000002c1e1e722b */ /* 0x000fd0000000001e */
[----:B------:R-:W-:-:S08]  /*d9f0*/  DMUL R30, R30, 2.2250738585072013831e-308 ;  /* 0x001000001e1e7828 */ /* 0x000fd00000000000 */
[----:B------:R-:W-:-:S08]  /*da00*/  DFMA R44, -R32, R30, 1 ;  /* 0x3ff00000202c742b */ /* 0x000fd0000000011e */
[----:B------:R-:W-:-:S08]  /*da10*/  DFMA R44, R44, R44, R44 ;  /* 0x0000002c2c2c722b */ /* 0x000fd0000000002c */
[----:B------:R-:W-:Y:S01]  /*da20*/  DFMA R30, R30, R44, R30 ;  /* 0x0000002c1e1e722b */ /* 0x000fe2000000001e */
[----:B------:R-:W-:Y:S10]  /*da30*/  BRA `(.L_x_249) ;  /* 0x00000000002c7947 */ /* 0x000ff40003800000 */
.L_x_250:
[----:B------:R-:W-:-:S06]  /*da40*/  DMUL R46, R32, 8.11296384146066816958e+31 ;  /* 0x46900000202e7828 */ /* 0x000fcc0000000000 */
[----:B------:R-:W0:Y:S02]  /*da50*/  MUFU.RCP64H R45, R47 ;  /* 0x0000002f002d7308 */ /* 0x000e240000001800 */
[----:B0-----:R-:W-:-:S08]  /*da60*/  DFMA R30, -R46, R44, 1 ;  /* 0x3ff000002e1e742b */ /* 0x001fd0000000012c */
[----:B------:R-:W-:-:S08]  /*da70*/  DFMA R30, R30, R30, R30 ;  /* 0x0000001e1e1e722b */ /* 0x000fd0000000001e */
[----:B------:R-:W-:-:S08]  /*da80*/  DFMA R30, R44, R30, R44 ;  /* 0x0000001e2c1e722b */ /* 0x000fd0000000002c */
[----:B------:R-:W-:-:S08]  /*da90*/  DFMA R44, -R46, R30, 1 ;  /* 0x3ff000002e2c742b */ /* 0x000fd0000000011e */
[----:B------:R-:W-:-:S08]  /*daa0*/  DFMA R30, R30, R44, R30 ;  /* 0x0000002c1e1e722b */ /* 0x000fd0000000001e */
[----:B------:R-:W-:Y:S01]  /*dab0*/  DMUL R30, R30, 8.11296384146066816958e+31 ;  /* 0x469000001e1e7828 */ /* 0x000fe20000000000 */
[----:B------:R-:W-:Y:S10]  /*dac0*/  BRA `(.L_x_249) ;  /* 0x0000000000087947 */ /* 0x000ff40003800000 */
.L_x_248:
[----:B------:R-:W-:Y:S01]  /*dad0*/  LOP3.LUT R31, R33, 0x80000, RZ, 0xfc, !PT ;  /* 0x00080000211f7812 */ /* 0x000fe200078efcff */
[----:B------:R-:W-:-:S07]  /*dae0*/  IMAD.MOV.U32 R30, RZ, RZ, R32 ;  /* 0x000000ffff1e7224 */ /* 0x000fce00078e0020 */
.L_x_249:
[----:B------:R-:W-:Y:S05]  /*daf0*/  BSYNC.RECONVERGENT B6 ;  /* 0x0000000000067941 */ /* 0x000fea0003800200 */
.L_x_247:
[----:B------:R-:W-:-:S04]  /*db00*/  MOV R49, 0x0 ;  /* 0x0000000000317802 */ /* 0x000fc80000000f00 */
[----:B------:R-:W-:Y:S05]  /*db10*/  RET.REL.NODEC R48 `(_Z7run_simPfS_S_PiS0_S0_P17curandStateXORWOW) ;  /* 0xffffff2430387950 */ /* 0x000fea0003c3ffff */
        .weak           $__internal_1_$__cuda_sm20_div_s64
        .type           $__internal_1_$__cuda_sm20_div_s64,@function
        .size           $__internal_1_$__cuda_sm20_div_s64,($__internal_2_$__cuda_sm20_dsqrt_rn_f64_mediumpath_v1 - $__internal_1_$__cuda_sm20_div_s64)
$__internal_1_$__cuda_sm20_div_s64:
[----:B------:R-:W0:Y:S01]  /*db20*/  LDC R0, c[0x3][0x88] ;  /* 0x00c02200ff007b82 */ /* 0x000e220000000800 */
[----:B------:R-:W-:Y:S02]  /*db30*/  ISETP.LE.AND P2, PT, RZ, UR4, PT ;  /* 0x00000004ff007c0c */ /* 0x000fe4000bf43270 */
[----:B0-----:R-:W-:-:S04]  /*db40*/  IADD3 R9, P0, PT, RZ, -R0, RZ ;  /* 0x80000000ff097210 */ /* 0x001fc80007f1e0ff */
[----:B------:R-:W-:Y:S01]  /*db50*/  SEL R8, R9, R0, !P2 ;  /* 0x0000000009087207 */ /* 0x000fe20005000000 */
[----:B------:R-:W-:-:S05]  /*db60*/  IMAD.X R3, RZ, RZ, ~UR4, P0 ;  /* 0x80000004ff037e24 */ /* 0x000fca00080e06ff */
[----:B------:R-:W-:-:S04]  /*db70*/  SEL R9, R3, UR4, !P2 ;  /* 0x0000000403097c07 */ /* 0x000fc8000d000000 */
[----:B------:R-:W0:Y:S08]  /*db80*/  I2F.U64.RP R3, R8 ;  /* 0x0000000800037312 */ /* 0x000e300000309000 */
[----:B0-----:R-:W0:Y:S02]  /*db90*/  MUFU.RCP R3, R3 ;  /* 0x0000000300037308 */ /* 0x001e240000001000 */
[----:B0-----:R-:W-:-:S06]  /*dba0*/  IADD3 R14, PT, PT, R3, 0x1ffffffe, RZ ;  /* 0x1ffffffe030e7810 */ /* 0x001fcc0007ffe0ff */
[----:B------:R-:W0:Y:S02]  /*dbb0*/  F2I.U64.TRUNC R14, R14 ;  /* 0x0000000e000e7311 */ /* 0x000e24000020d800 */
[----:B0-----:R-:W-:-:S04]  /*dbc0*/  IMAD.WIDE.U32 R22, R14, R8, RZ ;  /* 0x000000080e167225 */ /* 0x001fc800078e00ff */
[C---:B------:R-:W-:Y:S01]  /*dbd0*/  IMAD R11, R14.reuse, R9, R23 ;  /* 0x000000090e0b7224 */ /* 0x040fe200078e0217 */
[----:B------:R-:W-:Y:S02]  /*dbe0*/  IADD3 R13, P0, PT, RZ, -R22, RZ ;  /* 0x80000016ff0d7210 */ /* 0x000fe40007f1e0ff */
[----:B------:R-:W-:Y:S01]  /*dbf0*/  MOV R23, R14 ;  /* 0x0000000e00177202 */ /* 0x000fe20000000f00 */
[----:B------:R-:W-:Y:S02]  /*dc00*/  IMAD R11, R15, R8, R11 ;  /* 0x000000080f0b7224 */ /* 0x000fe400078e020b */
[----:B------:R-:W-:-:S04]  /*dc10*/  IMAD.HI.U32 R22, R14, R13, RZ ;  /* 0x0000000d0e167227 */ /* 0x000fc800078e00ff */
[----:B------:R-:W-:-:S04]  /*dc20*/  IMAD.X R11, RZ, RZ, ~R11, P0 ;  /* 0x000000ffff0b7224 */ /* 0x000fc800000e0e0b */
[----:B------:R-:W-:-:S04]  /*dc30*/  IMAD.WIDE.U32 R22, P0, R14, R11, R22 ;  /* 0x0000000b0e167225 */ /* 0x000fc80007800016 */
[C---:B------:R-:W-:Y:S02]  /*dc40*/  IMAD R19, R15.reuse, R11, RZ ;  /* 0x0000000b0f137224 */ /* 0x040fe400078e02ff */
[----:B------:R-:W-:-:S04]  /*dc50*/  IMAD.HI.U32 R22, P1, R15, R13, R22 ;  /* 0x0000000d0f167227 */ /* 0x000fc80007820016 */
[----:B------:R-:W-:Y:S01]  /*dc60*/  IMAD.HI.U32 R3, R15, R11, RZ ;  /* 0x0000000b0f037227 */ /* 0x000fe200078e00ff */
[----:B------:R-:W-:-:S03]  /*dc70*/  IADD3 R23, P3, PT, R19, R22, RZ ;  /* 0x0000001613177210 */ /* 0x000fc60007f7e0ff */
[----:B------:R-:W-:Y:S02]  /*dc80*/  IMAD.X R3, R3, 0x1, R15, P0 ;  /* 0x0000000103037824 */ /* 0x000fe400000e060f */
[----:B------:R-:W-:-:S03]  /*dc90*/  IMAD.WIDE.U32 R14, R23, R8, RZ ;  /* 0x00000008170e7225 */ /* 0x000fc600078e00ff */
[----:B------:R-:W-:Y:S01]  /*dca0*/  IADD3.X R3, PT, PT, RZ, RZ, R3, P3, P1 ;  /* 0x000000ffff037210 */ /* 0x000fe20001fe2403 */
[----:B------:R-:W-:Y:S01]  /*dcb0*/  IMAD R11, R23, R9, R15 ;  /* 0x00000009170b7224 */ /* 0x000fe200078e020f */
[----:B------:R-:W-:-:S03]  /*dcc0*/  IADD3 R15, P0, PT, RZ, -R14, RZ ;  /* 0x8000000eff0f7210 */ /* 0x000fc60007f1e0ff */
[----:B------:R-:W-:Y:S02]  /*dcd0*/  IMAD R11, R3, R8, R11 ;  /* 0x00000008030b7224 */ /* 0x000fe400078e020b */
[----:B------:R-:W-:-:S03]  /*dce0*/  IMAD.HI.U32 R22, R23, R15, RZ ;  /* 0x0000000f17167227 */ /* 0x000fc600078e00ff */
[----:B------:R-:W-:-:S05]  /*dcf0*/  IADD3.X R14, PT, PT, RZ, ~R11, RZ, P0, !PT ;  /* 0x8000000bff0e7210 */ /* 0x000fca00007fe4ff */
[----:B------:R-:W-:-:S04]  /*dd00*/  IMAD.WIDE.U32 R22, P0, R23, R14, R22 ;  /* 0x0000000e17167225 */ /* 0x000fc80007800016 */
[C---:B------:R-:W-:Y:S02]  /*dd10*/  IMAD R16, R3.reuse, R14, RZ ;  /* 0x0000000e03107224 */ /* 0x040fe400078e02ff */
[----:B------:R-:W-:-:S04]  /*dd20*/  IMAD.HI.U32 R11, P1, R3, R15, R22 ;  /* 0x0000000f030b7227 */ /* 0x000fc80007820016 */
[----:B------:R-:W-:Y:S01]  /*dd30*/  HFMA2 R15, -RZ, RZ, 0, 0 ;  /* 0x00000000ff0f7431 */ /* 0x000fe200000001ff */
[----:B------:R-:W-:Y:S01]  /*dd40*/  IADD3 R11, P3, PT, R16, R11, RZ ;  /* 0x0000000b100b7210 */ /* 0x000fe20007f7e0ff */
[----:B------:R-:W-:-:S04]  /*dd50*/  IMAD.HI.U32 R16, R3, R14, RZ ;  /* 0x0000000e03107227 */ /* 0x000fc800078e00ff */
[----:B------:R-:W-:-:S04]  /*dd60*/  IMAD.HI.U32 R14, R11, R2, RZ ;  /* 0x000000020b0e7227 */ /* 0x000fc800078e00ff */
[----:B------:R-:W-:Y:S02]  /*dd70*/  IMAD.X R3, R16, 0x1, R3, P0 ;  /* 0x0000000110037824 */ /* 0x000fe400000e0603 */
[----:B------:R-:W-:-:S03]  /*dd80*/  IMAD.WIDE.U32 R14, RZ, R11, R14 ;  /* 0x0000000bff0e7225 */ /* 0x000fc600078e000e */
[----:B------:R-:W-:-:S05]  /*dd90*/  IADD3.X R3, PT, PT, RZ, RZ, R3, P3, P1 ;  /* 0x000000ffff037210 */ /* 0x000fca0001fe2403 */
[----:B------:R-:W-:-:S05]  /*dda0*/  IMAD.HI.U32 R3, P0, R3, R2, R14 ;  /* 0x0000000203037227 */ /* 0x000fca000780000e */
[----:B------:R-:W-:Y:S01]  /*ddb0*/  IADD3 R11, P1, PT, RZ, R3, RZ ;  /* 0x00000003ff0b7210 */ /* 0x000fe20007f3e0ff */
[----:B------:R-:W-:-:S04]  /*ddc0*/  IMAD.X R3, RZ, RZ, RZ, P0 ;  /* 0x000000ffff037224 */ /* 0x000fc800000e06ff */
[----:B------:R-:W-:Y:S01]  /*ddd0*/  IMAD.WIDE.U32 R14, R11, R8, RZ ;  /* 0x000000080b0e7225 */ /* 0x000fe200078e00ff */
[----:B------:R-:W-:-:S03]  /*dde0*/  IADD3.X R3, PT, PT, RZ, R3, RZ, P1, !PT ;  /* 0x00000003ff037210 */ /* 0x000fc60000ffe4ff */
[C---:B------:R-:W-:Y:S01]  /*ddf0*/  IMAD R13, R11.reuse, R9, R15 ;  /* 0x000000090b0d7224 */ /* 0x040fe200078e020f */
[----:B------:R-:W-:Y:S02]  /*de00*/  IADD3 R19, P1, PT, -R14, R2, RZ ;  /* 0x000000020e137210 */ /* 0x000fe40007f3e1ff */
[----:B------:R-:W-:Y:S01]  /*de10*/  IADD3 R14, P3, PT, R11, 0x1, RZ ;  /* 0x000000010b0e7810 */ /* 0x000fe20007f7e0ff */
[-C--:B------:R-:W-:Y:S01]  /*de20*/  IMAD R13, R3, R8.reuse, R13 ;  /* 0x00000008030d7224 */ /* 0x080fe200078e020d */
[----:B------:R-:W-:-:S03]  /*de30*/  ISETP.GE.U32.AND P0, PT, R19, R8, PT ;  /* 0x000000081300720c */ /* 0x000fc60003f06070 */
[----:B------:R-:W-:Y:S01]  /*de40*/  IMAD.X R21, RZ, RZ, ~R13, P1 ;  /* 0x000000ffff157224 */ /* 0x000fe200008e0e0d */
[----:B------:R-:W-:Y:S01]  /*de50*/  IADD3 R13, P1, PT, R19, -R8, RZ ;  /* 0x80000008130d7210 */ /* 0x000fe20007f3e0ff */
[----:B------:R-:W-:-:S03]  /*de60*/  IMAD.X R16, RZ, RZ, R3, P3 ;  /* 0x000000ffff107224 */ /* 0x000fc600018e0603 */
[CC--:B------:R-:W-:Y:S02]  /*de70*/  ISETP.GE.U32.AND.EX P0, PT, R21.reuse, R9.reuse, PT, P0 ;  /* 0x000000091500720c */ /* 0x0c0fe40003f06100 */
[----:B------:R-:W-:Y:S02]  /*de80*/  IADD3.X R15, PT, PT, R21, ~R9, RZ, P1, !PT ;  /* 0x80000009150f7210 */ /* 0x000fe40000ffe4ff */
[----:B------:R-:W-:Y:S02]  /*de90*/  SEL R13, R13, R19, P0 ;  /* 0x000000130d0d7207 */ /* 0x000fe40000000000 */
[----:B------:R-:W-:Y:S02]  /*dea0*/  SEL R15, R15, R21, P0 ;  /* 0x000000150f0f7207 */ /* 0x000fe40000000000 */
[----:B------:R-:W-:Y:S02]  /*deb0*/  SEL R14, R14, R11, P0 ;  /* 0x0000000b0e0e7207 */ /* 0x000fe40000000000 */
[----:B------:R-:W-:-:S02]  /*dec0*/  ISETP.GE.U32.AND P1, PT, R13, R8, PT ;  /* 0x000000080d00720c */ /* 0x000fc40003f26070 */
[----:B------:R-:W-:Y:S02]  /*ded0*/  SEL R11, R16, R3, P0 ;  /* 0x00000003100b7207 */ /* 0x000fe40000000000 */
[----:B------:R-:W-:Y:S02]  /*dee0*/  IADD3 R3, P3, PT, R14, 0x1, RZ ;  /* 0x000000010e037810 */ /* 0x000fe40007f7e0ff */
[----:B------:R-:W-:Y:S02]  /*def0*/  ISETP.GE.U32.AND.EX P0, PT, R15, R9, PT, P1 ;  /* 0x000000090f00720c */ /* 0x000fe40003f06110 */
[-C--:B------:R-:W-:Y:S02]  /*df00*/  IADD3.X R8, PT, PT, RZ, R11.reuse, RZ, P3, !PT ;  /* 0x0000000bff087210 */ /* 0x080fe40001ffe4ff */
[----:B------:R-:W-:Y:S02]  /*df10*/  SEL R3, R3, R14, P0 ;  /* 0x0000000e03037207 */ /* 0x000fe40000000000 */
[----:B------:R-:W-:-:S02]  /*df20*/  SEL R8, R8, R11, P0 ;  /* 0x0000000b08087207 */ /* 0x000fc40000000000 */
[-C--:B------:R-:W-:Y:S02]  /*df30*/  IADD3 R14, P1, PT, RZ, -R3.reuse, RZ ;  /* 0x80000003ff0e7210 */ /* 0x080fe40007f3e0ff */
[----:B------:R-:W-:Y:S02]  /*df40*/  ISETP.NE.U32.AND P0, PT, R0, RZ, PT ;  /* 0x000000ff0000720c */ /* 0x000fe40003f05070 */
[----:B------:R-:W-:Y:S01]  /*df50*/  SEL R0, R14, R3, !P2 ;  /* 0x000000030e007207 */ /* 0x000fe20005000000 */
[----:B------:R-:W-:Y:S01]  /*df60*/  IMAD.X R9, RZ, RZ, ~R8, P1 ;  /* 0x000000ffff097224 */ /* 0x000fe200008e0e08 */
[----:B------:R-:W-:-:S04]  /*df70*/  ISETP.NE.AND.EX P0, PT, RZ, UR4, PT, P0 ;  /* 0x00000004ff007c0c */ /* 0x000fc8000bf05300 */
[----:B------:R-:W-:Y:S01]  /*df80*/  SEL R3, R9, R8, !P2 ;  /* 0x0000000809037207 */ /* 0x000fe20005000000 */
[----:B------:R-:W-:Y:S01]  /*df90*/  IMAD.MOV.U32 R9, RZ, RZ, 0x0 ;  /* 0x00000000ff097424 */ /* 0x000fe200078e00ff */
[----:B------:R-:W-:Y:S02]  /*dfa0*/  MOV R8, R4 ;  /* 0x0000000400087202 */ /* 0x000fe40000000f00 */
[----:B------:R-:W-:Y:S02]  /*dfb0*/  SEL R0, R0, 0xffffffff, P0 ;  /* 0xffffffff00007807 */ /* 0x000fe40000000000 */
[----:B------:R-:W-:Y:S01]  /*dfc0*/  SEL R3, R3, 0xffffffff, P0 ;  /* 0xffffffff03037807 */ /* 0x000fe20000000000 */
[----:B------:R-:W-:Y:S06]  /*dfd0*/  RET.REL.NODEC R8 `(_Z7run_simPfS_S_PiS0_S0_P17curandStateXORWOW) ;  /* 0xffffff2008087950 */ /* 0x000fec0003c3ffff */
        .weak           $__internal_2_$__cuda_sm20_dsqrt_rn_f64_mediumpath_v1
        .type           $__internal_2_$__cuda_sm20_dsqrt_rn_f64_mediumpath_v1,@function
        .size           $__internal_2_$__cuda_sm20_dsqrt_rn_f64_mediumpath_v1,($__internal_3_$__cuda_sm20_rcp_rn_f32_slowpath - $__internal_2_$__cuda_sm20_dsqrt_rn_f64_mediumpath_v1)
$__internal_2_$__cuda_sm20_dsqrt_rn_f64_mediumpath_v1:
[----:B------:R-:W-:Y:S01]  /*dfe0*/  ISETP.GE.U32.AND P1, PT, R48, -0x3400000, PT ;  /* 0xfcc000003000780c */ /* 0x000fe20003f26070 */
[----:B------:R-:W-:Y:S01]  /*dff0*/  BSSY.RECONVERGENT B5, `(.L_x_251) ;  /* 0x0000024000057945 */ /* 0x000fe20003800200 */
[----:B------:R-:W-:-:S11]  /*e000*/  MOV R48, R54 ;  /* 0x0000003600307202 */ /* 0x000fd60000000f00 */
[----:B------:R-:W-:Y:S05]  /*e010*/  @!P1 BRA `(.L_x_252) ;  /* 0x0000000000209947 */ /* 0x000fea0003800000 */
[----:B------:R-:W-:-:S10]  /*e020*/  DFMA.RM R44, R46, R44, R40 ;  /* 0x0000002c2e2c722b */ /* 0x000fd40000004028 */
[----:B------:R-:W-:-:S05]  /*e030*/  IADD3 R40, P1, PT, R44, 0x1, RZ ;  /* 0x000000012c287810 */ /* 0x000fca0007f3e0ff */
[----:B------:R-:W-:-:S06]  /*e040*/  IMAD.X R41, RZ, RZ, R45, P1 ;  /* 0x000000ffff297224 */ /* 0x000fcc00008e062d */
[----:B------:R-:W-:-:S08]  /*e050*/  DFMA.RP R48, -R44, R40, R48 ;  /* 0x000000282c30722b */ /* 0x000fd00000008130 */
[----:B------:R-:W-:-:S06]  /*e060*/  DSETP.GT.AND P1, PT, R48, RZ, PT ;  /* 0x000000ff3000722a */ /* 0x000fcc0003f24000 */
[----:B------:R-:W-:Y:S02]  /*e070*/  FSEL R40, R40, R44, P1 ;  /* 0x0000002c28287208 */ /* 0x000fe40000800000 */
[----:B------:R-:W-:Y:S01]  /*e080*/  FSEL R41, R41, R45, P1 ;  /* 0x0000002d29297208 */ /* 0x000fe20000800000 */
[----:B------:R-:W-:Y:S06]  /*e090*/  BRA `(.L_x_253) ;  /* 0x0000000000647947 */ /* 0x000fec0003800000 */
.L_x_252:
[----:B------:R-:W-:-:S14]  /*e0a0*/  DSETP.NE.AND P1, PT, R48, RZ, PT ;  /* 0x000000ff3000722a */ /* 0x000fdc0003f25000 */
[----:B------:R-:W-:Y:S05]  /*e0b0*/  @!P1 BRA `(.L_x_254) ;  /* 0x0000000000589947 */ /* 0x000fea0003800000 */
[----:B------:R-:W-:-:S13]  /*e0c0*/  ISETP.GE.AND P1, PT, R49, RZ, PT ;  /* 0x000000ff3100720c */ /* 0x000fda0003f26270 */
[----:B------:R-:W-:Y:S02]  /*e0d0*/  @!P1 MOV R40, 0x0 ;  /* 0x0000000000289802 */ /* 0x000fe40000000f00 */
[----:B------:R-:W-:Y:S01]  /*e0e0*/  @!P1 MOV R41, 0xfff80000 ;  /* 0xfff8000000299802 */ /* 0x000fe20000000f00 */
[----:B------:R-:W-:Y:S06]  /*e0f0*/  @!P1 BRA `(.L_x_253) ;  /* 0x00000000004c9947 */ /* 0x000fec0003800000 */
[----:B------:R-:W-:-:S13]  /*e100*/  ISETP.GT.AND P1, PT, R49, 0x7fefffff, PT ;  /* 0x7fefffff3100780c */ /* 0x000fda0003f24270 */
[----:B------:R-:W-:Y:S05]  /*e110*/  @P1 BRA `(.L_x_254) ;  /* 0x0000000000401947 */ /* 0x000fea0003800000 */
[----:B------:R-:W-:Y:S01]  /*e120*/  DMUL R48, R48, 8.11296384146066816958e+31 ;  /* 0x4690000030307828 */ /* 0x000fe20000000000 */
[----:B------:R-:W-:Y:S02]  /*e130*/  IMAD.MOV.U32 R46, RZ, RZ, RZ ;  /* 0x000000ffff2e7224 */ /* 0x000fe400078e00ff */
[----:B------:R-:W-:Y:S01]  /*e140*/  HFMA2 R41, -RZ, RZ, 1.9609375, 0 ;  /* 0x3fd80000ff297431 */ /* 0x000fe200000001ff */
[----:B------:R-:W-:Y:S02]  /*e150*/  MOV R40, 0x0 ;  /* 0x0000000000287802 */ /* 0x000fe40000000f00 */
[----:B------:R-:W0:Y:S02]  /*e160*/  MUFU.RSQ64H R47, R49 ;  /* 0x00000031002f7308 */ /* 0x000e240000001c00 */
[----:B0-----:R-:W-:-:S08]  /*e170*/  DMUL R44, R46, R46 ;  /* 0x0000002e2e2c7228 */ /* 0x001fd00000000000 */
[----:B------:R-:W-:-:S08]  /*e180*/  DFMA R44, R48, -R44, 1 ;  /* 0x3ff00000302c742b */ /* 0x000fd0000000082c */
[----:B------:R-:W-:Y:S02]  /*e190*/  DFMA R40, R44, R40, 0.5 ;  /* 0x3fe000002c28742b */ /* 0x000fe40000000028 */
[----:B------:R-:W-:-:S08]  /*e1a0*/  DMUL R44, R46, R44 ;  /* 0x0000002c2e2c7228 */ /* 0x000fd00000000000 */
[----:B------:R-:W-:-:S08]  /*e1b0*/  DFMA R44, R40, R44, R46 ;  /* 0x0000002c282c722b */ /* 0x000fd0000000002e */
[----:B------:R-:W-:Y:S02]  /*e1c0*/  DMUL R40, R48, R44 ;  /* 0x0000002c30287228 */ /* 0x000fe40000000000 */
[----:B------:R-:W-:-:S06]  /*e1d0*/  VIADD R45, R45, 0xfff00000 ;  /* 0xfff000002d2d7836 */ /* 0x000fcc0000000000 */
[----:B------:R-:W-:-:S08]  /*e1e0*/  DFMA R46, R40, -R40, R48 ;  /* 0x80000028282e722b */ /* 0x000fd00000000030 */
[----:B------:R-:W-:-:S10]  /*e1f0*/  DFMA R40, R44, R46, R40 ;  /* 0x0000002e2c28722b */ /* 0x000fd40000000028 */
[----:B------:R-:W-:Y:S01]  /*e200*/  IADD3 R41, PT, PT, R41, -0x3500000, RZ ;  /* 0xfcb0000029297810 */ /* 0x000fe20007ffe0ff */
[----:B------:R-:W-:Y:S06]  /*e210*/  BRA `(.L_x_253) ;  /* 0x0000000000047947 */ /* 0x000fec0003800000 */
.L_x_254:
[----:B------:R-:W-:-:S11]  /*e220*/  DADD R40, R48, R48 ;  /* 0x0000000030287229 */ /* 0x000fd60000000030 */
.L_x_253:
[----:B------:R-:W-:Y:S05]  /*e230*/  BSYNC.RECONVERGENT B5 ;  /* 0x0000000000057941 */ /* 0x000fea0003800200 */
.L_x_251:
[----:B------:R-:W-:Y:S02]  /*e240*/  IMAD.MOV.U32 R57, RZ, RZ, R41 ;  /* 0x000000ffff397224 */ /* 0x000fe400078e0029 */
[----:B------:R-:W-:Y:S01]  /*e250*/  HFMA2 R41, -RZ, RZ, 0, 0 ;  /* 0x00000000ff297431 */ /* 0x000fe200000001ff */
[----:B------:R-:W-:Y:S02]  /*e260*/  MOV R56, R40 ;  /* 0x0000002800387202 */ /* 0x000fe40000000f00 */
[----:B------:R-:W-:-:S04]  /*e270*/  MOV R40, R0 ;  /* 0x0000000000287202 */ /* 0x000fc80000000f00 */
[----:B------:R-:W-:Y:S05]  /*e280*/  RET.REL.NODEC R40 `(_Z7run_simPfS_S_PiS0_S0_P17curandStateXORWOW) ;  /* 0xffffff1c285c7950 */ /* 0x000fea0003c3ffff */
        .weak           $__internal_3_$__cuda_sm20_rcp_rn_f32_slowpath
        .type           $__internal_3_$__cuda_sm20_rcp_rn_f32_slowpath,@function
        .size           $__internal_3_$__cuda_sm20_rcp_rn_f32_slowpath,($__internal_4_$__cuda_sm20_rem_s64 - $__internal_3_$__cuda_sm20_rcp_rn_f32_slowpath)
$__internal_3_$__cuda_sm20_rcp_rn_f32_slowpath:
[----:B------:R-:W-:Y:S01]  /*e290*/  IMAD.SHL.U32 R0, R3, 0x2, RZ ;  /* 0x0000000203007824 */ /* 0x000fe200078e00ff */
[----:B------:R-:W-:Y:S04]  /*e2a0*/  BSSY.RECONVERGENT B2, `(.L_x_255) ;  /* 0x0000030000027945 */ /* 0x000fe80003800200 */
[----:B------:R-:W-:-:S04]  /*e2b0*/  SHF.R.U32.HI R19, RZ, 0x18, R0 ;  /* 0x00000018ff137819 */ /* 0x000fc80000011600 */
[----:B------:R-:W-:-:S13]  /*e2c0*/  ISETP.NE.U32.AND P2, PT, R19, RZ, PT ;  /* 0x000000ff1300720c */ /* 0x000fda0003f45070 */
[----:B------:R-:W-:Y:S05]  /*e2d0*/  @P2 BRA `(.L_x_256) ;  /* 0x0000000000282947 */ /* 0x000fea0003800000 */
[----:B------:R-:W-:-:S04]  /*e2e0*/  SHF.L.U32 R0, R3, 0x1, RZ ;  /* 0x0000000103007819 */ /* 0x000fc800000006ff */
[----:B------:R-:W-:-:S13]  /*e2f0*/  ISETP.NE.AND P2, PT, R0, RZ, PT ;  /* 0x000000ff0000720c */ /* 0x000fda0003f45270 */
[----:B------:R-:W-:Y:S01]  /*e300*/  @P2 FFMA R11, R3, 1.84467440737095516160e+19, RZ ;  /* 0x5f800000030b2823 */ /* 0x000fe200000000ff */
[----:B------:R-:W-:Y:S08]  /*e310*/  @!P2 MUFU.RCP R9, R3 ;  /* 0x000000030009a308 */ /* 0x000ff00000001000 */
[----:B------:R-:W0:Y:S02]  /*e320*/  @P2 MUFU.RCP R0, R11 ;  /* 0x0000000b00002308 */ /* 0x000e240000001000 */
[----:B0-----:R-:W-:-:S04]  /*e330*/  @P2 FFMA R19, R11, R0, -1 ;  /* 0xbf8000000b132423 */ /* 0x001fc80000000000 */
[----:B------:R-:W-:-:S04]  /*e340*/  @P2 FADD.FTZ R19, -R19, -RZ ;  /* 0x800000ff13132221 */ /* 0x000fc80000010100 */
[----:B------:R-:W-:-:S04]  /*e350*/  @P2 FFMA R0, R0, R19, R0 ;  /* 0x0000001300002223 */ /* 0x000fc80000000000 */
[----:B------:R-:W-:Y:S01]  /*e360*/  @P2 FFMA R9, R0, 1.84467440737095516160e+19, RZ ;  /* 0x5f80000000092823 */ /* 0x000fe200000000ff */
[----:B------:R-:W-:Y:S06]  /*e370*/  BRA `(.L_x_257) ;  /* 0x0000000000887947 */ /* 0x000fec0003800000 */
.L_x_256:
[----:B------:R-:W-:-:S04]  /*e380*/  IADD3 R23, PT, PT, R19, -0xfd, RZ ;  /* 0xffffff0313177810 */ /* 0x000fc80007ffe0ff */
[----:B------:R-:W-:-:S13]  /*e390*/  ISETP.GT.U32.AND P2, PT, R23, 0x1, PT ;  /* 0x000000011700780c */ /* 0x000fda0003f44070 */
[----:B------:R-:W-:Y:S05]  /*e3a0*/  @P2 BRA `(.L_x_258) ;  /* 0x0000000000782947 */ /* 0x000fea0003800000 */
[----:B------:R-:W-:Y:S01]  /*e3b0*/  LOP3.LUT R0, R3, 0x7fffff, RZ, 0xc0, !PT ;  /* 0x007fffff03007812 */ /* 0x000fe200078ec0ff */
[----:B------:R-:W-:-:S03]  /*e3c0*/  IMAD.MOV.U32 R24, RZ, RZ, 0x3 ;  /* 0x00000003ff187424 */ /* 0x000fc600078e00ff */
[----:B------:R-:W-:Y:S02]  /*e3d0*/  LOP3.LUT R0, R0, 0x3f800000, RZ, 0xfc, !PT ;  /* 0x3f80000000007812 */ /* 0x000fe400078efcff */
[----:B------:R-:W-:Y:S02]  /*e3e0*/  SHF.L.U32 R24, R24, R23, RZ ;  /* 0x0000001718187219 */ /* 0x000fe400000006ff */
[----:B------:R-:W0:Y:S02]  /*e3f0*/  MUFU.RCP R9, R0 ;  /* 0x0000000000097308 */ /* 0x000e240000001000 */
[----:B0-----:R-:W-:-:S04]  /*e400*/  FFMA R11, R0, R9, -1 ;  /* 0xbf800000000b7423 */ /* 0x001fc80000000009 */
[----:B------:R-:W-:-:S04]  /*e410*/  FADD.FTZ R22, -R11, -RZ ;  /* 0x800000ff0b167221 */ /* 0x000fc80000010100 */
[CCC-:B------:R-:W-:Y:S01]  /*e420*/  FFMA.RM R11, R9.reuse, R22.reuse, R9.reuse ;  /* 0x00000016090b7223 */ /* 0x1c0fe20000004009 */
[----:B------:R-:W-:-:S04]  /*e430*/  FFMA.RP R22, R9, R22, R9 ;  /* 0x0000001609167223 */ /* 0x000fc80000008009 */
[C---:B------:R-:W-:Y:S02]  /*e440*/  LOP3.LUT R9, R11.reuse, 0x7fffff, RZ, 0xc0, !PT ;  /* 0x007fffff0b097812 */ /* 0x040fe400078ec0ff */
[----:B------:R-:W-:Y:S02]  /*e450*/  FSETP.NEU.FTZ.AND P2, PT, R11, R22, PT ;  /* 0x000000160b00720b */ /* 0x000fe40003f5d000 */
[----:B------:R-:W-:Y:S02]  /*e460*/  LOP3.LUT R9, R9, 0x800000, RZ, 0xfc, !PT ;  /* 0x0080000009097812 */ /* 0x000fe400078efcff */
[----:B------:R-:W-:Y:S02]  /*e470*/  SEL R11, RZ, 0xffffffff, !P2 ;  /* 0xffffffffff0b7807 */ /* 0x000fe40005000000 */
[----:B------:R-:W-:Y:S02]  /*e480*/  LOP3.LUT R24, R24, R9, RZ, 0xc0, !PT ;  /* 0x0000000918187212 */ /* 0x000fe400078ec0ff */
[----:B------:R-:W-:-:S02]  /*e490*/  IADD3 R0, PT, PT, -R11, RZ, RZ ;  /* 0x000000ff0b007210 */ /* 0x000fc40007ffe1ff */
[-C--:B------:R-:W-:Y:S02]  /*e4a0*/  SHF.R.U32.HI R24, RZ, R23.reuse, R24 ;  /* 0x00000017ff187219 */ /* 0x080fe40000011618 */
[----:B------:R-:W-:Y:S02]  /*e4b0*/  LOP3.LUT P3, RZ, R0, R23, R9, 0xf8, !PT ;  /* 0x0000001700ff7212 */ /* 0x000fe4000786f809 */
[C---:B------:R-:W-:Y:S02]  /*e4c0*/  LOP3.LUT P2, RZ, R24.reuse, 0x1, RZ, 0xc0, !PT ;  /* 0x0000000118ff7812 */ /* 0x040fe4000784c0ff */
[----:B------:R-:W-:-:S04]  /*e4d0*/  LOP3.LUT P4, RZ, R24, 0x2, RZ, 0xc0, !PT ;  /* 0x0000000218ff7812 */ /* 0x000fc8000788c0ff */
[----:B------:R-:W-:Y:S02]  /*e4e0*/  PLOP3.LUT P2, PT, P2, P3, P4, 0xe0, 0x0 ;  /* 0x000000000000781c */ /* 0x000fe40001747c40 */
[----:B------:R-:W-:Y:S02]  /*e4f0*/  LOP3.LUT P3, RZ, R3, 0x7fffff, RZ, 0xc0, !PT ;  /* 0x007fffff03ff7812 */ /* 0x000fe4000786c0ff */
[----:B------:R-:W-:-:S04]  /*e500*/  SEL R0, RZ, 0x1, !P2 ;  /* 0x00000001ff007807 */ /* 0x000fc80005000000 */
[----:B------:R-:W-:-:S04]  /*e510*/  IADD3 R0, PT, PT, -R0, RZ, RZ ;  /* 0x000000ff00007210 */ /* 0x000fc80007ffe1ff */
[----:B------:R-:W-:Y:S01]  /*e520*/  ISETP.GE.AND P2, PT, R0, RZ, PT ;  /* 0x000000ff0000720c */ /* 0x000fe20003f46270 */
[----:B------:R-:W-:-:S05]  /*e530*/  VIADD R0, R19, 0xffffff04 ;  /* 0xffffff0413007836 */ /* 0x000fca0000000000 */
[----:B------:R-:W-:-:S07]  /*e540*/  SHF.R.U32.HI R0, RZ, R0, R9 ;  /* 0x00000000ff007219 */ /* 0x000fce0000011609 */
[----:B------:R-:W-:-:S04]  /*e550*/  @!P2 IADD3 R0, PT, PT, R0, 0x1, RZ ;  /* 0x000000010000a810 */ /* 0x000fc80007ffe0ff */
[----:B------:R-:W-:-:S04]  /*e560*/  @!P3 SHF.L.U32 R0, R0, 0x1, RZ ;  /* 0x000000010000b819 */ /* 0x000fc800000006ff */
[----:B------:R-:W-:Y:S01]  /*e570*/  LOP3.LUT R9, R0, 0x80000000, R3, 0xf8, !PT ;  /* 0x8000000000097812 */ /* 0x000fe200078ef803 */
[----:B------:R-:W-:Y:S06]  /*e580*/  BRA `(.L_x_257) ;  /* 0x0000000000047947 */ /* 0x000fec0003800000 */
.L_x_258:
[----:B------:R0:W1:Y:S02]  /*e590*/  MUFU.RCP R9, R3 ;  /* 0x0000000300097308 */ /* 0x0000640000001000 */
.L_x_257:
[----:B------:R-:W-:Y:S05]  /*e5a0*/  BSYNC.RECONVERGENT B2 ;  /* 0x0000000000027941 */ /* 0x000fea0003800200 */
.L_x_255:
[----:B------:R-:W-:Y:S01]  /*e5b0*/  HFMA2 R23, -RZ, RZ, 0, 0 ;  /* 0x00000000ff177431 */ /* 0x000fe200000001ff */
[----:B------:R-:W-:Y:S01]  /*e5c0*/  MOV R22, R21 ;  /* 0x0000001500167202 */ /* 0x000fe20000000f00 */
[----:B01----:R-:W-:-:S03]  /*e5d0*/  IMAD.MOV.U32 R3, RZ, RZ, R9 ;  /* 0x000000ffff037224 */ /* 0x003fc600078e0009 */
[----:B------:R-:W-:Y:S05]  /*e5e0*/  RET.REL.NODEC R22 `(_Z7run_simPfS_S_PiS0_S0_P17curandStateXORWOW) ;  /* 0xffffff1816847950 */ /* 0x000fea0003c3ffff */
        .weak           $__internal_4_$__cuda_sm20_rem_s64
        .type           $__internal_4_$__cuda_sm20_rem_s64,@function
        .size           $__internal_4_$__cuda_sm20_rem_s64,($__internal_5_$__cuda_sm20_sqrt_rn_f32_slowpath - $__internal_4_$__cuda_sm20_rem_s64)
$__internal_4_$__cuda_sm20_rem_s64:
[----:B------:R-:W0:Y:S01]  /*e5f0*/  LDCU UR10, c[0x3][0x94] ;  /* 0x00c01280ff0a77ac */ /* 0x000e220008000800 */
[----:B------:R-:W-:Y:S02]  /*e600*/  UISETP.GE.AND UP0, UPT, UR6, URZ, UPT ;  /* 0x000000ff0600728c */ /* 0x000fe4000bf06270 */
[----:B0-----:R-:W-:-:S04]  /*e610*/  UIADD3 UR4, UP1, UPT, URZ, -UR10, URZ ;  /* 0x8000000aff047290 */ /* 0x001fc8000ff3e0ff */
[----:B------:R-:W-:Y:S02]  /*e620*/  UIADD3.X UR5, UPT, UPT, URZ, ~UR6, URZ, UP1, !UPT ;  /* 0x80000006ff057290 */ /* 0x000fe40008ffe4ff */
[----:B------:R-:W-:Y:S02]  /*e630*/  USEL UR4, UR4, UR10, !UP0 ;  /* 0x0000000a04047287 */ /* 0x000fe4000c000000 */
[----:B------:R-:W-:-:S09]  /*e640*/  USEL UR5, UR5, UR6, !UP0 ;  /* 0x0000000605057287 */ /* 0x000fd2000c000000 */
[----:B------:R-:W0:Y:S08]  /*e650*/  I2F.U64.RP R4, UR4 ;  /* 0x0000000400047d12 */ /* 0x000e300008309000 */
[----:B0-----:R-:W0:Y:S02]  /*e660*/  MUFU.RCP R4, R4 ;  /* 0x0000000400047308 */ /* 0x001e240000001000 */
[----:B0-----:R-:W-:-:S06]  /*e670*/  VIADD R8, R4, 0x1ffffffe ;  /* 0x1ffffffe04087836 */ /* 0x001fcc0000000000 */
[----:B------:R-:W0:Y:S02]  /*e680*/  F2I.U64.TRUNC R8, R8 ;  /* 0x0000000800087311 */ /* 0x000e24000020d800 */
[----:B0-----:R-:W-:-:S04]  /*e690*/  IMAD.WIDE.U32 R14, R8, UR4, RZ ;  /* 0x00000004080e7c25 */ /* 0x001fc8000f8e00ff */
[C---:B------:R-:W-:Y:S01]  /*e6a0*/  IMAD R11, R8.reuse, UR5, R15 ;  /* 0x00000005080b7c24 */ /* 0x040fe2000f8e020f */
[----:B------:R-:W-:Y:S02]  /*e6b0*/  IADD3 R13, P0, PT, RZ, -R14, RZ ;  /* 0x8000000eff0d7210 */ /* 0x000fe40007f1e0ff */
[----:B------:R-:W-:Y:S01]  /*e6c0*/  MOV R15, R8 ;  /* 0x00000008000f7202 */ /* 0x000fe20000000f00 */
[----:B------:R-:W-:Y:S02]  /*e6d0*/  IMAD R11, R9, UR4, R11 ;  /* 0x00000004090b7c24 */ /* 0x000fe4000f8e020b */
[----:B------:R-:W-:-:S03]  /*e6e0*/  IMAD.HI.U32 R14, R8, R13, RZ ;  /* 0x0000000d080e7227 */ /* 0x000fc600078e00ff */
[----:B------:R-:W-:-:S05]  /*e6f0*/  IADD3.X R11, PT, PT, RZ, ~R11, RZ, P0, !PT ;  /* 0x8000000bff0b7210 */ /* 0x000fca00007fe4ff */
[----:B------:R-:W-:-:S04]  /*e700*/  IMAD.WIDE.U32 R14, P0, R8, R11, R14 ;  /* 0x0000000b080e7225 */ /* 0x000fc8000780000e */
[C---:B------:R-:W-:Y:S02]  /*e710*/  IMAD R19, R9.reuse, R11, RZ ;  /* 0x0000000b09137224 */ /* 0x040fe400078e02ff */
[----:B------:R-:W-:-:S04]  /*e720*/  IMAD.HI.U32 R14, P1, R9, R13, R14 ;  /* 0x0000000d090e7227 */ /* 0x000fc8000782000e */
[----:B------:R-:W-:Y:S01]  /*e730*/  IMAD.HI.U32 R11, R9, R11, RZ ;  /* 0x0000000b090b7227 */ /* 0x000fe200078e00ff */
[----:B------:R-:W-:-:S03]  /*e740*/  IADD3 R15, P2, PT, R19, R14, RZ ;  /* 0x0000000e130f7210 */ /* 0x000fc60007f5e0ff */
[----:B------:R-:W-:Y:S02]  /*e750*/  IMAD.X R4, R11, 0x1, R9, P0 ;  /* 0x000000010b047824 */ /* 0x000fe400000e0609 */
[----:B------:R-:W-:-:S03]  /*e760*/  IMAD.WIDE.U32 R8, R15, UR4, RZ ;  /* 0x000000040f087c25 */ /* 0x000fc6000f8e00ff */
[----:B------:R-:W-:Y:S01]  /*e770*/  IADD3.X R11, PT, PT, RZ, RZ, R4, P2, P1 ;  /* 0x000000ffff0b7210 */ /* 0x000fe200017e2404 */
[----:B------:R-:W-:Y:S01]  /*e780*/  IMAD R4, R15, UR5, R9 ;  /* 0x000000050f047c24 */ /* 0x000fe2000f8e0209 */
[----:B------:R-:W-:Y:S02]  /*e790*/  IADD3 R13, P0, PT, RZ, -R8, RZ ;  /* 0x80000008ff0d7210 */ /* 0x000fe40007f1e0ff */
[----:B------:R-:W-:Y:S01]  /*e7a0*/  ISETP.GE.AND P1, PT, R3, RZ, PT ;  /* 0x000000ff0300720c */ /* 0x000fe20003f26270 */
[----:B------:R-:W-:Y:S01]  /*e7b0*/  IMAD R4, R11, UR4, R4 ;  /* 0x000000040b047c24 */ /* 0x000fe2000f8e0204 */
[----:B------:R-:W-:Y:S01]  /*e7c0*/  IADD3 R9, P4, PT, RZ, -R16, RZ ;  /* 0x80000010ff097210 */ /* 0x000fe20007f9e0ff */
[----:B------:R-:W-:-:S03]  /*e7d0*/  IMAD.HI.U32 R14, R15, R13, RZ ;  /* 0x0000000d0f0e7227 */ /* 0x000fc600078e00ff */
[----:B------:R-:W-:Y:S02]  /*e7e0*/  IADD3.X R4, PT, PT, RZ, ~R4, RZ, P0, !PT ;  /* 0x80000004ff047210 */ /* 0x000fe400007fe4ff */
[----:B------:R-:W-:Y:S01]  /*e7f0*/  SEL R16, R9, R16, !P1 ;  /* 0x0000001009107207 */ /* 0x000fe20004800000 */
[----:B------:R-:W-:Y:S02]  /*e800*/  HFMA2 R9, -RZ, RZ, 0, 0 ;  /* 0x00000000ff097431 */ /* 0x000fe400000001ff */
[----:B------:R-:W-:-:S04]  /*e810*/  IMAD.WIDE.U32 R14, P0, R15, R4, R14 ;  /* 0x000000040f0e7225 */ /* 0x000fc8000780000e */
[C---:B------:R-:W-:Y:S02]  /*e820*/  IMAD R8, R11.reuse, R4, RZ ;  /* 0x000000040b087224 */ /* 0x040fe400078e02ff */
[----:B------:R-:W-:Y:S01]  /*e830*/  IMAD.HI.U32 R13, P2, R11, R13, R14 ;  /* 0x0000000d0b0d7227 */ /* 0x000fe2000784000e */
[----:B------:R-:W-:-:S03]  /*e840*/  IADD3.X R14, PT, PT, RZ, ~R3, RZ, P4, !PT ;  /* 0x80000003ff0e7210 */ /* 0x000fc600027fe4ff */
[----:B------:R-:W-:Y:S01]  /*e850*/  IMAD.HI.U32 R4, R11, R4, RZ ;  /* 0x000000040b047227 */ /* 0x000fe200078e00ff */
[----:B------:R-:W-:Y:S02]  /*e860*/  IADD3 R13, P3, PT, R8, R13, RZ ;  /* 0x0000000d080d7210 */ /* 0x000fe40007f7e0ff */
[----:B------:R-:W-:Y:S01]  /*e870*/  SEL R14, R14, R3, !P1 ;  /* 0x000000030e0e7207 */ /* 0x000fe20004800000 */
[----:B------:R-:W-:Y:S02]  /*e880*/  IMAD.X R11, R4, 0x1, R11, P0 ;  /* 0x00000001040b7824 */ /* 0x000fe400000e060b */
[----:B------:R-:W-:-:S03]  /*e890*/  IMAD.HI.U32 R8, R13, R16, RZ ;  /* 0x000000100d087227 */ /* 0x000fc600078e00ff */
[----:B------:R-:W-:Y:S01]  /*e8a0*/  IADD3.X R11, PT, PT, RZ, RZ, R11, P3, P2 ;  /* 0x000000ffff0b7210 */ /* 0x000fe20001fe440b */
[----:B------:R-:W-:-:S04]  /*e8b0*/  IMAD.WIDE.U32 R8, R13, R14, R8 ;  /* 0x0000000e0d087225 */ /* 0x000fc800078e0008 */
[C---:B------:R-:W-:Y:S02]  /*e8c0*/  IMAD R13, R11.reuse, R14, RZ ;  /* 0x0000000e0b0d7224 */ /* 0x040fe400078e02ff */
[----:B------:R-:W-:-:S04]  /*e8d0*/  IMAD.HI.U32 R8, P0, R11, R16, R8 ;  /* 0x000000100b087227 */ /* 0x000fc80007800008 */
[----:B------:R-:W-:Y:S01]  /*e8e0*/  IMAD.HI.U32 R3, R11, R14, RZ ;  /* 0x0000000e0b037227 */ /* 0x000fe200078e00ff */
[----:B------:R-:W-:-:S04]  /*e8f0*/  IADD3 R11, P2, PT, R13, R8, RZ ;  /* 0x000000080d0b7210 */ /* 0x000fc80007f5e0ff */
[----:B------:R-:W-:Y:S01]  /*e900*/  IADD3.X R3, PT, PT, R3, RZ, RZ, P0, !PT ;  /* 0x000000ff03037210 */ /* 0x000fe200007fe4ff */
[----:B------:R-:W-:-:S04]  /*e910*/  IMAD.WIDE.U32 R8, R11, UR4, RZ ;  /* 0x000000040b087c25 */ /* 0x000fc8000f8e00ff */
[----:B------:R-:W-:Y:S02]  /*e920*/  IMAD.X R3, RZ, RZ, R3, P2 ;  /* 0x000000ffff037224 */ /* 0x000fe400010e0603 */
[----:B------:R-:W-:Y:S01]  /*e930*/  IMAD R4, R11, UR5, R9 ;  /* 0x000000050b047c24 */ /* 0x000fe2000f8e0209 */
[----:B------:R-:W-:-:S03]  /*e940*/  IADD3 R11, P2, PT, -R8, R16, RZ ;  /* 0x00000010080b7210 */ /* 0x000fc60007f5e1ff */
[----:B------:R-:W-:Y:S01]  /*e950*/  IMAD R3, R3, UR4, R4 ;  /* 0x0000000403037c24 */ /* 0x000fe2000f8e0204 */
[----:B------:R-:W-:-:S04]  /*e960*/  ISETP.GE.U32.AND P0, PT, R11, UR4, PT ;  /* 0x000000040b007c0c */ /* 0x000fc8000bf06070 */
[----:B------:R-:W-:Y:S02]  /*e970*/  IADD3.X R4, PT, PT, ~R3, R14, RZ, P2, !PT ;  /* 0x0000000e03047210 */ /* 0x000fe400017fe5ff */
[----:B------:R-:W-:Y:S02]  /*e980*/  IADD3 R8, P2, PT, R11, -UR4, RZ ;  /* 0x800000040b087c10 */ /* 0x000fe4000ff5e0ff */
[C---:B------:R-:W-:Y:S02]  /*e990*/  ISETP.GE.U32.AND.EX P0, PT, R4.reuse, UR5, PT, P0 ;  /* 0x0000000504007c0c */ /* 0x040fe4000bf06100 */
[----:B------:R-:W-:Y:S02]  /*e9a0*/  IADD3.X R9, PT, PT, R4, ~UR5, RZ, P2, !PT ;  /* 0x8000000504097c10 */ /* 0x000fe400097fe4ff */
[----:B------:R-:W-:Y:S02]  /*e9b0*/  SEL R8, R8, R11, P0 ;  /* 0x0000000b08087207 */ /* 0x000fe40000000000 */
[----:B------:R-:W-:-:S02]  /*e9c0*/  SEL R9, R9, R4, P0 ;  /* 0x0000000409097207 */ /* 0x000fc40000000000 */
[C---:B------:R-:W-:Y:S02]  /*e9d0*/  ISETP.GE.U32.AND P0, PT, R8.reuse, UR4, PT ;  /* 0x0000000408007c0c */ /* 0x040fe4000bf06070 */
[----:B------:R-:W-:Y:S02]  /*e9e0*/  IADD3 R3, P2, PT, R8, -UR4, RZ ;  /* 0x8000000408037c10 */ /* 0x000fe4000ff5e0ff */
[C---:B------:R-:W-:Y:S02]  /*e9f0*/  ISETP.GE.U32.AND.EX P0, PT, R9.reuse, UR5, PT, P0 ;  /* 0x0000000509007c0c */ /* 0x040fe4000bf06100 */
[----:B------:R-:W-:Y:S02]  /*ea00*/  IADD3.X R4, PT, PT, R9, ~UR5, RZ, P2, !PT ;  /* 0x8000000509047c10 */ /* 0x000fe400097fe4ff */
[----:B------:R-:W-:Y:S02]  /*ea10*/  SEL R3, R3, R8, P0 ;  /* 0x0000000803037207 */ /* 0x000fe40000000000 */
[----:B------:R-:W-:-:S02]  /*ea20*/  SEL R4, R4, R9, P0 ;  /* 0x0000000904047207 */ /* 0x000fc40000000000 */
[-C--:B------:R-:W-:Y:S02]  /*ea30*/  IADD3 R8, P2, PT, RZ, -R3.reuse, RZ ;  /* 0x80000003ff087210 */ /* 0x080fe40007f5e0ff */
[----:B------:R-:W-:Y:S02]  /*ea40*/  ISETP.NE.U32.AND P0, PT, RZ, UR10, PT ;  /* 0x0000000aff007c0c */ /* 0x000fe4000bf05070 */
[-C--:B------:R-:W-:Y:S02]  /*ea50*/  IADD3.X R9, PT, PT, RZ, ~R4.reuse, RZ, P2, !PT ;  /* 0x80000004ff097210 */ /* 0x080fe400017fe4ff */
[----:B------:R-:W-:Y:S01]  /*ea60*/  SEL R3, R8, R3, !P1 ;  /* 0x0000000308037207 */ /* 0x000fe20004800000 */
[----:B------:R-:W-:Y:S01]  /*ea70*/  IMAD.MOV.U32 R8, RZ, RZ, R0 ;  /* 0x000000ffff087224 */ /* 0x000fe200078e0000 */
[----:B------:R-:W-:Y:S02]  /*ea80*/  SEL R4, R9, R4, !P1 ;  /* 0x0000000409047207 */ /* 0x000fe40004800000 */
[----:B------:R-:W-:-:S02]  /*ea90*/  MOV R9, 0x0 ;  /* 0x0000000000097802 */ /* 0x000fc40000000f00 */
[----:B------:R-:W-:-:S04]  /*eaa0*/  ISETP.NE.AND.EX P0, PT, RZ, UR6, PT, P0 ;  /* 0x00000006ff007c0c */ /* 0x000fc8000bf05300 */
[----:B------:R-:W-:Y:S02]  /*eab0*/  SEL R3, R3, 0xffffffff, P0 ;  /* 0xffffffff03037807 */ /* 0x000fe40000000000 */
[----:B------:R-:W-:Y:S01]  /*eac0*/  SEL R4, R4, 0xffffffff, P0 ;  /* 0xffffffff04047807 */ /* 0x000fe20000000000 */
[----:B------:R-:W-:Y:S06]  /*ead0*/  RET.REL.NODEC R8 `(_Z7run_simPfS_S_PiS0_S0_P17curandStateXORWOW) ;  /* 0xffffff1408487950 */ /* 0x000fec0003c3ffff */
        .weak           $__internal_5_$__cuda_sm20_sqrt_rn_f32_slowpath
        .type           $__internal_5_$__cuda_sm20_sqrt_rn_f32_slowpath,@function
        .size           $__internal_5_$__cuda_sm20_sqrt_rn_f32_slowpath,($__internal_6_$__cuda_sm3x_div_rn_noftz_f32_slowpath - $__internal_5_$__cuda_sm20_sqrt_rn_f32_slowpath)
$__internal_5_$__cuda_sm20_sqrt_rn_f32_slowpath:
[----:B------:R-:W-:-:S13]  /*eae0*/  LOP3.LUT P3, RZ, R0, 0x7fffffff, RZ, 0xc0, !PT ;  /* 0x7fffffff00ff7812 */ /* 0x000fda000786c0ff */
[----:B------:R-:W-:Y:S01]  /*eaf0*/  @!P3 MOV R46, R0 ;  /* 0x00000000002eb202 */ /* 0x000fe20000000f00 */
[----:B------:R-:W-:Y:S06]  /*eb00*/  @!P3 BRA `(.L_x_259) ;  /* 0x000000000040b947 */ /* 0x000fec0003800000 */
[----:B------:R-:W-:-:S13]  /*eb10*/  FSETP.GEU.FTZ.AND P3, PT, R0, RZ, PT ;  /* 0x000000ff0000720b */ /* 0x000fda0003f7e000 */
[----:B------:R-:W-:Y:S01]  /*eb20*/  @!P3 IMAD.MOV.U32 R46, RZ, RZ, 0x7fffffff ;  /* 0x7fffffffff2eb424 */ /* 0x000fe200078e00ff */
[----:B------:R-:W-:Y:S06]  /*eb30*/  @!P3 BRA `(.L_x_259) ;  /* 0x000000000034b947 */ /* 0x000fec0003800000 */
[----:B------:R-:W-:-:S13]  /*eb40*/  FSETP.GTU.FTZ.AND P3, PT, |R0|, +INF , PT ;  /* 0x7f8000000000780b */ /* 0x000fda0003f7c200 */
[----:B------:R-:W-:Y:S01]  /*eb50*/  @P3 FADD.FTZ R46, R0, 1 ;  /* 0x3f800000002e3421 */ /* 0x000fe20000010000 */
[----:B------:R-:W-:Y:S06]  /*eb60*/  @P3 BRA `(.L_x_259) ;  /* 0x0000000000283947 */ /* 0x000fec0003800000 */
[----:B------:R-:W-:-:S13]  /*eb70*/  FSETP.NEU.FTZ.AND P3, PT, |R0|, +INF , PT ;  /* 0x7f8000000000780b */ /* 0x000fda0003f7d200 */
[----:B------:R-:W-:-:S04]  /*eb80*/  @P3 FFMA R47, R0, 1.84467440737095516160e+19, RZ ;  /* 0x5f800000002f3823 */ /* 0x000fc800000000ff */
[----:B------:R-:W0:Y:S02]  /*eb90*/  @P3 MUFU.RSQ R48, R47 ;  /* 0x0000002f00303308 */ /* 0x000e240000001400 */
[----:B0-----:R-:W-:Y:S01]  /*eba0*/  @P3 FMUL.FTZ R32, R47, R48 ;  /* 0x000000302f203220 */ /* 0x001fe20000410000 */
[----:B------:R-:W-:-:S03]  /*ebb0*/  @P3 FMUL.FTZ R45, R48, 0.5 ;  /* 0x3f000000302d3820 */ /* 0x000fc60000410000 */
[----:B------:R-:W-:-:S04]  /*ebc0*/  @P3 FADD.FTZ R46, -R32, -RZ ;  /* 0x800000ff202e3221 */ /* 0x000fc80000010100 */
[----:B------:R-:W-:Y:S01]  /*ebd0*/  @P3 FFMA R49, R32, R46, R47 ;  /* 0x0000002e20313223 */ /* 0x000fe2000000002f */
[----:B------:R-:W-:-:S03]  /*ebe0*/  @!P3 MOV R46, R0 ;  /* 0x00000000002eb202 */ /* 0x000fc60000000f00 */
[----:B------:R-:W-:-:S04]  /*ebf0*/  @P3 FFMA R45, R49, R45, R32 ;  /* 0x0000002d312d3223 */ /* 0x000fc80000000020 */
[----:B------:R-:W-:-:S07]  /*ec00*/  @P3 FMUL.FTZ R46, R45, 2.3283064365386962891e-10 ;  /* 0x2f8000002d2e3820 */ /* 0x000fce0000410000 */
.L_x_259:
[----:B------:R-:W-:-:S04]  /*ec10*/  HFMA2 R45, -RZ, RZ, 0, 0 ;  /* 0x00000000ff2d7431 */ /* 0x000fc800000001ff */
[----:B------:R-:W-:Y:S05]  /*ec20*/  RET.REL.NODEC R44 `(_Z7run_simPfS_S_PiS0_S0_P17curandStateXORWOW) ;  /* 0xffffff102cf47950 */ /* 0x000fea0003c3ffff */
        .weak           $__internal_6_$__cuda_sm3x_div_rn_noftz_f32_slowpath
        .type           $__internal_6_$__cuda_sm3x_div_rn_noftz_f32_slowpath,@function
        .size           $__internal_6_$__cuda_sm3x_div_rn_noftz_f32_slowpath,(.L_x_295 - $__internal_6_$__cuda_sm3x_div_rn_noftz_f32_slowpath)
$__internal_6_$__cuda_sm3x_div_rn_noftz_f32_slowpath:
[----:B------:R-:W-:Y:S01]  /*ec30*/  SHF.R.U32.HI R42, RZ, 0x17, R52 ;  /* 0x00000017ff2a7819 */ /* 0x000fe20000011634 */
[----:B------:R-:W-:Y:S01]  /*ec40*/  BSSY.RECONVERGENT B0, `(.L_x_260) ;  /* 0x0000063000007945 */ /* 0x000fe20003800200 */
[----:B------:R-:W-:Y:S02]  /*ec50*/  SHF.R.U32.HI R47, RZ, 0x17, R0 ;  /* 0x00000017ff2f7819 */ /* 0x000fe40000011600 */
[----:B------:R-:W-:Y:S02]  /*ec60*/  LOP3.LUT R42, R42, 0xff, RZ, 0xc0, !PT ;  /* 0x000000ff2a2a7812 */ /* 0x000fe400078ec0ff */
[----:B------:R-:W-:Y:S02]  /*ec70*/  LOP3.LUT R47, R47, 0xff, RZ, 0xc0, !PT ;  /* 0x000000ff2f2f7812 */ /* 0x000fe400078ec0ff */
[----:B------:R-:W-:Y:S01]  /*ec80*/  MOV R49, R52 ;  /* 0x0000003400317202 */ /* 0x000fe20000000f00 */
[----:B------:R-:W-:Y:S01]  /*ec90*/  VIADD R45, R42, 0xffffffff ;  /* 0xffffffff2a2d7836 */ /* 0x000fe20000000000 */
[----:B------:R-:W-:-:S04]  /*eca0*/  IADD3 R46, PT, PT, R47, -0x1, RZ ;  /* 0xffffffff2f2e7810 */ /* 0x000fc80007ffe0ff */
[----:B------:R-:W-:-:S04]  /*ecb0*/  ISETP.GT.U32.AND P2, PT, R45, 0xfd, PT ;  /* 0x000000fd2d00780c */ /* 0x000fc80003f44070 */
[----:B------:R-:W-:-:S13]  /*ecc0*/  ISETP.GT.U32.OR P2, PT, R46, 0xfd, P2 ;  /* 0x000000fd2e00780c */ /* 0x000fda0001744470 */
[----:B------:R-:W-:Y:S01]  /*ecd0*/  @!P2 IMAD.MOV.U32 R44, RZ, RZ, RZ ;  /* 0x000000ffff2ca224 */ /* 0x000fe200078e00ff */
[----:B------:R-:W-:Y:S06]  /*ece0*/  @!P2 BRA `(.L_x_261) ;  /* 0x00000000005ca947 */ /* 0x000fec0003800000 */
[----:B------:R-:W-:Y:S02]  /*ecf0*/  FSETP.GTU.FTZ.AND P2, PT, |R0|, +INF , PT ;  /* 0x7f8000000000780b */ /* 0x000fe40003f5c200 */
[----:B------:R-:W-:-:S04]  /*ed00*/  FSETP.GTU.FTZ.AND P3, PT, |R52|, +INF , PT ;  /* 0x7f8000003400780b */ /* 0x000fc80003f7c200 */
[----:B------:R-:W-:-:S13]  /*ed10*/  PLOP3.LUT P2, PT, P2, P3, PT, 0xf8, 0x8f ;  /* 0x00000000008f781c */ /* 0x000fda0001747f70 */
[----:B------:R-:W-:Y:S05]  /*ed20*/  @P2 BRA `(.L_x_262) ;  /* 0x00000004004c2947 */ /* 0x000fea0003800000 */
[----:B------:R-:W-:-:S13]  /*ed30*/  LOP3.LUT P2, RZ, R49, 0x7fffffff, R0, 0xc8, !PT ;  /* 0x7fffffff31ff7812 */ /* 0x000fda000784c800 */
[----:B------:R-:W-:Y:S05]  /*ed40*/  @!P2 BRA `(.L_x_263) ;  /* 0x00000004003ca947 */ /* 0x000fea0003800000 */
[----:B------:R-:W-:Y:S02]  /*ed50*/  FSETP.NEU.FTZ.AND P4, PT, |R0|, +INF , PT ;  /* 0x7f8000000000780b */ /* 0x000fe40003f9d200 */
[----:B------:R-:W-:Y:S02]  /*ed60*/  FSETP.NEU.FTZ.AND P3, PT, |R52|, +INF , PT ;  /* 0x7f8000003400780b */ /* 0x000fe40003f7d200 */
[----:B------:R-:W-:-:S11]  /*ed70*/  FSETP.NEU.FTZ.AND P2, PT, |R0|, +INF , PT ;  /* 0x7f8000000000780b */ /* 0x000fd60003f5d200 */
[----:B------:R-:W-:Y:S05]  /*ed80*/  @!P3 BRA !P4, `(.L_x_263) ;  /* 0x00000004002cb947 */ /* 0x000fea0006000000 */
[----:B------:R-:W-:-:S04]  /*ed90*/  LOP3.LUT P4, RZ, R0, 0x7fffffff, RZ, 0xc0, !PT ;  /* 0x7fffffff00ff7812 */ /* 0x000fc8000788c0ff */
[----:B------:R-:W-:-:S13]  /*eda0*/  PLOP3.LUT P3, PT, P3, P4, PT, 0x2f, 0xf2 ;  /* 0x0000000000f2781c */ /* 0x000fda0001f68577 */
[----:B------:R-:W-:Y:S05]  /*edb0*/  @P3 BRA `(.L_x_264) ;  /* 0x0000000400183947 */ /* 0x000fea0003800000 */
[----:B------:R-:W-:-:S04]  /*edc0*/  LOP3.LUT P3, RZ, R49, 0x7fffffff, RZ, 0xc0, !PT ;  /* 0x7fffffff31ff7812 */ /* 0x000fc8000786c0ff */
[----:B------:R-:W-:-:S13]  /*edd0*/  PLOP3.LUT P2, PT, P2, P3, PT, 0x2f, 0xf2 ;  /* 0x0000000000f2781c */ /* 0x000fda0001746577 */
[----:B------:R-:W-:Y:S05]  /*ede0*/  @P2 BRA `(.L_x_265) ;  /* 0x0000000400002947 */ /* 0x000fea0003800000 */
[----:B------:R-:W-:Y:S02]  /*edf0*/  ISETP.GE.AND P2, PT, R46, RZ, PT ;  /* 0x000000ff2e00720c */ /* 0x000fe40003f46270 */
[----:B------:R-:W-:-:S11]  /*ee00*/  ISETP.GE.AND P3, PT, R45, RZ, PT ;  /* 0x000000ff2d00720c */ /* 0x000fd60003f66270 */
[----:B------:R-:W-:Y:S01]  /*ee10*/  @P2 MOV R44, RZ ;  /* 0x000000ff002c2202 */ /* 0x000fe20000000f00 */
[----:B------:R-:W-:Y:S01]  /*ee20*/  @!P2 FFMA R0, R0, 1.84467440737095516160e+19, RZ ;  /* 0x5f8000000000a823 */ /* 0x000fe200000000ff */
[----:B------:R-:W-:Y:S01]  /*ee30*/  @!P2 MOV R44, 0xffffffc0 ;  /* 0xffffffc0002ca802 */ /* 0x000fe20000000f00 */
[----:B------:R-:W-:-:S04]  /*ee40*/  @!P3 FFMA R49, R52, 1.84467440737095516160e+19, RZ ;  /* 0x5f8000003431b823 */ /* 0x000fc800000000ff */
[----:B------:R-:W-:-:S07]  /*ee50*/  @!P3 VIADD R44, R44, 0x40 ;  /* 0x000000402c2cb836 */ /* 0x000fce0000000000 */
.L_x_261:
[----:B------:R-:W-:Y:S01]  /*ee60*/  LEA R46, R42, 0xc0800000, 0x17 ;  /* 0xc08000002a2e7811 */ /* 0x000fe200078eb8ff */
[----:B------:R-:W-:Y:S01]  /*ee70*/  BSSY.RECONVERGENT B1, `(.L_x_266) ;  /* 0x0000036000017945 */ /* 0x000fe20003800200 */
[----:B------:R-:W-:Y:S02]  /*ee80*/  IADD3 R47, PT, PT, R47, -0x7f, RZ ;  /* 0xffffff812f2f7810 */ /* 0x000fe40007ffe0ff */
[----:B------:R-:W-:-:S03]  /*ee90*/  IADD3 R57, PT, PT, -R46, R49, RZ ;  /* 0x000000312e397210 */ /* 0x000fc60007ffe1ff */
[----:B------:R-:W-:Y:S01]  /*eea0*/  IMAD R0, R47, -0x800000, R0 ;  /* 0xff8000002f007824 */ /* 0x000fe200078e0200 */
[----:B------:R-:W0:Y:S01]  /*eeb0*/  MUFU.RCP R46, R57 ;  /* 0x00000039002e7308 */ /* 0x000e220000001000 */
[----:B------:R-:W-:Y:S01]  /*eec0*/  FADD.FTZ R45, -R57, -RZ ;  /* 0x800000ff392d7221 */ /* 0x000fe20000010100 */
[----:B------:R-:W-:-:S05]  /*eed0*/  IADD3 R47, PT, PT, R47, 0x7f, -R42 ;  /* 0x0000007f2f2f7810 */ /* 0x000fca0007ffe82a */
[----:B------:R-:W-:Y:S02]  /*eee0*/  IMAD.IADD R47, R47, 0x1, R44 ;  /* 0x000000012f2f7824 */ /* 0x000fe400078e022c */
[----:B0-----:R-:W-:-:S04]  /*eef0*/  FFMA R49, R46, R45, 1 ;  /* 0x3f8000002e317423 */ /* 0x001fc8000000002d */
[----:B------:R-:W-:-:S04]  /*ef00*/  FFMA R49, R46, R49, R46 ;  /* 0x000000312e317223 */ /* 0x000fc8000000002e */
[----:B------:R-:W-:-:S04]  /*ef10*/  FFMA R46, R0, R49, RZ ;  /* 0x00000031002e7223 */ /* 0x000fc800000000ff */
[----:B------:R-:W-:-:S04]  /*ef20*/  FFMA R48, R45, R46, R0 ;  /* 0x0000002e2d307223 */ /* 0x000fc80000000000 */
[----:B------:R-:W-:-:S04]  /*ef30*/  FFMA R48, R49, R48, R46 ;  /* 0x0000003031307223 */ /* 0x000fc8000000002e */
[----:B------:R-:W-:-:S04]  /*ef40*/  FFMA R45, R45, R48, R0 ;  /* 0x000000302d2d7223 */ /* 0x000fc80000000000 */
[----:B------:R-:W-:-:S05]  /*ef50*/  FFMA R0, R49, R45, R48 ;  /* 0x0000002d31007223 */ /* 0x000fca0000000030 */
[----:B------:R-:W-:-:S04]  /*ef60*/  SHF.R.U32.HI R42, RZ, 0x17, R0 ;  /* 0x00000017ff2a7819 */ /* 0x000fc80000011600 */
[----:B------:R-:W-:-:S04]  /*ef70*/  LOP3.LUT R42, R42, 0xff, RZ, 0xc0, !PT ;  /* 0x000000ff2a2a7812 */ /* 0x000fc800078ec0ff */
[----:B------:R-:W-:-:S04]  /*ef80*/  IADD3 R42, PT, PT, R42, R47, RZ ;  /* 0x0000002f2a2a7210 */ /* 0x000fc80007ffe0ff */
[----:B------:R-:W-:-:S04]  /*ef90*/  IADD3 R44, PT, PT, R42, -0x1, RZ ;  /* 0xffffffff2a2c7810 */ /* 0x000fc80007ffe0ff */
[----:B------:R-:W-:-:S13]  /*efa0*/  ISETP.GE.U32.AND P2, PT, R44, 0xfe, PT ;  /* 0x000000fe2c00780c */ /* 0x000fda0003f46070 */
[----:B------:R-:W-:Y:S05]  /*efb0*/  @!P2 BRA `(.L_x_267) ;  /* 0x000000000080a947 */ /* 0x000fea0003800000 */
[----:B------:R-:W-:-:S13]  /*efc0*/  ISETP.GT.AND P2, PT, R42, 0xfe, PT ;  /* 0x000000fe2a00780c */ /* 0x000fda0003f44270 */
[----:B------:R-:W-:Y:S05]  /*efd0*/  @P2 BRA `(.L_x_268) ;  /* 0x00000000006c2947 */ /* 0x000fea0003800000 */
[----:B------:R-:W-:-:S13]  /*efe0*/  ISETP.GE.AND P2, PT, R42, 0x1, PT ;  /* 0x000000012a00780c */ /* 0x000fda0003f46270 */
[----:B------:R-:W-:Y:S05]  /*eff0*/  @P2 BRA `(.L_x_269) ;  /* 0x0000000000742947 */ /* 0x000fea0003800000 */
[----:B------:R-:W-:Y:S02]  /*f000*/  ISETP.GE.AND P2, PT, R42, -0x18, PT ;  /* 0xffffffe82a00780c */ /* 0x000fe40003f46270 */
[----:B------:R-:W-:-:S11]  /*f010*/  LOP3.LUT R0, R0, 0x80000000, RZ, 0xc0, !PT ;  /* 0x8000000000007812 */ /* 0x000fd600078ec0ff */
[----:B------:R-:W-:Y:S05]  /*f020*/  @!P2 BRA `(.L_x_269) ;  /* 0x000000000068a947 */ /* 0x000fea0003800000 */
[CCC-:B------:R-:W-:Y:S01]  /*f030*/  FFMA.RZ R44, R49.reuse, R45.reuse, R48.reuse ;  /* 0x0000002d312c7223 */ /* 0x1c0fe2000000c030 */
[CCC-:B------:R-:W-:Y:S01]  /*f040*/  FFMA.RP R46, R49.reuse, R45.reuse, R48.reuse ;  /* 0x0000002d312e7223 */ /* 0x1c0fe20000008030 */
[----:B------:R-:W-:Y:S01]  /*f050*/  FFMA.RM R49, R49, R45, R48 ;  /* 0x0000002d31317223 */ /* 0x000fe20000004030 */
[C---:B------:R-:W-:Y:S01]  /*f060*/  VIADD R45, R42.reuse, 0x20 ;  /* 0x000000202a2d7836 */ /* 0x040fe20000000000 */
[----:B------:R-:W-:Y:S02]  /*f070*/  ISETP.NE.AND P4, PT, R42, RZ, PT ;  /* 0x000000ff2a00720c */ /* 0x000fe40003f85270 */
[----:B------:R-:W-:Y:S02]  /*f080*/  LOP3.LUT R44, R44, 0x7fffff, RZ, 0xc0, !PT ;  /* 0x007fffff2c2c7812 */ /* 0x000fe400078ec0ff */
[----:B------:R-:W-:Y:S02]  /*f090*/  ISETP.NE.AND P3, PT, R42, RZ, PT ;  /* 0x000000ff2a00720c */ /* 0x000fe40003f65270 */
[----:B------:R-:W-:-:S02]  /*f0a0*/  LOP3.LUT R44, R44, 0x800000, RZ, 0xfc, !PT ;  /* 0x008000002c2c7812 */ /* 0x000fc400078efcff */
[----:B------:R-:W-:Y:S02]  /*f0b0*/  IADD3 R42, PT, PT, -R42, RZ, RZ ;  /* 0x000000ff2a2a7210 */ /* 0x000fe40007ffe1ff */
[----:B------:R-:W-:Y:S02]  /*f0c0*/  SHF.L.U32 R45, R44, R45, RZ ;  /* 0x0000002d2c2d7219 */ /* 0x000fe400000006ff */
[----:B------:R-:W-:Y:S02]  /*f0d0*/  FSETP.NEU.FTZ.AND P2, PT, R46, R49, PT ;  /* 0x000000312e00720b */ /* 0x000fe40003f5d000 */
[----:B------:R-:W-:Y:S02]  /*f0e0*/  SEL R47, R42, RZ, P4 ;  /* 0x000000ff2a2f7207 */ /* 0x000fe40002000000 */
[----:B------:R-:W-:Y:S02]  /*f0f0*/  ISETP.NE.AND P3, PT, R45, RZ, P3 ;  /* 0x000000ff2d00720c */ /* 0x000fe40001f65270 */
[----:B------:R-:W-:-:S02]  /*f100*/  SHF.R.U32.HI R45, RZ, R47, R44 ;  /* 0x0000002fff2d7219 */ /* 0x000fc4000001162c */
[----:B------:R-:W-:Y:S02]  /*f110*/  PLOP3.LUT P2, PT, P2, P3, PT, 0xf8, 0x8f ;  /* 0x00000000008f781c */ /* 0x000fe40001747f70 */
[----:B------:R-:W-:Y:S02]  /*f120*/  SHF.R.U32.HI R44, RZ, 0x1, R45 ;  /* 0x00000001ff2c7819 */ /* 0x000fe4000001162d */
[----:B------:R-:W-:-:S04]  /*f130*/  SEL R47, RZ, 0x1, !P2 ;  /* 0x00000001ff2f7807 */ /* 0x000fc80005000000 */
[----:B------:R-:W-:-:S04]  /*f140*/  LOP3.LUT R42, R47, 0x1, R44, 0xf8, !PT ;  /* 0x000000012f2a7812 */ /* 0x000fc800078ef82c */
[----:B------:R-:W-:-:S04]  /*f150*/  LOP3.LUT R45, R42, R45, RZ, 0xc0, !PT ;  /* 0x0000002d2a2d7212 */ /* 0x000fc800078ec0ff */
[----:B------:R-:W-:-:S04]  /*f160*/  IADD3 R45, PT, PT, R44, R45, RZ ;  /* 0x0000002d2c2d7210 */ /* 0x000fc80007ffe0ff */
[----:B------:R-:W-:Y:S01]  /*f170*/  LOP3.LUT R0, R45, R0, RZ, 0xfc, !PT ;  /* 0x000000002d007212 */ /* 0x000fe200078efcff */
[----:B------:R-:W-:Y:S06]  /*f180*/  BRA `(.L_x_269) ;  /* 0x0000000000107947 */ /* 0x000fec0003800000 */
.L_x_268:
[----:B------:R-:W-:-:S04]  /*f190*/  LOP3.LUT R0, R0, 0x80000000, RZ, 0xc0, !PT ;  /* 0x8000000000007812 */ /* 0x000fc800078ec0ff */
[----:B------:R-:W-:Y:S01]  /*f1a0*/  LOP3.LUT R0, R0, 0x7f800000, RZ, 0xfc, !PT ;  /* 0x7f80000000007812 */ /* 0x000fe200078efcff */
[----:B------:R-:W-:Y:S06]  /*f1b0*/  BRA `(.L_x_269) ;  /* 0x0000000000047947 */ /* 0x000fec0003800000 */
.L_x_267:
[----:B------:R-:W-:-:S07]  /*f1c0*/  IMAD R0, R47, 0x800000, R0 ;  /* 0x008000002f007824 */ /* 0x000fce00078e0200 */
.L_x_269:
[----:B------:R-:W-:Y:S05]  /*f1d0*/  BSYNC.RECONVERGENT B1 ;  /* 0x0000000000017941 */ /* 0x000fea0003800200 */
.L_x_266:
[----:B------:R-:W-:Y:S05]  /*f1e0*/  BRA `(.L_x_270) ;  /* 0x0000000000207947 */ /* 0x000fea0003800000 */
.L_x_265:
[----:B------:R-:W-:-:S04]  /*f1f0*/  LOP3.LUT R0, R49, 0x80000000, R0, 0x48, !PT ;  /* 0x8000000031007812 */ /* 0x000fc800078e4800 */
[----:B------:R-:W-:Y:S01]  /*f200*/  LOP3.LUT R0, R0, 0x7f800000, RZ, 0xfc, !PT ;  /* 0x7f80000000007812 */ /* 0x000fe200078efcff */
[----:B------:R-:W-:Y:S06]  /*f210*/  BRA `(.L_x_270) ;  /* 0x0000000000147947 */ /* 0x000fec0003800000 */
.L_x_264:
[----:B------:R-:W-:Y:S01]  /*f220*/  LOP3.LUT R0, R49, 0x80000000, R0, 0x48, !PT ;  /* 0x8000000031007812 */ /* 0x000fe200078e4800 */
[----:B------:R-:W-:Y:S06]  /*f230*/  BRA `(.L_x_270) ;  /* 0x00000000000c7947 */ /* 0x000fec0003800000 */
.L_x_263:
[----:B------:R-:W0:Y:S01]  /*f240*/  MUFU.RSQ R0, -QNAN ;  /* 0xffc0000000007908 */ /* 0x000e220000001400 */
[----:B------:R-:W-:Y:S05]  /*f250*/  BRA `(.L_x_270) ;  /* 0x0000000000047947 */ /* 0x000fea0003800000 */
.L_x_262:
[----:B------:R-:W-:-:S07]  /*f260*/  FADD.FTZ R0, R0, R52 ;  /* 0x0000003400007221 */ /* 0x000fce0000010000 */
.L_x_270:
[----:B------:R-:W-:Y:S05]  /*f270*/  BSYNC.RECONVERGENT B0 ;  /* 0x0000000000007941 */ /* 0x000fea0003800200 */
.L_x_260:
[----:B------:R-:W-:Y:S01]  /*f280*/  HFMA2 R45, -RZ, RZ, 0, 0 ;  /* 0x00000000ff2d7431 */ /* 0x000fe200000001ff */
[----:B------:R-:W-:-:S04]  /*f290*/  MOV R44, R40 ;  /* 0x00000028002c7202 */ /* 0x000fc80000000f00 */
[----:B0-----:R-:W-:Y:S05]  /*f2a0*/  RET.REL.NODEC R44 `(_Z7run_simPfS_S_PiS0_S0_P17curandStateXORWOW) ;  /* 0xffffff0c2c547950 */ /* 0x001fea0003c3ffff */
.L_x_271:
[----:B------:R-:W-:-:S00]  /*f2b0*/  BRA `(.L_x_271) ;  /* 0xfffffffc00fc7947 */ /* 0x000fc0000383ffff */
[----:B------:R-:W-:-:S00]  /*f2c0*/  NOP ;  /* 0x0000000000007918 */ /* 0x000fc00000000000 */
        /* <DEDUP_REMOVED lines=11> */
.L_x_295:


//--------------------- .text._Z4foldPfS_f        --------------------------
	.section	.text._Z4foldPfS_f,"ax",@progbits
	.align	128
        .global         _Z4foldPfS_f
        .type           _Z4foldPfS_f,@function
        .size           _Z4foldPfS_f,(.L_x_296 - _Z4foldPfS_f)
        .other          _Z4foldPfS_f,@"STO_CUDA_ENTRY STV_DEFAULT"
_Z4foldPfS_f:
.text._Z4foldPfS_f:
[----:B------:R-:W-:Y:S01]  /*0000*/  LDC R1, c[0x0][0x37c] ;  /* 0x0000df00ff017b82 */ /* 0x000fe20000000800 */
[----:B------:R-:W0:Y:S07]  /*0010*/  S2R R0, SR_TID.X ;  /* 0x0000000000007919 */ /* 0x000e2e0000002100 */
[----:B------:R-:W0:Y:S01]  /*0020*/  S2UR UR6, SR_CTAID.X ;  /* 0x00000000000679c3 */ /* 0x000e220000002500 */
[----:B------:R-:W1:Y:S07]  /*0030*/  LDCU.64 UR4, c[0x0][0x358] ;  /* 0x00006b00ff0477ac */ /* 0x000e6e0008000a00 */
[----:B------:R-:W0:Y:S08]  /*0040*/  LDC R3, c[0x0][0x360] ;  /* 0x0000d800ff037b82 */ /* 0x000e300000000800 */
[----:B------:R-:W2:Y:S08]  /*0050*/  LDC.64 R4, c[0x0][0x380] ;  /* 0x0000e000ff047b82 */ /* 0x000eb00000000a00 */
[----:B------:R-:W3:Y:S01]  /*0060*/  LDC.64 R6, c[0x0][0x388] ;  /* 0x0000e200ff067b82 */ /* 0x000ee20000000a00 */
[----:B0-----:R-:W-:-:S07]  /*0070*/  IMAD R3, R3, UR6, R0 ;  /* 0x0000000603037c24 */ /* 0x001fce000f8e0200 */
[----:B------:R-:W0:Y:S01]  /*0080*/  LDC R11, c[0x0][0x390] ;  /* 0x0000e400ff0b7b82 */ /* 0x000e220000000800 */
[----:B--2---:R-:W-:-:S05]  /*0090*/  IMAD.WIDE.U32 R4, R3, 0x4, R4 ;  /* 0x0000000403047825 */ /* 0x004fca00078e0004 */
[----:B-1----:R-:W0:Y:S01]  /*00a0*/  LDG.E R0, desc[UR4][R4.64] ;  /* 0x0000000404007981 */ /* 0x002e22000c1e1900 */
[----:B---3--:R-:W-:-:S05]  /*00b0*/  IMAD.WIDE.U32 R6, R3, 0x4, R6 ;  /* 0x0000000403067825 */ /* 0x008fca00078e0006 */
[----:B------:R1:W5:Y:S01]  /*00c0*/  LDG.E R9, desc[UR4][R6.64] ;  /* 0x0000000406097981 */ /* 0x000362000c1e1900 */
[----:B------:R-:W-:Y:S01]  /*00d0*/  BSSY.RECONVERGENT B0, `(.L_x_272) ;  /* 0x0000014000007945 */ /* 0x000fe20003800200 */
[----:B0-----:R-:W-:-:S13]  /*00e0*/  FSETP.GE.AND P0, PT, |R0|, R11, PT ;  /* 0x0000000b0000720b */ /* 0x001fda0003f06200 */
[----:B-1----:R-:W-:Y:S05]  /*00f0*/  @!P0 BRA `(.L_x_273) ;  /* 0x0000000000448947 */ /* 0x002fea0003800000 */
        /* <DEDUP_REMOVED lines=9> */
[----:B------:R-:W-:-:S07]  /*0190*/  MOV R8, 0x1b0 ;  /* 0x000001b000087802 */ /* 0x000fce0000000f00 */
[----:B-----5:R-:W-:Y:S05]  /*01a0*/  CALL.REL.NOINC `($__internal_7_$__cuda_sm3x_div_rn_noftz_f32_slowpath) ;  /* 0x0000000000287944 */ /* 0x020fea0003c00000 */
[----:B------:R-:W-:-:S07]  /*01b0*/  IMAD.MOV.U32 R2, RZ, RZ, R10 ;  /* 0x000000ffff027224 */ /* 0x000fce00078e000a */
.L_x_275:
[----:B------:R-:W-:Y:S05]  /*01c0*/  BSYNC.RECONVERGENT B1 ;  /* 0x0000000000017941 */ /* 0x000fea0003800200 */
.L_x_274:
[----:B------:R-:W0:Y:S01]  /*01d0*/  LDCU UR6, c[0x0][0x390] ;  /* 0x00007200ff0677ac */ /* 0x000e220008000800 */
[----:B------:R-:W0:Y:S02]  /*01e0*/  FRND.FLOOR R3, R2 ;  /* 0x0000000200037307 */ /* 0x000e240000205000 */
[C---:B0-----:R-:W-:Y:S01]  /*01f0*/  FFMA R0, -R3.reuse, UR6, R0 ;  /* 0x0000000603007c23 */ /* 0x041fe20008000100 */
[----:B-----5:R-:W-:-:S07]  /*0200*/  FFMA R9, R3, UR6, R9 ;  /* 0x0000000603097c23 */ /* 0x020fce0008000009 */
.L_x_273:
[----:B------:R-:W-:Y:S05]  /*0210*/  BSYNC.RECONVERGENT B0 ;  /* 0x0000000000007941 */ /* 0x000fea0003800200 */
.L_x_272:
[----:B------:R-:W-:Y:S04]  /*0220*/  STG.E desc[UR4][R4.64], R0 ;  /* 0x0000000004007986 */ /* 0x000fe8000c101904 */
[----:B-----5:R-:W-:Y:S01]  /*0230*/  STG.E desc[UR4][R6.64], R9 ;  /* 0x0000000906007986 */ /* 0x020fe2000c101904 */
[----:B------:R-:W-:Y:S05]  /*0240*/  EXIT ;  /* 0x000000000000794d */ /* 0x000fea0003800000 */
        .weak           $__internal_7_$__cuda_sm3x_div_rn_noftz_f32_slowpath
        .type           $__internal_7_$__cuda_sm3x_div_rn_noftz_f32_slowpath,@function
        .size           $__internal_7_$__cuda_sm3x_div_rn_noftz_f32_slowpath,(.L_x_296 - $__internal_7_$__cuda_sm3x_div_rn_noftz_f32_slowpath)
$__internal_7_$__cuda_sm3x_div_rn_noftz_f32_slowpath:
[----:B------:R-:W0:Y:S01]  /*0250*/  LDC R3, c[0x0][0x390] ;  /* 0x0000e400ff037b82 */ /* 0x000e220000000800 */
[--C-:B------:R-:W-:Y:S01]  /*0260*/  SHF.R.U32.HI R2, RZ, 0x17, R0.reuse ;  /* 0x00000017ff027819 */ /* 0x100fe20000011600 */
[----:B------:R-:W1:Y:S01]  /*0270*/  LDCU UR6, c[0x0][0x390] ;  /* 0x00007200ff0677ac */ /* 0x000e620008000800 */
[----:B------:R-:W-:Y:S02]  /*0280*/  BSSY.RECONVERGENT B2, `(.L_x_276) ;  /* 0x0000064000027945 */ /* 0x000fe40003800200 */
[----:B------:R-:W-:Y:S01]  /*0290*/  LOP3.LUT R14, R2, 0xff, RZ, 0xc0, !PT ;  /* 0x000000ff020e7812 */ /* 0x000fe200078ec0ff */
[----:B------:R-:W-:-:S04]  /*02a0*/  IMAD.MOV.U32 R2, RZ, RZ, R0 ;  /* 0x000000ffff027224 */ /* 0x000fc800078e0000 */
[----:B------:R-:W-:Y:S02]  /*02b0*/  VIADD R15, R14, 0xffffffff ;  /* 0xffffffff0e0f7836 */ /* 0x000fe40000000000 */
[----:B-1----:R-:W-:Y:S01]  /*02c0*/  IMAD.U32 R13, RZ, RZ, UR6 ;  /* 0x00000006ff0d7e24 */ /* 0x002fe2000f8e00ff */
[----:B0-----:R-:W-:-:S04]  /*02d0*/  SHF.R.U32.HI R11, RZ, 0x17, R3 ;  /* 0x00000017ff0b7819 */ /* 0x001fc80000011603 */
[----:B------:R-:W-:-:S05]  /*02e0*/  LOP3.LUT R11, R11, 0xff, RZ, 0xc0, !PT ;  /* 0x000000ff0b0b7812 */ /* 0x000fca00078ec0ff */
[----:B------:R-:W-:-:S05]  /*02f0*/  VIADD R12, R11, 0xffffffff ;  /* 0xffffffff0b0c7836 */ /* 0x000fca0000000000 */
        /* <DEDUP_REMOVED lines=10> */
[C---:B------:R-:W-:Y:S02]  /*03a0*/  FSETP.NEU.FTZ.AND P2, PT, |R0|.reuse, +INF , PT ;  /* 0x7f8000000000780b */ /* 0x040fe40003f5d200 */
        /* <DEDUP_REMOVED lines=11> */
[----:B------:R-:W-:Y:S02]  /*0460*/  @P0 IMAD.MOV.U32 R10, RZ, RZ, RZ ;  /* 0x000000ffff0a0224 */ /* 0x000fe400078e00ff */
[----:B------:R-:W-:Y:S01]  /*0470*/  @!P0 FFMA R2, R0, 1.84467440737095516160e+19, RZ ;  /* 0x5f80000000028823 */ /* 0x000fe200000000ff */
[----:B------:R-:W-:Y:S02]  /*0480*/  @!P0 IMAD.MOV.U32 R10, RZ, RZ, -0x40 ;  /* 0xffffffc0ff0a8424 */ /* 0x000fe400078e00ff */
[----:B------:R-:W-:Y:S02]  /*0490*/  @!P1 FFMA R13, R3, 1.84467440737095516160e+19, RZ ;  /* 0x5f800000030d9823 */ /* 0x000fe400000000ff */
[----:B------:R-:W-:-:S07]  /*04a0*/  @!P1 VIADD R10, R10, 0x40 ;  /* 0x000000400a0a9836 */ /* 0x000fce0000000000 */
.L_x_277:
[----:B------:R-:W-:Y:S01]  /*04b0*/  LEA R12, R11, 0xc0800000, 0x17 ;  /* 0xc08000000b0c7811 */ /* 0x000fe200078eb8ff */
[----:B------:R-:W-:Y:S01]  /*04c0*/  VIADD R3, R14, 0xffffff81 ;  /* 0xffffff810e037836 */ /* 0x000fe20000000000 */
[----:B------:R-:W-:Y:S03]  /*04d0*/  BSSY.RECONVERGENT B3, `(.L_x_282) ;  /* 0x0000035000037945 */ /* 0x000fe60003800200 */
[----:B------:R-:W-:Y:S01]  /*04e0*/  IMAD.IADD R12, R13, 0x1, -R12 ;  /* 0x000000010d0c7824 */ /* 0x000fe200078e0a0c */
[C---:B------:R-:W-:Y:S01]  /*04f0*/  IADD3 R11, PT, PT, R3.reuse, 0x7f, -R11 ;  /* 0x0000007f030b7810 */ /* 0x040fe20007ffe80b */
[----:B------:R-:W-:Y:S02]  /*0500*/  IMAD R2, R3, -0x800000, R2 ;  /* 0xff80000003027824 */ /* 0x000fe400078e0202 */
[----:B------:R-:W0:Y:S01]  /*0510*/  MUFU.RCP R13, R12 ;  /* 0x0000000c000d7308 */ /* 0x000e220000001000 */
[----:B------:R-:W-:Y:S01]  /*0520*/  FADD.FTZ R15, -R12, -RZ ;  /* 0x800000ff0c0f7221 */ /* 0x000fe20000010100 */
[----:B------:R-:W-:-:S03]  /*0530*/  IMAD.IADD R11, R11, 0x1, R10 ;  /* 0x000000010b0b7824 */ /* 0x000fc600078e020a */
        /* <DEDUP_REMOVED lines=8> */
[----:B------:R-:W-:-:S05]  /*05c0*/  LOP3.LUT R3, R3, 0xff, RZ, 0xc0, !PT ;  /* 0x000000ff03037812 */ /* 0x000fca00078ec0ff */
[----:B------:R-:W-:-:S04]  /*05d0*/  IMAD.IADD R15, R3, 0x1, R11 ;  /* 0x00000001030f7824 */ /* 0x000fc800078e020b */
[----:B------:R-:W-:-:S05]  /*05e0*/  VIADD R3, R15, 0xffffffff ;  /* 0xffffffff0f037836 */ /* 0x000fca0000000000 */
        /* <DEDUP_REMOVED lines=10> */
[C---:B------:R-:W-:Y:S02]  /*0690*/  VIADD R12, R15.reuse, 0x20 ;  /* 0x000000200f0c7836 */ /* 0x040fe40000000000 */
[CCC-:B------:R-:W-:Y:S01]  /*06a0*/  FFMA.RM R10, R16.reuse, R14.reuse, R13.reuse ;  /* 0x0000000e100a7223 */ /* 0x1c0fe2000000400d */
[----:B------:R-:W-:Y:S02]  /*06b0*/  ISETP.NE.AND P2, PT, R15, RZ, PT ;  /* 0x000000ff0f00720c */ /* 0x000fe40003f45270 */
[----:B------:R-:W-:Y:S01]  /*06c0*/  LOP3.LUT R11, R3, 0x7fffff, RZ, 0xc0, !PT ;  /* 0x007fffff030b7812 */ /* 0x000fe200078ec0ff */
[----:B------:R-:W-:Y:S01]  /*06d0*/  FFMA.RP R3, R16, R14, R13 ;  /* 0x0000000e10037223 */ /* 0x000fe2000000800d */
[----:B------:R-:W-:Y:S01]  /*06e0*/  IMAD.MOV R13, RZ, RZ, -R15 ;  /* 0x000000ffff0d7224 */ /* 0x000fe200078e0a0f */
[----:B------:R-:W-:Y:S02]  /*06f0*/  ISETP.NE.AND P1, PT, R15, RZ, PT ;  /* 0x000000ff0f00720c */ /* 0x000fe40003f25270 */
[----:B------:R-:W-:-:S02]  /*0700*/  LOP3.LUT R11, R11, 0x800000, RZ, 0xfc, !PT ;  /* 0x008000000b0b7812 */ /* 0x000fc400078efcff */
[----:B------:R-:W-:Y:S02]  /*0710*/  FSETP.NEU.FTZ.AND P0, PT, R3, R10, PT ;  /* 0x0000000a0300720b */ /* 0x000fe40003f1d000 */
[----:B------:R-:W-:Y:S02]  /*0720*/  SHF.L.U32 R12, R11, R12, RZ ;  /* 0x0000000c0b0c7219 */ /* 0x000fe400000006ff */
[----:B------:R-:W-:Y:S02]  /*0730*/  SEL R10, R13, RZ, P2 ;  /* 0x000000ff0d0a7207 */ /* 0x000fe40001000000 */
[----:B------:R-:W-:Y:S02]  /*0740*/  ISETP.NE.AND P1, PT, R12, RZ, P1 ;  /* 0x000000ff0c00720c */ /* 0x000fe40000f25270 */
[----:B------:R-:W-:Y:S02]  /*0750*/  SHF.R.U32.HI R10, RZ, R10, R11 ;  /* 0x0000000aff0a7219 */ /* 0x000fe4000001160b */
[----:B------:R-:W-:-:S02]  /*0760*/  PLOP3.LUT P0, PT, P0, P1, PT, 0xf8, 0x8f ;  /* 0x00000000008f781c */ /* 0x000fc40000703f70 */
[----:B------:R-:W-:Y:S02]  /*0770*/  SHF.R.U32.HI R12, RZ, 0x1, R10 ;  /* 0x00000001ff0c7819 */ /* 0x000fe4000001160a */
[----:B------:R-:W-:-:S04]  /*0780*/  SEL R3, RZ, 0x1, !P0 ;  /* 0x00000001ff037807 */ /* 0x000fc80004000000 */
[----:B------:R-:W-:-:S04]  /*0790*/  LOP3.LUT R3, R3, 0x1, R12, 0xf8, !PT ;  /* 0x0000000103037812 */ /* 0x000fc800078ef80c */
[----:B------:R-:W-:-:S05]  /*07a0*/  LOP3.LUT R3, R3, R10, RZ, 0xc0, !PT ;  /* 0x0000000a03037212 */ /* 0x000fca00078ec0ff */
[----:B------:R-:W-:-:S05]  /*07b0*/  IMAD.IADD R3, R12, 0x1, R3 ;  /* 0x000000010c037824 */ /* 0x000fca00078e0203 */
[----:B------:R-:W-:Y:S01]  /*07c0*/  LOP3.LUT R2, R3, R2, RZ, 0xfc, !PT ;  /* 0x0000000203027212 */ /* 0x000fe200078efcff */
[----:B------:R-:W-:Y:S06]  /*07d0*/  BRA `(.L_x_285) ;  /* 0x0000000000107947 */ /* 0x000fec0003800000 */
.L_x_284:
[----:B------:R-:W-:-:S04]  /*07e0*/  LOP3.LUT R2, R2, 0x80000000, RZ, 0xc0, !PT ;  /* 0x8000000002027812 */ /* 0x000fc800078ec0ff */
[----:B------:R-:W-:Y:S01]  /*07f0*/  LOP3.LUT R2, R2, 0x7f800000, RZ, 0xfc, !PT ;  /* 0x7f80000002027812 */ /* 0x000fe200078efcff */
[----:B------:R-:W-:Y:S06]  /*0800*/  BRA `(.L_x_285) ;  /* 0x0000000000047947 */ /* 0x000fec0003800000 */
.L_x_283:
[----:B------:R-:W-:-:S07]  /*0810*/  IMAD R2, R11, 0x800000, R2 ;  /* 0x008000000b027824 */ /* 0x000fce00078e0202 */
.L_x_285:
[----:B------:R-:W-:Y:S05]  /*0820*/  BSYNC.RECONVERGENT B3 ;  /* 0x0000000000037941 */ /* 0x000fea0003800200 */
.L_x_282:
[----:B------:R-:W-:Y:S05]  /*0830*/  BRA `(.L_x_286) ;  /* 0x0000000000207947 */ /* 0x000fea0003800000 */
.L_x_281:
[----:B------:R-:W-:-:S04]  /*0840*/  LOP3.LUT R2, R13, 0x80000000, R2, 0x48, !PT ;  /* 0x800000000d027812 */ /* 0x000fc800078e4802 */
[----:B------:R-:W-:Y:S01]  /*0850*/  LOP3.LUT R2, R2, 0x7f800000, RZ, 0xfc, !PT ;  /* 0x7f80000002027812 */ /* 0x000fe200078efcff */
[----:B------:R-:W-:Y:S06]  /*0860*/  BRA `(.L_x_286) ;  /* 0x0000000000147947 */ /* 0x000fec0003800000 */
.L_x_280:
[----:B------:R-:W-:Y:S01]  /*0870*/  LOP3.LUT R2, R13, 0x80000000, R2, 0x48, !PT ;  /* 0x800000000d027812 */ /* 0x000fe200078e4802 */
[----:B------:R-:W-:Y:S06]  /*0880*/  BRA `(.L_x_286) ;  /* 0x00000000000c7947 */ /* 0x000fec0003800000 */
.L_x_279:
[----:B------:R-:W0:Y:S01]  /*0890*/  MUFU.RSQ R2, -QNAN ;  /* 0xffc0000000027908 */ /* 0x000e220000001400 */
[----:B------:R-:W-:Y:S05]  /*08a0*/  BRA `(.L_x_286) ;  /* 0x0000000000047947 */ /* 0x000fea0003800000 */
.L_x_278:
[----:B------:R-:W-:-:S07]  /*08b0*/  FADD.FTZ R2, R0, R3 ;  /* 0x0000000300027221 */ /* 0x000fce0000010000 */
.L_x_286:
[----:B------:R-:W-:Y:S05]  /*08c0*/  BSYNC.RECONVERGENT B2 ;  /* 0x0000000000027941 */ /* 0x000fea0003800200 */
.L_x_276:
[----:B0-----:R-:W-:Y:S02]  /*08d0*/  IMAD.MOV.U32 R10, RZ, RZ, R2 ;  /* 0x000000ffff0a7224 */ /* 0x001fe400078e0002 */
[----:B------:R-:W-:Y:S02]  /*08e0*/  IMAD.MOV.U32 R2, RZ, RZ, R8 ;  /* 0x000000ffff027224 */ /* 0x000fe400078e0008 */
[----:B------:R-:W-:-:S04]  /*08f0*/  IMAD.MOV.U32 R3, RZ, RZ, 0x0 ;  /* 0x00000000ff037424 */ /* 0x000fc800078e00ff */
[----:B------:R-:W-:Y:S05]  /*0900*/  RET.REL.NODEC R2 `(_Z4foldPfS_f) ;  /* 0xfffffff402bc7950 */ /* 0x000fea0003c3ffff */
.L_x_287:
        /* <DEDUP_REMOVED lines=15> */
.L_x_296:


//--------------------- .text._Z12init_dev_rngPjP17curandStateXORWOW --------------------------
	.section	.text._Z12init_dev_rngPjP17curandStateXORWOW,"ax",@progbits
	.align	128
        .global         _Z12init_dev_rngPjP17curandStateXORWOW
        .type           _Z12init_dev_rngPjP17curandStateXORWOW,@function
        .size           _Z12init_dev_rngPjP17curandStateXORWOW,(.L_x_299 - _Z12init_dev_rngPjP17curandStateXORWOW)
        .other          _Z12init_dev_rngPjP17curandStateXORWOW,@"STO_CUDA_ENTRY STV_DEFAULT"
_Z12init_dev_rngPjP17curandStateXORWOW:
.text._Z12init_dev_rngPjP17curandStateXORWOW:
[----:B------:R-:W-:Y:S01]  /*0000*/  LDC R1, c[0x0][0x37c] ;  /* 0x0000df00ff017b82 */ /* 0x000fe20000000800 */
[----:B------:R-:W0:Y:S07]  /*0010*/  S2R R0, SR_TID.X ;  /* 0x0000000000007919 */ /* 0x000e2e0000002100 */
[----:B------:R-:W0:Y:S01]  /*0020*/  S2UR UR6, SR_CTAID.X ;  /* 0x00000000000679c3 */ /* 0x000e220000002500 */
[----:B------:R-:W1:Y:S07]  /*0030*/  LDCU.64 UR4, c[0x0][0x358] ;  /* 0x00006b00ff0477ac */ /* 0x000e6e0008000a00 */
[----:B------:R-:W0:Y:S08]  /*0040*/  LDC R7, c[0x0][0x360] ;  /* 0x0000d800ff077b82 */ /* 0x000e300000000800 */
[----:B------:R-:W2:Y:S08]  /*0050*/  LDC.64 R2, c[0x0][0x380] ;  /* 0x0000e000ff027b82 */ /* 0x000eb00000000a00 */
[----:B------:R-:W3:Y:S01]  /*0060*/  LDC.64 R4, c[0x0][0x388] ;  /* 0x0000e200ff047b82 */ /* 0x000ee20000000a00 */
[----:B0-----:R-:W-:-:S04]  /*0070*/  IMAD R7, R7, UR6, R0 ;  /* 0x0000000607077c24 */ /* 0x001fc8000f8e0200 */
[----:B--2---:R-:W-:-:S06]  /*0080*/  IMAD.WIDE.U32 R2, R7, 0x4, R2 ;  /* 0x0000000407027825 */ /* 0x004fcc00078e0002 */
[----:B-1----:R-:W2:Y:S01]  /*0090*/  LDG.E R2, desc[UR4][R2.64] ;  /* 0x0000000402027981 */ /* 0x002ea2000c1e1900 */
[----:B------:R-:W-:Y:S02]  /*00a0*/  HFMA2 R9, -RZ, RZ, -38016, 0.02740478515625 ;  /* 0xf8a42704ff097431 */ /* 0x000fe400000001ff */
[----:B---3--:R-:W-:Y:S01]  /*00b0*/  IMAD.WIDE.U32 R4, R7, 0x30, R4 ;  /* 0x0000003007047825 */ /* 0x008fe200078e0004 */
[----:B------:R-:W-:-:S04]  /*00c0*/  MOV R10, 0xdcd8f87c ;  /* 0xdcd8f87c000a7802 */ /* 0x000fc80000000f00 */
[----:B------:R-:W-:Y:S04]  /*00d0*/  STG.E.64 desc[UR4][R4.64+0x18], RZ ;  /* 0x000018ff04007986 */ /* 0x000fe8000c101b04 */
[----:B------:R-:W-:Y:S04]  /*00e0*/  STG.E desc[UR4][R4.64+0x20], RZ ;  /* 0x000020ff04007986 */ /* 0x000fe8000c101904 */
[----:B------:R-:W-:Y:S01]  /*00f0*/  STG.E.64 desc[UR4][R4.64+0x28], RZ ;  /* 0x000028ff04007986 */ /* 0x000fe2000c101b04 */
[----:B--2---:R-:W-:-:S05]  /*0100*/  LOP3.LUT R0, R2, 0xaad26b49, RZ, 0x3c, !PT ;  /* 0xaad26b4902007812 */ /* 0x004fca00078e3cff */
[----:B------:R-:W-:-:S05]  /*0110*/  IMAD R0, R0, 0x4182bed5, RZ ;  /* 0x4182bed500007824 */ /* 0x000fca00078e02ff */
[C---:B------:R-:W-:Y:S02]  /*0120*/  IADD3 R6, PT, PT, R0.reuse, -0x260923e8, RZ ;  /* 0xd9f6dc1800067810 */ /* 0x040fe40007ffe0ff */
[C---:B------:R-:W-:Y:S02]  /*0130*/  IADD3 R7, PT, PT, R0.reuse, 0x75bcd15, RZ ;  /* 0x075bcd1500077810 */ /* 0x040fe40007ffe0ff */
[C---:B------:R-:W-:Y:S02]  /*0140*/  LOP3.LUT R8, R0.reuse, 0x159a55e5, RZ, 0x3c, !PT ;  /* 0x159a55e500087812 */ /* 0x040fe400078e3cff */
[----:B------:R-:W-:Y:S01]  /*0150*/  IADD3 R11, PT, PT, R0, 0x583f19, RZ ;  /* 0x00583f19000b7810 */ /* 0x000fe20007ffe0ff */
[----:B------:R-:W-:Y:S04]  /*0160*/  STG.E.64 desc[UR4][R4.64], R6 ;  /* 0x0000000604007986 */ /* 0x000fe8000c101b04 */
[----:B------:R-:W-:Y:S04]  /*0170*/  STG.E.64 desc[UR4][R4.64+0x8], R8 ;  /* 0x0000080804007986 */ /* 0x000fe8000c101b04 */
[----:B------:R-:W-:Y:S01]  /*0180*/  STG.E.64 desc[UR4][R4.64+0x10], R10 ;  /* 0x0000100a04007986 */ /* 0x000fe2000c101b04 */
[----:B------:R-:W-:Y:S05]  /*0190*/  EXIT ;  /* 0x000000000000794d */ /* 0x000fea0003800000 */
.L_x_288:
        /* <DEDUP_REMOVED lines=14> */
.L_x_299:


//--------------------- .nv.global.init           --------------------------
	.section	.nv.global.init,"aw",@progbits
	.align	4
.nv.global.init:
	.type		__cudart_i2opi_f,@object
	.size		__cudart_i2opi_f,(mrg32k3aM1SubSeq - __cudart_i2opi_f)
__cudart_i2opi_f:
        /*0000*/ 	.byte	0x41, 0x90, 0x43, 0x3c, 0x99, 0x95, 0x62, 0xdb, 0xc0, 0xdd, 0x34, 0xf5, 0xd1, 0x57, 0x27, 0xfc
        /*0010*/ 	.byte	0x29, 0x15, 0x44, 0x4e, 0x6e, 0x83, 0xf9, 0xa2
	.type		mrg32k3aM1SubSeq,@object
	.size		mrg32k3aM1SubSeq,(mrg32k3aM2SubSeq - mrg32k3aM1SubSeq)
mrg32k3aM1SubSeq:
        /*0018*/ 	.byte	0x0b, 0xcc, 0xee, 0x04, 0x73, 0x29, 0x8b, 0x6f, 0xf6, 0x53, 0x03, 0xf6, 0x23, 0xf6, 0xea, 0xda
        /* <DEDUP_REMOVED lines=125> */
	.type		mrg32k3aM2SubSeq,@object
	.size		mrg32k3aM2SubSeq,(mrg32k3aM1 - mrg32k3aM2SubSeq)
mrg32k3aM2SubSeq:
        /* <DEDUP_REMOVED lines=126> */
	.type		mrg32k3aM1,@object
	.size		mrg32k3aM1,(mrg32k3aM1Seq - mrg32k3aM1)
mrg32k3aM1:
        /* <DEDUP_REMOVED lines=144> */
	.type		mrg32k3aM1Seq,@object
	.size		mrg32k3aM1Seq,(mrg32k3aM2 - mrg32k3aM1Seq)
mrg32k3aM1Seq:
        /* <DEDUP_REMOVED lines=144> */
	.type		mrg32k3aM2,@object
	.size		mrg32k3aM2,(mrg32k3aM2Seq - mrg32k3aM2)
mrg32k3aM2:
        /* <DEDUP_REMOVED lines=144> */
	.type		mrg32k3aM2Seq,@object
	.size		mrg32k3aM2Seq,(precalc_xorwow_matrix - mrg32k3aM2Seq)
mrg32k3aM2Seq:
        /* <DEDUP_REMOVED lines=144> */
	.type		precalc_xorwow_matrix,@object
	.size		precalc_xorwow_matrix,(precalc_xorwow_offset_matrix - precalc_xorwow_matrix)
precalc_xorwow_matrix:
        /* <DEDUP_REMOVED lines=6400> */
	.type		precalc_xorwow_offset_matrix,@object
	.size		precalc_xorwow_offset_matrix,(.L_1 - precalc_xorwow_offset_matrix)
precalc_xorwow_offset_matrix:
        /* <DEDUP_REMOVED lines=6400> */
.L_1:


//--------------------- .nv.shared.reserved.0     --------------------------
	.section	.nv.shared.reserved.0,"aw",@nobits
	.weak		__nv_reservedSMEM_offset_0_alias
	.size		__nv_reservedSMEM_offset_0_alias, 0, 64
	.other		__nv_reservedSMEM_offset_0_alias,@"STO_CUDA_RESERVED_SHARED STV_DEFAULT"
__nv_reservedSMEM_offset_0_alias:
	.zero		0
	.zero		64


//--------------------- .nv.constant0._Z7run_simPfS_S_PiS0_S0_P17curandStateXORWOW --------------------------
	.section	.nv.constant0._Z7run_simPfS_S_PiS0_S0_P17curandStateXORWOW,"a",@progbits
	.sectionflags	@""
	.align	4
.nv.constant0._Z7run_simPfS_S_PiS0_S0_P17curandStateXORWOW:
	.zero		952


//--------------------- .nv.constant0._Z4foldPfS_f --------------------------
	.section	.nv.constant0._Z4foldPfS_f,"a",@progbits
	.sectionflags	@""
	.align	4
.nv.constant0._Z4foldPfS_f:
	.zero		916


//--------------------- .nv.constant0._Z12init_dev_rngPjP17curandStateXORWOW --------------------------
	.section	.nv.constant0._Z12init_dev_rngPjP17curandStateXORWOW,"a",@progbits
	.sectionflags	@""
	.align	4
.nv.constant0._Z12init_dev_rngPjP17curandStateXORWOW:
	.zero		912


//--------------------- SYMBOLS --------------------------

	.type		.nv.reservedSmem.offset0,@object
	.size		.nv.reservedSmem.offset0,0x4
